//
// Generated by NVIDIA NVVM Compiler
//
// Compiler Build ID: CL-36424714
// Cuda compilation tools, release 13.0, V13.0.88
// Based on NVVM 20.0.0
//

.version 9.0
.target sm_100
.address_size 64

	// .globl	_Z12vegas_kerneliiiddPddS_S_S_S_iidddijii
.extern .func  (.param .b32 func_retval0) vprintf
(
	.param .b64 vprintf_param_0,
	.param .b64 vprintf_param_1
)
;
.func  (.param .align 16 .b8 func_retval0[16]) __internal_trig_reduction_slowpathd
(
	.param .b64 __internal_trig_reduction_slowpathd_param_0
)
;
.func  (.param .b64 func_retval0) __internal_accurate_pow
(
	.param .b64 __internal_accurate_pow_param_0,
	.param .b64 __internal_accurate_pow_param_1
)
;
.global .align 4 .b8 precalc_xorwow_matrix[102400];
.global .align 4 .b8 precalc_xorwow_offset_matrix[102400];
.global .align 4 .b8 mrg32k3aM1[2304];
.global .align 4 .b8 mrg32k3aM2[2304];
.global .align 4 .b8 mrg32k3aM1SubSeq[2016];
.global .align 4 .b8 mrg32k3aM2SubSeq[2016];
.global .align 4 .b8 mrg32k3aM1Seq[2304];
.global .align 4 .b8 mrg32k3aM2Seq[2304];
.const .align 8 .b8 __cr_lgamma_table[72];
.shared .align 8 .b8 _ZZ14blockReduceSumdE6shared[256];
.global .align 1 .b8 $str[20] = {98, 108, 111, 99, 107, 32, 37, 105, 58, 32, 37, 101, 32, 43, 45, 32, 37, 101, 10};
.global .align 8 .b8 __cudart_i2opi_d[144] = {8, 93, 141, 31, 177, 95, 251, 107, 234, 146, 82, 138, 247, 57, 7, 61, 123, 241, 229, 235, 199, 186, 39, 117, 45, 234, 95, 158, 102, 63, 70, 79, 183, 9, 203, 39, 207, 126, 54, 109, 31, 109, 10, 90, 139, 17, 47, 239, 15, 152, 5, 222, 255, 151, 248, 31, 59, 40, 249, 189, 139, 95, 132, 156, 244, 57, 83, 131, 57, 214, 145, 57, 65, 126, 95, 180, 38, 112, 156, 233, 132, 68, 187, 46, 245, 53, 130, 232, 62, 167, 41, 177, 28, 235, 29, 254, 28, 146, 209, 9, 234, 46, 73, 6, 224, 210, 77, 66, 58, 110, 36, 183, 97, 197, 187, 222, 171, 99, 81, 254, 65, 144, 67, 60, 153, 149, 98, 219, 192, 221, 52, 245, 209, 87, 39, 252, 41, 21, 68, 78, 110, 131, 249, 162};
.global .align 16 .b8 __cudart_sin_cos_coeffs[128] = {70, 210, 176, 44, 241, 229, 90, 190, 146, 227, 172, 105, 227, 29, 199, 62, 161, 98, 219, 25, 160, 1, 42, 191, 24, 8, 17, 17, 17, 17, 129, 63, 84, 85, 85, 85, 85, 85, 197, 191, 0, 0, 0, 0, 0, 0, 0, 0, 0, 0, 0, 0, 0, 0, 0, 0, 100, 129, 253, 32, 131, 255, 168, 189, 40, 133, 239, 193, 167, 238, 33, 62, 217, 230, 6, 142, 79, 126, 146, 190, 233, 188, 221, 25, 160, 1, 250, 62, 71, 93, 193, 22, 108, 193, 86, 191, 81, 85, 85, 85, 85, 85, 165, 63, 0, 0, 0, 0, 0, 0, 224, 191, 0, 0, 0, 0, 0, 0, 240, 63};

.visible .entry _Z12vegas_kerneliiiddPddS_S_S_S_iidddijii(
	.param .u32 _Z12vegas_kerneliiiddPddS_S_S_S_iidddijii_param_0,
	.param .u32 _Z12vegas_kerneliiiddPddS_S_S_S_iidddijii_param_1,
	.param .u32 _Z12vegas_kerneliiiddPddS_S_S_S_iidddijii_param_2,
	.param .f64 _Z12vegas_kerneliiiddPddS_S_S_S_iidddijii_param_3,
	.param .f64 _Z12vegas_kerneliiiddPddS_S_S_S_iidddijii_param_4,
	.param .u64 .ptr .align 1 _Z12vegas_kerneliiiddPddS_S_S_S_iidddijii_param_5,
	.param .f64 _Z12vegas_kerneliiiddPddS_S_S_S_iidddijii_param_6,
	.param .u64 .ptr .align 1 _Z12vegas_kerneliiiddPddS_S_S_S_iidddijii_param_7,
	.param .u64 .ptr .align 1 _Z12vegas_kerneliiiddPddS_S_S_S_iidddijii_param_8,
	.param .u64 .ptr .align 1 _Z12vegas_kerneliiiddPddS_S_S_S_iidddijii_param_9,
	.param .u64 .ptr .align 1 _Z12vegas_kerneliiiddPddS_S_S_S_iidddijii_param_10,
	.param .u32 _Z12vegas_kerneliiiddPddS_S_S_S_iidddijii_param_11,
	.param .u32 _Z12vegas_kerneliiiddPddS_S_S_S_iidddijii_param_12,
	.param .f64 _Z12vegas_kerneliiiddPddS_S_S_S_iidddijii_param_13,
	.param .f64 _Z12vegas_kerneliiiddPddS_S_S_S_iidddijii_param_14,
	.param .f64 _Z12vegas_kerneliiiddPddS_S_S_S_iidddijii_param_15,
	.param .u32 _Z12vegas_kerneliiiddPddS_S_S_S_iidddijii_param_16,
	.param .u32 _Z12vegas_kerneliiiddPddS_S_S_S_iidddijii_param_17,
	.param .u32 _Z12vegas_kerneliiiddPddS_S_S_S_iidddijii_param_18,
	.param .u32 _Z12vegas_kerneliiiddPddS_S_S_S_iidddijii_param_19
)
{
	.local .align 8 .b8 	__local_depot0[360];
	.reg .b64 	%SP;
	.reg .b64 	%SPL;
	.reg .pred 	%p<254>;
	.reg .b32 	%r<594>;
	.reg .b32 	%f<5>;
	.reg .b64 	%rd<173>;
	.reg .b64 	%fd<761>;

	mov.u64 	%SPL, __local_depot0;
	cvta.local.u64 	%SP, %SPL;
	ld.param.u32 	%r128, [_Z12vegas_kerneliiiddPddS_S_S_S_iidddijii_param_0];
	ld.param.u32 	%r129, [_Z12vegas_kerneliiiddPddS_S_S_S_iidddijii_param_1];
	ld.param.f64 	%fd178, [_Z12vegas_kerneliiiddPddS_S_S_S_iidddijii_param_3];
	ld.param.f64 	%fd179, [_Z12vegas_kerneliiiddPddS_S_S_S_iidddijii_param_6];
	ld.param.u64 	%rd14, [_Z12vegas_kerneliiiddPddS_S_S_S_iidddijii_param_7];
	ld.param.u64 	%rd15, [_Z12vegas_kerneliiiddPddS_S_S_S_iidddijii_param_8];
	ld.param.u32 	%r131, [_Z12vegas_kerneliiiddPddS_S_S_S_iidddijii_param_16];
	ld.param.u32 	%r132, [_Z12vegas_kerneliiiddPddS_S_S_S_iidddijii_param_17];
	ld.param.u32 	%r133, [_Z12vegas_kerneliiiddPddS_S_S_S_iidddijii_param_18];
	cvta.to.global.u64 	%rd1, %rd15;
	cvta.to.global.u64 	%rd2, %rd14;
	add.u64 	%rd3, %SPL, 0;
	add.u64 	%rd4, %SPL, 84;
	add.u64 	%rd5, %SPL, 168;
	mov.u32 	%r135, %ctaid.x;
	mov.u32 	%r136, %ntid.x;
	mov.u32 	%r1, %tid.x;
	mad.lo.s32 	%r2, %r135, %r136, %r1;
	setp.ge.u32 	%p4, %r2, %r132;
	@%p4 bra 	$L__BB0_197;
	add.s32 	%r137, %r132, -1;
	setp.eq.s32 	%p5, %r2, %r137;
	add.s32 	%r138, %r133, 1;
	selp.b32 	%r3, %r138, %r131, %p5;
	mul.lo.s32 	%r560, %r3, %r2;
	mov.b32 	%r139, 1;
	st.local.u32 	[%rd3], %r139;
	st.local.u32 	[%rd3+4], %r128;
	add.s32 	%r5, %r129, -2;
	setp.lt.s32 	%p6, %r129, 3;
	@%p6 bra 	$L__BB0_14;
	add.s32 	%r141, %r129, -3;
	and.b32  	%r6, %r5, 15;
	setp.lt.u32 	%p7, %r141, 15;
	mov.b32 	%r551, 0;
	@%p7 bra 	$L__BB0_5;
	and.b32  	%r551, %r5, -16;
	mov.b32 	%r557, 0;
	mov.u32 	%r556, %r128;
$L__BB0_4:
	.pragma "nounroll";
	mul.lo.s32 	%r143, %r556, %r128;
	mul.wide.u32 	%rd19, %r557, 4;
	add.s64 	%rd20, %rd3, %rd19;
	st.local.u32 	[%rd20+8], %r143;
	mul.lo.s32 	%r144, %r143, %r128;
	st.local.u32 	[%rd20+12], %r144;
	mul.lo.s32 	%r145, %r144, %r128;
	st.local.u32 	[%rd20+16], %r145;
	mul.lo.s32 	%r146, %r145, %r128;
	st.local.u32 	[%rd20+20], %r146;
	mul.lo.s32 	%r147, %r146, %r128;
	st.local.u32 	[%rd20+24], %r147;
	mul.lo.s32 	%r148, %r147, %r128;
	st.local.u32 	[%rd20+28], %r148;
	mul.lo.s32 	%r149, %r148, %r128;
	st.local.u32 	[%rd20+32], %r149;
	mul.lo.s32 	%r150, %r149, %r128;
	st.local.u32 	[%rd20+36], %r150;
	mul.lo.s32 	%r151, %r150, %r128;
	st.local.u32 	[%rd20+40], %r151;
	mul.lo.s32 	%r152, %r151, %r128;
	st.local.u32 	[%rd20+44], %r152;
	mul.lo.s32 	%r153, %r152, %r128;
	st.local.u32 	[%rd20+48], %r153;
	mul.lo.s32 	%r154, %r153, %r128;
	st.local.u32 	[%rd20+52], %r154;
	mul.lo.s32 	%r155, %r154, %r128;
	st.local.u32 	[%rd20+56], %r155;
	mul.lo.s32 	%r156, %r155, %r128;
	st.local.u32 	[%rd20+60], %r156;
	mul.lo.s32 	%r157, %r156, %r128;
	add.s32 	%r557, %r557, 16;
	st.local.u32 	[%rd20+64], %r157;
	mul.lo.s32 	%r556, %r157, %r128;
	st.local.u32 	[%rd20+68], %r556;
	setp.eq.s32 	%p8, %r557, %r551;
	@%p8 bra 	$L__BB0_5;
	bra.uni 	$L__BB0_4;
$L__BB0_5:
	setp.eq.s32 	%p9, %r6, 0;
	@%p9 bra 	$L__BB0_14;
	and.b32  	%r9, %r5, 7;
	setp.lt.u32 	%p10, %r6, 8;
	@%p10 bra 	$L__BB0_8;
	mul.wide.u32 	%rd21, %r551, 4;
	add.s64 	%rd22, %rd3, %rd21;
	ld.local.u32 	%r158, [%rd22+4];
	mul.lo.s32 	%r159, %r158, %r128;
	st.local.u32 	[%rd22+8], %r159;
	mul.lo.s32 	%r160, %r159, %r128;
	st.local.u32 	[%rd22+12], %r160;
	mul.lo.s32 	%r161, %r160, %r128;
	st.local.u32 	[%rd22+16], %r161;
	mul.lo.s32 	%r162, %r161, %r128;
	st.local.u32 	[%rd22+20], %r162;
	mul.lo.s32 	%r163, %r162, %r128;
	st.local.u32 	[%rd22+24], %r163;
	mul.lo.s32 	%r164, %r163, %r128;
	st.local.u32 	[%rd22+28], %r164;
	mul.lo.s32 	%r165, %r164, %r128;
	add.s32 	%r551, %r551, 8;
	st.local.u32 	[%rd22+32], %r165;
	mul.lo.s32 	%r166, %r165, %r128;
	st.local.u32 	[%rd22+36], %r166;
$L__BB0_8:
	setp.eq.s32 	%p11, %r9, 0;
	@%p11 bra 	$L__BB0_14;
	and.b32  	%r12, %r5, 3;
	setp.lt.u32 	%p12, %r9, 4;
	@%p12 bra 	$L__BB0_11;
	mul.wide.u32 	%rd23, %r551, 4;
	add.s64 	%rd24, %rd3, %rd23;
	ld.local.u32 	%r167, [%rd24+4];
	mul.lo.s32 	%r168, %r167, %r128;
	st.local.u32 	[%rd24+8], %r168;
	mul.lo.s32 	%r169, %r168, %r128;
	st.local.u32 	[%rd24+12], %r169;
	mul.lo.s32 	%r170, %r169, %r128;
	add.s32 	%r551, %r551, 4;
	st.local.u32 	[%rd24+16], %r170;
	mul.lo.s32 	%r171, %r170, %r128;
	st.local.u32 	[%rd24+20], %r171;
$L__BB0_11:
	setp.eq.s32 	%p13, %r12, 0;
	@%p13 bra 	$L__BB0_14;
	mov.b32 	%r555, 0;
$L__BB0_13:
	.pragma "nounroll";
	add.s32 	%r17, %r551, 1;
	mul.wide.u32 	%rd25, %r551, 4;
	add.s64 	%rd26, %rd3, %rd25;
	ld.local.u32 	%r173, [%rd26+4];
	mul.lo.s32 	%r174, %r173, %r128;
	st.local.u32 	[%rd26+8], %r174;
	add.s32 	%r555, %r555, 1;
	setp.ne.s32 	%p14, %r555, %r12;
	mov.u32 	%r551, %r17;
	@%p14 bra 	$L__BB0_13;
$L__BB0_14:
	setp.lt.s32 	%p15, %r129, 1;
	@%p15 bra 	$L__BB0_26;
	add.s32 	%r176, %r129, -1;
	and.b32  	%r19, %r129, 7;
	setp.lt.u32 	%p16, %r176, 7;
	mov.b32 	%r561, 0;
	@%p16 bra 	$L__BB0_18;
	and.b32  	%r561, %r129, 2147483640;
	mov.b32 	%r559, 0;
$L__BB0_17:
	.pragma "nounroll";
	not.b32 	%r178, %r559;
	add.s32 	%r179, %r129, %r178;
	mul.wide.s32 	%rd27, %r179, 4;
	add.s64 	%rd28, %rd3, %rd27;
	ld.local.u32 	%r180, [%rd28];
	div.s32 	%r181, %r560, %r180;
	add.s32 	%r182, %r181, 1;
	mul.wide.u32 	%rd29, %r559, 4;
	add.s64 	%rd30, %rd4, %rd29;
	st.local.u32 	[%rd30+4], %r182;
	mul.lo.s32 	%r183, %r181, %r180;
	sub.s32 	%r184, %r560, %r183;
	ld.local.u32 	%r185, [%rd28+-4];
	div.s32 	%r186, %r184, %r185;
	add.s32 	%r187, %r186, 1;
	st.local.u32 	[%rd30+8], %r187;
	mul.lo.s32 	%r188, %r186, %r185;
	sub.s32 	%r189, %r184, %r188;
	ld.local.u32 	%r190, [%rd28+-8];
	div.s32 	%r191, %r189, %r190;
	add.s32 	%r192, %r191, 1;
	st.local.u32 	[%rd30+12], %r192;
	mul.lo.s32 	%r193, %r191, %r190;
	sub.s32 	%r194, %r189, %r193;
	ld.local.u32 	%r195, [%rd28+-12];
	div.s32 	%r196, %r194, %r195;
	add.s32 	%r197, %r196, 1;
	st.local.u32 	[%rd30+16], %r197;
	mul.lo.s32 	%r198, %r196, %r195;
	sub.s32 	%r199, %r194, %r198;
	ld.local.u32 	%r200, [%rd28+-16];
	div.s32 	%r201, %r199, %r200;
	add.s32 	%r202, %r201, 1;
	st.local.u32 	[%rd30+20], %r202;
	mul.lo.s32 	%r203, %r201, %r200;
	sub.s32 	%r204, %r199, %r203;
	ld.local.u32 	%r205, [%rd28+-20];
	div.s32 	%r206, %r204, %r205;
	add.s32 	%r207, %r206, 1;
	st.local.u32 	[%rd30+24], %r207;
	mul.lo.s32 	%r208, %r206, %r205;
	sub.s32 	%r209, %r204, %r208;
	ld.local.u32 	%r210, [%rd28+-24];
	div.s32 	%r211, %r209, %r210;
	add.s32 	%r212, %r211, 1;
	st.local.u32 	[%rd30+28], %r212;
	mul.lo.s32 	%r213, %r211, %r210;
	sub.s32 	%r214, %r209, %r213;
	ld.local.u32 	%r215, [%rd28+-28];
	div.s32 	%r216, %r214, %r215;
	add.s32 	%r217, %r216, 1;
	st.local.u32 	[%rd30+32], %r217;
	mul.lo.s32 	%r218, %r216, %r215;
	sub.s32 	%r560, %r214, %r218;
	add.s32 	%r559, %r559, 8;
	setp.ne.s32 	%p17, %r559, %r561;
	@%p17 bra 	$L__BB0_17;
$L__BB0_18:
	setp.eq.s32 	%p18, %r19, 0;
	@%p18 bra 	$L__BB0_26;
	and.b32  	%r31, %r129, 3;
	setp.lt.u32 	%p19, %r19, 4;
	@%p19 bra 	$L__BB0_21;
	not.b32 	%r219, %r561;
	add.s32 	%r220, %r129, %r219;
	mul.wide.s32 	%rd31, %r220, 4;
	add.s64 	%rd32, %rd3, %rd31;
	ld.local.u32 	%r221, [%rd32];
	div.s32 	%r222, %r560, %r221;
	add.s32 	%r223, %r222, 1;
	mul.wide.u32 	%rd33, %r561, 4;
	add.s64 	%rd34, %rd4, %rd33;
	st.local.u32 	[%rd34+4], %r223;
	mul.lo.s32 	%r224, %r222, %r221;
	sub.s32 	%r225, %r560, %r224;
	ld.local.u32 	%r226, [%rd32+-4];
	div.s32 	%r227, %r225, %r226;
	add.s32 	%r228, %r227, 1;
	st.local.u32 	[%rd34+8], %r228;
	mul.lo.s32 	%r229, %r227, %r226;
	sub.s32 	%r230, %r225, %r229;
	ld.local.u32 	%r231, [%rd32+-8];
	div.s32 	%r232, %r230, %r231;
	add.s32 	%r233, %r232, 1;
	st.local.u32 	[%rd34+12], %r233;
	mul.lo.s32 	%r234, %r232, %r231;
	sub.s32 	%r235, %r230, %r234;
	ld.local.u32 	%r236, [%rd32+-12];
	div.s32 	%r237, %r235, %r236;
	add.s32 	%r238, %r237, 1;
	st.local.u32 	[%rd34+16], %r238;
	mul.lo.s32 	%r239, %r237, %r236;
	sub.s32 	%r560, %r235, %r239;
	add.s32 	%r561, %r561, 4;
$L__BB0_21:
	setp.eq.s32 	%p20, %r31, 0;
	@%p20 bra 	$L__BB0_26;
	setp.eq.s32 	%p21, %r31, 1;
	@%p21 bra 	$L__BB0_24;
	not.b32 	%r240, %r561;
	add.s32 	%r241, %r129, %r240;
	mul.wide.s32 	%rd35, %r241, 4;
	add.s64 	%rd36, %rd3, %rd35;
	ld.local.u32 	%r242, [%rd36];
	div.s32 	%r243, %r560, %r242;
	add.s32 	%r244, %r243, 1;
	mul.wide.u32 	%rd37, %r561, 4;
	add.s64 	%rd38, %rd4, %rd37;
	st.local.u32 	[%rd38+4], %r244;
	mul.lo.s32 	%r245, %r243, %r242;
	sub.s32 	%r246, %r560, %r245;
	ld.local.u32 	%r247, [%rd36+-4];
	div.s32 	%r248, %r246, %r247;
	add.s32 	%r249, %r248, 1;
	st.local.u32 	[%rd38+8], %r249;
	mul.lo.s32 	%r250, %r248, %r247;
	sub.s32 	%r560, %r246, %r250;
	add.s32 	%r561, %r561, 2;
$L__BB0_24:
	and.b32  	%r251, %r129, 1;
	setp.eq.b32 	%p22, %r251, 1;
	not.pred 	%p23, %p22;
	@%p23 bra 	$L__BB0_26;
	not.b32 	%r252, %r561;
	add.s32 	%r253, %r129, %r252;
	mul.wide.s32 	%rd39, %r253, 4;
	add.s64 	%rd40, %rd3, %rd39;
	ld.local.u32 	%r254, [%rd40];
	div.s32 	%r255, %r560, %r254;
	add.s32 	%r256, %r255, 1;
	mul.wide.u32 	%rd41, %r561, 4;
	add.s64 	%rd42, %rd4, %rd41;
	st.local.u32 	[%rd42+4], %r256;
$L__BB0_26:
	setp.lt.s32 	%p24, %r3, 1;
	mov.f64 	%fd755, 0d0000000000000000;
	mov.f64 	%fd756, %fd755;
	@%p24 bra 	$L__BB0_181;
	ld.param.u32 	%r544, [_Z12vegas_kerneliiiddPddS_S_S_S_iidddijii_param_2];
	setp.gt.s32 	%p25, %r544, 0;
	mov.f64 	%fd181, 0d4000000000000000;
	{
	.reg .b32 %temp; 
	mov.b64 	{%temp, %r40}, %fd181;
	}
	and.b32  	%r41, %r40, 2146435072;
	setp.eq.s32 	%p26, %r41, 1062207488;
	setp.lt.s32 	%p27, %r40, 0;
	selp.b32 	%r42, 0, 2146435072, %p27;
	and.b32  	%r257, %r40, 2147483647;
	setp.ne.s32 	%p28, %r257, 1071644672;
	and.pred  	%p1, %p26, %p28;
	or.b32  	%r43, %r42, -2147483648;
	mov.f64 	%fd182, 0d4026000000000000;
	{
	.reg .b32 %temp; 
	mov.b64 	{%temp, %r44}, %fd182;
	}
	and.b32  	%r45, %r44, 2146435072;
	cvt.rn.f64.s32 	%fd1, %r129;
	mov.f64 	%fd183, 0d3F99AAF9C282C14E;
	{
	.reg .b32 %temp; 
	mov.b64 	{%temp, %r258}, %fd183;
	}
	{
	.reg .b32 %temp; 
	mov.b64 	{%temp, %r259}, %fd1;
	}
	shr.u32 	%r260, %r259, 20;
	and.b32  	%r261, %r260, 2047;
	add.s32 	%r262, %r261, -1012;
	mov.b64 	%rd43, %fd1;
	shl.b64 	%rd44, %rd43, %r262;
	setp.eq.s64 	%p29, %rd44, -9223372036854775808;
	setp.lt.s32 	%p30, %r258, 0;
	and.pred  	%p2, %p30, %p29;
	cvt.rn.f64.s32 	%fd2, %r544;
	@%p25 bra 	$L__BB0_39;
	setp.lt.s32 	%p197, %r129, 1;
	@%p197 bra 	$L__BB0_33;
	mov.f64 	%fd756, 0d0000000000000000;
	copysign.f64 	%fd649, %fd2, %fd756;
	sqrt.rn.f64 	%fd650, %fd649;
	add.f64 	%fd651, %fd650, 0d0000000000000000;
	mul.f64 	%fd3, %fd650, %fd651;
	mov.b32 	%r566, 0;
$L__BB0_30:
	add.f64 	%fd756, %fd756, %fd3;
	mov.u32 	%r567, %r129;
$L__BB0_31:
	mul.wide.u32 	%rd165, %r567, 4;
	add.s64 	%rd166, %rd4, %rd165;
	ld.local.u32 	%r453, [%rd166];
	rem.s32 	%r454, %r453, %r128;
	add.s32 	%r455, %r454, 1;
	st.local.u32 	[%rd166], %r455;
	setp.eq.s32 	%p202, %r454, 0;
	add.s32 	%r48, %r567, -1;
	setp.gt.s32 	%p203, %r567, 1;
	and.pred  	%p204, %p202, %p203;
	mov.u32 	%r567, %r48;
	@%p204 bra 	$L__BB0_31;
	add.s32 	%r566, %r566, 1;
	setp.eq.s32 	%p205, %r566, %r3;
	mov.f64 	%fd755, 0d0000000000000000;
	@%p205 bra 	$L__BB0_181;
	bra.uni 	$L__BB0_30;
$L__BB0_33:
	and.b32  	%r50, %r3, 3;
	setp.lt.u32 	%p198, %r3, 4;
	mov.f64 	%fd756, 0d0000000000000000;
	@%p198 bra 	$L__BB0_36;
	mov.f64 	%fd756, 0d0000000000000000;
	copysign.f64 	%fd636, %fd2, %fd756;
	sqrt.rn.f64 	%fd637, %fd636;
	add.f64 	%fd638, %fd637, 0d0000000000000000;
	mul.f64 	%fd6, %fd637, %fd638;
	and.b32  	%r451, %r3, 2147483644;
	neg.s32 	%r568, %r451;
$L__BB0_35:
	add.f64 	%fd639, %fd756, %fd6;
	add.f64 	%fd640, %fd639, %fd6;
	add.f64 	%fd641, %fd640, %fd6;
	add.f64 	%fd756, %fd641, %fd6;
	add.s32 	%r568, %r568, 4;
	setp.ne.s32 	%p199, %r568, 0;
	@%p199 bra 	$L__BB0_35;
$L__BB0_36:
	setp.eq.s32 	%p200, %r50, 0;
	mov.f64 	%fd755, 0d0000000000000000;
	@%p200 bra 	$L__BB0_181;
	mov.f64 	%fd643, 0d0000000000000000;
	copysign.f64 	%fd644, %fd2, %fd643;
	sqrt.rn.f64 	%fd645, %fd644;
	add.f64 	%fd646, %fd645, 0d0000000000000000;
	mul.f64 	%fd11, %fd645, %fd646;
	neg.s32 	%r569, %r50;
$L__BB0_38:
	.pragma "nounroll";
	add.f64 	%fd756, %fd756, %fd11;
	add.s32 	%r569, %r569, 1;
	setp.eq.s32 	%p201, %r569, 0;
	mov.f64 	%fd755, 0d0000000000000000;
	@%p201 bra 	$L__BB0_181;
	bra.uni 	$L__BB0_38;
$L__BB0_39:
	add.s32 	%r57, %r129, -1;
	and.b32  	%r58, %r129, 15;
	and.b32  	%r59, %r129, 7;
	and.b32  	%r60, %r129, 2147483632;
	and.b32  	%r61, %r129, 3;
	and.b32  	%r62, %r129, 2147483644;
	and.b32  	%r63, %r129, 2147483646;
	and.b32  	%r264, %r44, 2147483647;
	setp.ne.s32 	%p31, %r264, 1071644672;
	setp.eq.s32 	%p32, %r45, 1075838976;
	and.pred  	%p3, %p32, %p31;
	mov.f64 	%fd756, 0d0000000000000000;
	mov.b32 	%r570, 0;
	mov.u64 	%rd144, __cudart_sin_cos_coeffs;
	mov.f64 	%fd755, %fd756;
$L__BB0_40:
	mov.f64 	%fd704, 0d0000000000000000;
	mov.b32 	%r571, 1;
	mov.f64 	%fd705, %fd704;
$L__BB0_41:
	mov.u32 	%r65, %r571;
	setp.lt.s32 	%p33, %r129, 1;
	mov.f64 	%fd713, %fd178;
	@%p33 bra 	$L__BB0_55;
	setp.lt.u32 	%p34, %r57, 15;
	mov.b32 	%r574, 1;
	mov.f64 	%fd713, %fd178;
	@%p34 bra 	$L__BB0_45;
	mov.b32 	%r572, 1;
	mov.f64 	%fd713, %fd178;
$L__BB0_44:
	.pragma "nounroll";
	mul.wide.u32 	%rd46, %r572, 4;
	add.s64 	%rd47, %rd3, %rd46;
	mov.b32 	%r268, 1;
	st.local.u32 	[%rd47], %r268;
	mul.lo.s32 	%r269, %r572, 500;
	mul.wide.u32 	%rd48, %r269, 8;
	add.s64 	%rd49, %rd2, %rd48;
	ld.global.f64 	%fd187, [%rd49+16];
	mul.wide.u32 	%rd50, %r572, 8;
	add.s64 	%rd51, %rd5, %rd50;
	mov.b64 	%rd52, 9221120237041090560;
	st.local.u64 	[%rd51], %rd52;
	mul.f64 	%fd188, %fd179, %fd187;
	mul.f64 	%fd189, %fd713, %fd188;
	st.local.u32 	[%rd47+4], %r268;
	ld.global.f64 	%fd190, [%rd49+4016];
	st.local.u64 	[%rd51+8], %rd52;
	mul.f64 	%fd191, %fd179, %fd190;
	mul.f64 	%fd192, %fd189, %fd191;
	st.local.u32 	[%rd47+8], %r268;
	add.s32 	%r270, %r269, 1000;
	mul.wide.u32 	%rd53, %r270, 8;
	add.s64 	%rd54, %rd2, %rd53;
	ld.global.f64 	%fd193, [%rd54+16];
	st.local.u64 	[%rd51+16], %rd52;
	mul.f64 	%fd194, %fd179, %fd193;
	mul.f64 	%fd195, %fd192, %fd194;
	st.local.u32 	[%rd47+12], %r268;
	add.s32 	%r271, %r269, 1500;
	mul.wide.u32 	%rd55, %r271, 8;
	add.s64 	%rd56, %rd2, %rd55;
	ld.global.f64 	%fd196, [%rd56+16];
	st.local.u64 	[%rd51+24], %rd52;
	mul.f64 	%fd197, %fd179, %fd196;
	mul.f64 	%fd198, %fd195, %fd197;
	st.local.u32 	[%rd47+16], %r268;
	add.s32 	%r272, %r269, 2000;
	mul.wide.u32 	%rd57, %r272, 8;
	add.s64 	%rd58, %rd2, %rd57;
	ld.global.f64 	%fd199, [%rd58+16];
	st.local.u64 	[%rd51+32], %rd52;
	mul.f64 	%fd200, %fd179, %fd199;
	mul.f64 	%fd201, %fd198, %fd200;
	st.local.u32 	[%rd47+20], %r268;
	add.s32 	%r273, %r269, 2500;
	mul.wide.u32 	%rd59, %r273, 8;
	add.s64 	%rd60, %rd2, %rd59;
	ld.global.f64 	%fd202, [%rd60+16];
	st.local.u64 	[%rd51+40], %rd52;
	mul.f64 	%fd203, %fd179, %fd202;
	mul.f64 	%fd204, %fd201, %fd203;
	st.local.u32 	[%rd47+24], %r268;
	add.s32 	%r274, %r269, 3000;
	mul.wide.u32 	%rd61, %r274, 8;
	add.s64 	%rd62, %rd2, %rd61;
	ld.global.f64 	%fd205, [%rd62+16];
	st.local.u64 	[%rd51+48], %rd52;
	mul.f64 	%fd206, %fd179, %fd205;
	mul.f64 	%fd207, %fd204, %fd206;
	st.local.u32 	[%rd47+28], %r268;
	add.s32 	%r275, %r269, 3500;
	mul.wide.u32 	%rd63, %r275, 8;
	add.s64 	%rd64, %rd2, %rd63;
	ld.global.f64 	%fd208, [%rd64+16];
	st.local.u64 	[%rd51+56], %rd52;
	mul.f64 	%fd209, %fd179, %fd208;
	mul.f64 	%fd210, %fd207, %fd209;
	st.local.u32 	[%rd47+32], %r268;
	add.s32 	%r276, %r269, 4000;
	mul.wide.u32 	%rd65, %r276, 8;
	add.s64 	%rd66, %rd2, %rd65;
	ld.global.f64 	%fd211, [%rd66+16];
	st.local.u64 	[%rd51+64], %rd52;
	mul.f64 	%fd212, %fd179, %fd211;
	mul.f64 	%fd213, %fd210, %fd212;
	st.local.u32 	[%rd47+36], %r268;
	add.s32 	%r277, %r269, 4500;
	mul.wide.u32 	%rd67, %r277, 8;
	add.s64 	%rd68, %rd2, %rd67;
	ld.global.f64 	%fd214, [%rd68+16];
	st.local.u64 	[%rd51+72], %rd52;
	mul.f64 	%fd215, %fd179, %fd214;
	mul.f64 	%fd216, %fd213, %fd215;
	st.local.u32 	[%rd47+40], %r268;
	add.s32 	%r278, %r269, 5000;
	mul.wide.u32 	%rd69, %r278, 8;
	add.s64 	%rd70, %rd2, %rd69;
	ld.global.f64 	%fd217, [%rd70+16];
	st.local.u64 	[%rd51+80], %rd52;
	mul.f64 	%fd218, %fd179, %fd217;
	mul.f64 	%fd219, %fd216, %fd218;
	st.local.u32 	[%rd47+44], %r268;
	add.s32 	%r279, %r269, 5500;
	mul.wide.u32 	%rd71, %r279, 8;
	add.s64 	%rd72, %rd2, %rd71;
	ld.global.f64 	%fd220, [%rd72+16];
	st.local.u64 	[%rd51+88], %rd52;
	mul.f64 	%fd221, %fd179, %fd220;
	mul.f64 	%fd222, %fd219, %fd221;
	st.local.u32 	[%rd47+48], %r268;
	add.s32 	%r280, %r269, 6000;
	mul.wide.u32 	%rd73, %r280, 8;
	add.s64 	%rd74, %rd2, %rd73;
	ld.global.f64 	%fd223, [%rd74+16];
	st.local.u64 	[%rd51+96], %rd52;
	mul.f64 	%fd224, %fd179, %fd223;
	mul.f64 	%fd225, %fd222, %fd224;
	st.local.u32 	[%rd47+52], %r268;
	add.s32 	%r281, %r269, 6500;
	mul.wide.u32 	%rd75, %r281, 8;
	add.s64 	%rd76, %rd2, %rd75;
	ld.global.f64 	%fd226, [%rd76+16];
	st.local.u64 	[%rd51+104], %rd52;
	mul.f64 	%fd227, %fd179, %fd226;
	mul.f64 	%fd228, %fd225, %fd227;
	st.local.u32 	[%rd47+56], %r268;
	add.s32 	%r282, %r269, 7000;
	mul.wide.u32 	%rd77, %r282, 8;
	add.s64 	%rd78, %rd2, %rd77;
	ld.global.f64 	%fd229, [%rd78+16];
	st.local.u64 	[%rd51+112], %rd52;
	mul.f64 	%fd230, %fd179, %fd229;
	mul.f64 	%fd231, %fd228, %fd230;
	st.local.u32 	[%rd47+60], %r268;
	add.s32 	%r283, %r269, 7500;
	mul.wide.u32 	%rd79, %r283, 8;
	add.s64 	%rd80, %rd2, %rd79;
	ld.global.f64 	%fd232, [%rd80+16];
	st.local.u64 	[%rd51+120], %rd52;
	mul.f64 	%fd233, %fd179, %fd232;
	mul.f64 	%fd713, %fd231, %fd233;
	add.s32 	%r574, %r572, 16;
	add.s32 	%r284, %r572, 15;
	setp.ne.s32 	%p35, %r284, %r60;
	mov.u32 	%r572, %r574;
	@%p35 bra 	$L__BB0_44;
$L__BB0_45:
	setp.eq.s32 	%p36, %r58, 0;
	@%p36 bra 	$L__BB0_55;
	add.s32 	%r285, %r58, -1;
	setp.lt.u32 	%p37, %r285, 7;
	@%p37 bra 	$L__BB0_48;
	mul.wide.u32 	%rd81, %r574, 4;
	add.s64 	%rd82, %rd3, %rd81;
	mov.b32 	%r286, 1;
	st.local.u32 	[%rd82], %r286;
	mul.lo.s32 	%r287, %r574, 500;
	mul.wide.u32 	%rd83, %r287, 8;
	add.s64 	%rd84, %rd2, %rd83;
	ld.global.f64 	%fd235, [%rd84+16];
	mul.wide.u32 	%rd85, %r574, 8;
	add.s64 	%rd86, %rd5, %rd85;
	mov.b64 	%rd87, 9221120237041090560;
	st.local.u64 	[%rd86], %rd87;
	mul.f64 	%fd236, %fd179, %fd235;
	mul.f64 	%fd237, %fd713, %fd236;
	st.local.u32 	[%rd82+4], %r286;
	add.s32 	%r288, %r287, 500;
	mul.wide.u32 	%rd88, %r288, 8;
	add.s64 	%rd89, %rd2, %rd88;
	ld.global.f64 	%fd238, [%rd89+16];
	st.local.u64 	[%rd86+8], %rd87;
	mul.f64 	%fd239, %fd179, %fd238;
	mul.f64 	%fd240, %fd237, %fd239;
	st.local.u32 	[%rd82+8], %r286;
	add.s32 	%r289, %r287, 1000;
	mul.wide.u32 	%rd90, %r289, 8;
	add.s64 	%rd91, %rd2, %rd90;
	ld.global.f64 	%fd241, [%rd91+16];
	st.local.u64 	[%rd86+16], %rd87;
	mul.f64 	%fd242, %fd179, %fd241;
	mul.f64 	%fd243, %fd240, %fd242;
	st.local.u32 	[%rd82+12], %r286;
	add.s32 	%r290, %r287, 1500;
	mul.wide.u32 	%rd92, %r290, 8;
	add.s64 	%rd93, %rd2, %rd92;
	ld.global.f64 	%fd244, [%rd93+16];
	st.local.u64 	[%rd86+24], %rd87;
	mul.f64 	%fd245, %fd179, %fd244;
	mul.f64 	%fd246, %fd243, %fd245;
	st.local.u32 	[%rd82+16], %r286;
	add.s32 	%r291, %r287, 2000;
	mul.wide.u32 	%rd94, %r291, 8;
	add.s64 	%rd95, %rd2, %rd94;
	ld.global.f64 	%fd247, [%rd95+16];
	st.local.u64 	[%rd86+32], %rd87;
	mul.f64 	%fd248, %fd179, %fd247;
	mul.f64 	%fd249, %fd246, %fd248;
	st.local.u32 	[%rd82+20], %r286;
	add.s32 	%r292, %r287, 2500;
	mul.wide.u32 	%rd96, %r292, 8;
	add.s64 	%rd97, %rd2, %rd96;
	ld.global.f64 	%fd250, [%rd97+16];
	st.local.u64 	[%rd86+40], %rd87;
	mul.f64 	%fd251, %fd179, %fd250;
	mul.f64 	%fd252, %fd249, %fd251;
	st.local.u32 	[%rd82+24], %r286;
	add.s32 	%r293, %r287, 3000;
	mul.wide.u32 	%rd98, %r293, 8;
	add.s64 	%rd99, %rd2, %rd98;
	ld.global.f64 	%fd253, [%rd99+16];
	st.local.u64 	[%rd86+48], %rd87;
	mul.f64 	%fd254, %fd179, %fd253;
	mul.f64 	%fd255, %fd252, %fd254;
	st.local.u32 	[%rd82+28], %r286;
	add.s32 	%r294, %r287, 3500;
	mul.wide.u32 	%rd100, %r294, 8;
	add.s64 	%rd101, %rd2, %rd100;
	ld.global.f64 	%fd256, [%rd101+16];
	st.local.u64 	[%rd86+56], %rd87;
	mul.f64 	%fd257, %fd179, %fd256;
	mul.f64 	%fd713, %fd255, %fd257;
	add.s32 	%r574, %r574, 8;
$L__BB0_48:
	setp.eq.s32 	%p38, %r59, 0;
	@%p38 bra 	$L__BB0_55;
	add.s32 	%r295, %r59, -1;
	setp.lt.u32 	%p39, %r295, 3;
	@%p39 bra 	$L__BB0_51;
	mul.wide.u32 	%rd102, %r574, 4;
	add.s64 	%rd103, %rd3, %rd102;
	mov.b32 	%r296, 1;
	st.local.u32 	[%rd103], %r296;
	mul.lo.s32 	%r297, %r574, 500;
	mul.wide.u32 	%rd104, %r297, 8;
	add.s64 	%rd105, %rd2, %rd104;
	ld.global.f64 	%fd259, [%rd105+16];
	mul.wide.u32 	%rd106, %r574, 8;
	add.s64 	%rd107, %rd5, %rd106;
	mov.b64 	%rd108, 9221120237041090560;
	st.local.u64 	[%rd107], %rd108;
	mul.f64 	%fd260, %fd179, %fd259;
	mul.f64 	%fd261, %fd713, %fd260;
	st.local.u32 	[%rd103+4], %r296;
	add.s32 	%r298, %r297, 500;
	mul.wide.u32 	%rd109, %r298, 8;
	add.s64 	%rd110, %rd2, %rd109;
	ld.global.f64 	%fd262, [%rd110+16];
	st.local.u64 	[%rd107+8], %rd108;
	mul.f64 	%fd263, %fd179, %fd262;
	mul.f64 	%fd264, %fd261, %fd263;
	st.local.u32 	[%rd103+8], %r296;
	add.s32 	%r299, %r297, 1000;
	mul.wide.u32 	%rd111, %r299, 8;
	add.s64 	%rd112, %rd2, %rd111;
	ld.global.f64 	%fd265, [%rd112+16];
	st.local.u64 	[%rd107+16], %rd108;
	mul.f64 	%fd266, %fd179, %fd265;
	mul.f64 	%fd267, %fd264, %fd266;
	st.local.u32 	[%rd103+12], %r296;
	add.s32 	%r300, %r297, 1500;
	mul.wide.u32 	%rd113, %r300, 8;
	add.s64 	%rd114, %rd2, %rd113;
	ld.global.f64 	%fd268, [%rd114+16];
	st.local.u64 	[%rd107+24], %rd108;
	mul.f64 	%fd269, %fd179, %fd268;
	mul.f64 	%fd713, %fd267, %fd269;
	add.s32 	%r574, %r574, 4;
$L__BB0_51:
	setp.eq.s32 	%p40, %r61, 0;
	@%p40 bra 	$L__BB0_55;
	setp.eq.s32 	%p41, %r61, 1;
	mul.wide.u32 	%rd115, %r574, 4;
	add.s64 	%rd6, %rd3, %rd115;
	mov.b32 	%r301, 1;
	st.local.u32 	[%rd6], %r301;
	mul.lo.s32 	%r73, %r574, 500;
	mul.wide.u32 	%rd116, %r73, 8;
	add.s64 	%rd117, %rd2, %rd116;
	ld.global.f64 	%fd270, [%rd117+16];
	mul.wide.u32 	%rd118, %r574, 8;
	add.s64 	%rd7, %rd5, %rd118;
	mov.b64 	%rd119, 9221120237041090560;
	st.local.u64 	[%rd7], %rd119;
	mul.f64 	%fd271, %fd179, %fd270;
	mul.f64 	%fd713, %fd713, %fd271;
	@%p41 bra 	$L__BB0_55;
	setp.eq.s32 	%p42, %r61, 2;
	mov.b32 	%r302, 1;
	st.local.u32 	[%rd6+4], %r302;
	add.s32 	%r303, %r73, 500;
	mul.wide.u32 	%rd120, %r303, 8;
	add.s64 	%rd121, %rd2, %rd120;
	ld.global.f64 	%fd272, [%rd121+16];
	mov.b64 	%rd122, 9221120237041090560;
	st.local.u64 	[%rd7+8], %rd122;
	mul.f64 	%fd273, %fd179, %fd272;
	mul.f64 	%fd713, %fd713, %fd273;
	@%p42 bra 	$L__BB0_55;
	mov.b32 	%r304, 1;
	st.local.u32 	[%rd6+8], %r304;
	add.s32 	%r305, %r73, 1000;
	mul.wide.u32 	%rd123, %r305, 8;
	add.s64 	%rd124, %rd2, %rd123;
	ld.global.f64 	%fd274, [%rd124+16];
	mov.b64 	%rd125, 9221120237041090560;
	st.local.u64 	[%rd7+16], %rd125;
	mul.f64 	%fd275, %fd179, %fd274;
	mul.f64 	%fd713, %fd713, %fd275;
$L__BB0_55:
	ld.param.u32 	%r546, [_Z12vegas_kerneliiiddPddS_S_S_S_iidddijii_param_19];
	setp.gt.s32 	%p43, %r546, 1;
	@%p43 bra 	$L__BB0_76;
	ld.param.u32 	%r549, [_Z12vegas_kerneliiiddPddS_S_S_S_iidddijii_param_19];
	setp.eq.s32 	%p46, %r549, 0;
	@%p46 bra 	$L__BB0_84;
	ld.param.u32 	%r550, [_Z12vegas_kerneliiiddPddS_S_S_S_iidddijii_param_19];
	setp.eq.s32 	%p47, %r550, 1;
	@%p47 bra 	$L__BB0_58;
	bra.uni 	$L__BB0_152;
$L__BB0_58:
	setp.lt.s32 	%p144, %r129, 1;
	mov.f64 	%fd730, 0d0000000000000000;
	@%p144 bra 	$L__BB0_72;
	setp.lt.u32 	%p145, %r57, 15;
	mov.f64 	%fd730, 0d0000000000000000;
	mov.b32 	%r583, 1;
	@%p145 bra 	$L__BB0_62;
	mov.f64 	%fd730, 0d0000000000000000;
	mov.b32 	%r581, 1;
$L__BB0_61:
	.pragma "nounroll";
	mul.wide.u32 	%rd128, %r581, 8;
	add.s64 	%rd129, %rd5, %rd128;
	ld.local.f64 	%fd369, [%rd129];
	fma.rn.f64 	%fd370, %fd369, %fd369, %fd730;
	ld.local.f64 	%fd371, [%rd129+8];
	fma.rn.f64 	%fd372, %fd371, %fd371, %fd370;
	ld.local.f64 	%fd373, [%rd129+16];
	fma.rn.f64 	%fd374, %fd373, %fd373, %fd372;
	ld.local.f64 	%fd375, [%rd129+24];
	fma.rn.f64 	%fd376, %fd375, %fd375, %fd374;
	ld.local.f64 	%fd377, [%rd129+32];
	fma.rn.f64 	%fd378, %fd377, %fd377, %fd376;
	ld.local.f64 	%fd379, [%rd129+40];
	fma.rn.f64 	%fd380, %fd379, %fd379, %fd378;
	ld.local.f64 	%fd381, [%rd129+48];
	fma.rn.f64 	%fd382, %fd381, %fd381, %fd380;
	ld.local.f64 	%fd383, [%rd129+56];
	fma.rn.f64 	%fd384, %fd383, %fd383, %fd382;
	ld.local.f64 	%fd385, [%rd129+64];
	fma.rn.f64 	%fd386, %fd385, %fd385, %fd384;
	ld.local.f64 	%fd387, [%rd129+72];
	fma.rn.f64 	%fd388, %fd387, %fd387, %fd386;
	ld.local.f64 	%fd389, [%rd129+80];
	fma.rn.f64 	%fd390, %fd389, %fd389, %fd388;
	ld.local.f64 	%fd391, [%rd129+88];
	fma.rn.f64 	%fd392, %fd391, %fd391, %fd390;
	ld.local.f64 	%fd393, [%rd129+96];
	fma.rn.f64 	%fd394, %fd393, %fd393, %fd392;
	ld.local.f64 	%fd395, [%rd129+104];
	fma.rn.f64 	%fd396, %fd395, %fd395, %fd394;
	ld.local.f64 	%fd397, [%rd129+112];
	fma.rn.f64 	%fd398, %fd397, %fd397, %fd396;
	ld.local.f64 	%fd399, [%rd129+120];
	fma.rn.f64 	%fd730, %fd399, %fd399, %fd398;
	add.s32 	%r583, %r581, 16;
	add.s32 	%r395, %r581, 15;
	setp.ne.s32 	%p146, %r395, %r60;
	mov.u32 	%r581, %r583;
	@%p146 bra 	$L__BB0_61;
$L__BB0_62:
	setp.eq.s32 	%p147, %r58, 0;
	@%p147 bra 	$L__BB0_72;
	add.s32 	%r396, %r58, -1;
	setp.lt.u32 	%p148, %r396, 7;
	@%p148 bra 	$L__BB0_65;
	mul.wide.u32 	%rd130, %r583, 8;
	add.s64 	%rd131, %rd5, %rd130;
	ld.local.f64 	%fd401, [%rd131];
	fma.rn.f64 	%fd402, %fd401, %fd401, %fd730;
	ld.local.f64 	%fd403, [%rd131+8];
	fma.rn.f64 	%fd404, %fd403, %fd403, %fd402;
	ld.local.f64 	%fd405, [%rd131+16];
	fma.rn.f64 	%fd406, %fd405, %fd405, %fd404;
	ld.local.f64 	%fd407, [%rd131+24];
	fma.rn.f64 	%fd408, %fd407, %fd407, %fd406;
	ld.local.f64 	%fd409, [%rd131+32];
	fma.rn.f64 	%fd410, %fd409, %fd409, %fd408;
	ld.local.f64 	%fd411, [%rd131+40];
	fma.rn.f64 	%fd412, %fd411, %fd411, %fd410;
	ld.local.f64 	%fd413, [%rd131+48];
	fma.rn.f64 	%fd414, %fd413, %fd413, %fd412;
	ld.local.f64 	%fd415, [%rd131+56];
	fma.rn.f64 	%fd730, %fd415, %fd415, %fd414;
	add.s32 	%r583, %r583, 8;
$L__BB0_65:
	setp.eq.s32 	%p149, %r59, 0;
	@%p149 bra 	$L__BB0_72;
	add.s32 	%r397, %r59, -1;
	setp.lt.u32 	%p150, %r397, 3;
	@%p150 bra 	$L__BB0_68;
	mul.wide.u32 	%rd132, %r583, 8;
	add.s64 	%rd133, %rd5, %rd132;
	ld.local.f64 	%fd417, [%rd133];
	fma.rn.f64 	%fd418, %fd417, %fd417, %fd730;
	ld.local.f64 	%fd419, [%rd133+8];
	fma.rn.f64 	%fd420, %fd419, %fd419, %fd418;
	ld.local.f64 	%fd421, [%rd133+16];
	fma.rn.f64 	%fd422, %fd421, %fd421, %fd420;
	ld.local.f64 	%fd423, [%rd133+24];
	fma.rn.f64 	%fd730, %fd423, %fd423, %fd422;
	add.s32 	%r583, %r583, 4;
$L__BB0_68:
	setp.eq.s32 	%p151, %r61, 0;
	@%p151 bra 	$L__BB0_72;
	setp.eq.s32 	%p152, %r61, 1;
	mul.wide.u32 	%rd134, %r583, 8;
	add.s64 	%rd9, %rd5, %rd134;
	ld.local.f64 	%fd424, [%rd9];
	fma.rn.f64 	%fd730, %fd424, %fd424, %fd730;
	@%p152 bra 	$L__BB0_72;
	setp.eq.s32 	%p153, %r61, 2;
	ld.local.f64 	%fd425, [%rd9+8];
	fma.rn.f64 	%fd730, %fd425, %fd425, %fd730;
	@%p153 bra 	$L__BB0_72;
	ld.local.f64 	%fd426, [%rd9+16];
	fma.rn.f64 	%fd730, %fd426, %fd426, %fd730;
$L__BB0_72:
	div.rn.f64 	%fd66, %fd730, 0dBF2A36E2EB1C432D;
	fma.rn.f64 	%fd427, %fd66, 0d3FF71547652B82FE, 0d4338000000000000;
	{
	.reg .b32 %temp; 
	mov.b64 	{%r91, %temp}, %fd427;
	}
	mov.f64 	%fd428, 0dC338000000000000;
	add.rn.f64 	%fd429, %fd427, %fd428;
	fma.rn.f64 	%fd430, %fd429, 0dBFE62E42FEFA39EF, %fd66;
	fma.rn.f64 	%fd431, %fd429, 0dBC7ABC9E3B39803F, %fd430;
	fma.rn.f64 	%fd432, %fd431, 0d3E5ADE1569CE2BDF, 0d3E928AF3FCA213EA;
	fma.rn.f64 	%fd433, %fd432, %fd431, 0d3EC71DEE62401315;
	fma.rn.f64 	%fd434, %fd433, %fd431, 0d3EFA01997C89EB71;
	fma.rn.f64 	%fd435, %fd434, %fd431, 0d3F2A01A014761F65;
	fma.rn.f64 	%fd436, %fd435, %fd431, 0d3F56C16C1852B7AF;
	fma.rn.f64 	%fd437, %fd436, %fd431, 0d3F81111111122322;
	fma.rn.f64 	%fd438, %fd437, %fd431, 0d3FA55555555502A1;
	fma.rn.f64 	%fd439, %fd438, %fd431, 0d3FC5555555555511;
	fma.rn.f64 	%fd440, %fd439, %fd431, 0d3FE000000000000B;
	fma.rn.f64 	%fd441, %fd440, %fd431, 0d3FF0000000000000;
	fma.rn.f64 	%fd442, %fd441, %fd431, 0d3FF0000000000000;
	{
	.reg .b32 %temp; 
	mov.b64 	{%r92, %temp}, %fd442;
	}
	{
	.reg .b32 %temp; 
	mov.b64 	{%temp, %r93}, %fd442;
	}
	shl.b32 	%r398, %r91, 20;
	add.s32 	%r399, %r398, %r93;
	mov.b64 	%fd731, {%r92, %r399};
	{
	.reg .b32 %temp; 
	mov.b64 	{%temp, %r400}, %fd66;
	}
	mov.b32 	%f3, %r400;
	abs.f32 	%f1, %f3;
	setp.lt.f32 	%p154, %f1, 0f4086232B;
	@%p154 bra 	$L__BB0_75;
	setp.lt.f64 	%p155, %fd66, 0d0000000000000000;
	add.f64 	%fd443, %fd66, 0d7FF0000000000000;
	selp.f64 	%fd731, 0d0000000000000000, %fd443, %p155;
	setp.geu.f32 	%p156, %f1, 0f40874800;
	@%p156 bra 	$L__BB0_75;
	shr.u32 	%r401, %r91, 31;
	add.s32 	%r402, %r91, %r401;
	shr.s32 	%r403, %r402, 1;
	shl.b32 	%r404, %r403, 20;
	add.s32 	%r405, %r93, %r404;
	mov.b64 	%fd444, {%r92, %r405};
	sub.s32 	%r406, %r91, %r403;
	shl.b32 	%r407, %r406, 20;
	add.s32 	%r408, %r407, 1072693248;
	mov.b32 	%r409, 0;
	mov.b64 	%fd445, {%r409, %r408};
	mul.f64 	%fd731, %fd445, %fd444;
$L__BB0_75:
	{ // callseq 9, 0
	.param .b64 param0;
	st.param.f64 	[param0], 0d3F99AAF9C282C14E;
	.param .b64 param1;
	st.param.f64 	[param1], %fd1;
	.param .b64 retval0;
	call.uni (retval0), 
	__internal_accurate_pow, 
	(
	param0, 
	param1
	);
	ld.param.f64 	%fd446, [retval0];
	} // callseq 9
	neg.f64 	%fd448, %fd446;
	selp.f64 	%fd449, %fd448, %fd446, %p2;
	rcp.rn.f64 	%fd450, %fd449;
	setp.eq.s32 	%p157, %r129, 0;
	selp.f64 	%fd451, 0d3FF0000000000000, %fd450, %p157;
	mul.f64 	%fd754, %fd451, %fd731;
	bra.uni 	$L__BB0_170;
$L__BB0_76:
	ld.param.u32 	%r547, [_Z12vegas_kerneliiiddPddS_S_S_S_iidddijii_param_19];
	setp.eq.s32 	%p44, %r547, 2;
	@%p44 bra 	$L__BB0_103;
	ld.param.u32 	%r548, [_Z12vegas_kerneliiiddPddS_S_S_S_iidddijii_param_19];
	setp.ne.s32 	%p45, %r548, 3;
	@%p45 bra 	$L__BB0_152;
	mov.f64 	%fd743, 0d0000000000000000;
	@%p33 bra 	$L__BB0_146;
	setp.lt.u32 	%p49, %r57, 3;
	mov.f64 	%fd743, 0d0000000000000000;
	mov.b32 	%r586, 1;
	@%p49 bra 	$L__BB0_127;
	mov.f64 	%fd743, 0d0000000000000000;
	mov.b32 	%r586, 1;
$L__BB0_81:
	mov.u32 	%r95, %r586;
	mul.wide.u32 	%rd126, %r95, 8;
	add.s64 	%rd10, %rd5, %rd126;
	ld.local.f64 	%fd81, [%rd10];
	{
	.reg .b32 %temp; 
	mov.b64 	{%temp, %r96}, %fd81;
	}
	abs.f64 	%fd82, %fd81;
	{ // callseq 0, 0
	.param .b64 param0;
	st.param.f64 	[param0], %fd82;
	.param .b64 param1;
	st.param.f64 	[param1], 0d4000000000000000;
	.param .b64 retval0;
	call.uni (retval0), 
	__internal_accurate_pow, 
	(
	param0, 
	param1
	);
	ld.param.f64 	%fd280, [retval0];
	} // callseq 0
	setp.lt.s32 	%p53, %r96, 0;
	neg.f64 	%fd282, %fd280;
	selp.f64 	%fd283, %fd282, %fd280, %p26;
	selp.f64 	%fd284, %fd283, %fd280, %p53;
	setp.eq.f64 	%p54, %fd81, 0d0000000000000000;
	selp.b32 	%r308, %r96, 0, %p26;
	or.b32  	%r309, %r308, 2146435072;
	selp.b32 	%r310, %r309, %r308, %p27;
	mov.b32 	%r311, 0;
	mov.b64 	%fd285, {%r311, %r310};
	selp.f64 	%fd734, %fd285, %fd284, %p54;
	add.f64 	%fd286, %fd81, 0d4000000000000000;
	{
	.reg .b32 %temp; 
	mov.b64 	{%temp, %r312}, %fd286;
	}
	and.b32  	%r313, %r312, 2146435072;
	setp.ne.s32 	%p55, %r313, 2146435072;
	@%p55 bra 	$L__BB0_111;
	setp.num.f64 	%p56, %fd81, %fd81;
	@%p56 bra 	$L__BB0_109;
	mov.f64 	%fd287, 0d4000000000000000;
	add.rn.f64 	%fd734, %fd81, %fd287;
	bra.uni 	$L__BB0_111;
$L__BB0_84:
	setp.lt.s32 	%p158, %r129, 1;
	mov.f64 	%fd721, 0d0000000000000000;
	@%p158 bra 	$L__BB0_98;
	setp.lt.u32 	%p159, %r57, 15;
	mov.f64 	%fd721, 0d0000000000000000;
	mov.b32 	%r578, 1;
	@%p159 bra 	$L__BB0_88;
	mov.f64 	%fd721, 0d0000000000000000;
	mov.b32 	%r576, 1;
$L__BB0_87:
	.pragma "nounroll";
	mul.wide.u32 	%rd135, %r576, 8;
	add.s64 	%rd136, %rd5, %rd135;
	ld.local.f64 	%fd456, [%rd136];
	add.f64 	%fd457, %fd721, %fd456;
	ld.local.f64 	%fd458, [%rd136+8];
	add.f64 	%fd459, %fd457, %fd458;
	ld.local.f64 	%fd460, [%rd136+16];
	add.f64 	%fd461, %fd459, %fd460;
	ld.local.f64 	%fd462, [%rd136+24];
	add.f64 	%fd463, %fd461, %fd462;
	ld.local.f64 	%fd464, [%rd136+32];
	add.f64 	%fd465, %fd463, %fd464;
	ld.local.f64 	%fd466, [%rd136+40];
	add.f64 	%fd467, %fd465, %fd466;
	ld.local.f64 	%fd468, [%rd136+48];
	add.f64 	%fd469, %fd467, %fd468;
	ld.local.f64 	%fd470, [%rd136+56];
	add.f64 	%fd471, %fd469, %fd470;
	ld.local.f64 	%fd472, [%rd136+64];
	add.f64 	%fd473, %fd471, %fd472;
	ld.local.f64 	%fd474, [%rd136+72];
	add.f64 	%fd475, %fd473, %fd474;
	ld.local.f64 	%fd476, [%rd136+80];
	add.f64 	%fd477, %fd475, %fd476;
	ld.local.f64 	%fd478, [%rd136+88];
	add.f64 	%fd479, %fd477, %fd478;
	ld.local.f64 	%fd480, [%rd136+96];
	add.f64 	%fd481, %fd479, %fd480;
	ld.local.f64 	%fd482, [%rd136+104];
	add.f64 	%fd483, %fd481, %fd482;
	ld.local.f64 	%fd484, [%rd136+112];
	add.f64 	%fd485, %fd483, %fd484;
	ld.local.f64 	%fd486, [%rd136+120];
	add.f64 	%fd721, %fd485, %fd486;
	add.s32 	%r578, %r576, 16;
	add.s32 	%r412, %r576, 15;
	setp.ne.s32 	%p160, %r412, %r60;
	mov.u32 	%r576, %r578;
	@%p160 bra 	$L__BB0_87;
$L__BB0_88:
	setp.eq.s32 	%p161, %r58, 0;
	@%p161 bra 	$L__BB0_98;
	add.s32 	%r413, %r58, -1;
	setp.lt.u32 	%p162, %r413, 7;
	@%p162 bra 	$L__BB0_91;
	mul.wide.u32 	%rd137, %r578, 8;
	add.s64 	%rd138, %rd5, %rd137;
	ld.local.f64 	%fd488, [%rd138];
	add.f64 	%fd489, %fd721, %fd488;
	ld.local.f64 	%fd490, [%rd138+8];
	add.f64 	%fd491, %fd489, %fd490;
	ld.local.f64 	%fd492, [%rd138+16];
	add.f64 	%fd493, %fd491, %fd492;
	ld.local.f64 	%fd494, [%rd138+24];
	add.f64 	%fd495, %fd493, %fd494;
	ld.local.f64 	%fd496, [%rd138+32];
	add.f64 	%fd497, %fd495, %fd496;
	ld.local.f64 	%fd498, [%rd138+40];
	add.f64 	%fd499, %fd497, %fd498;
	ld.local.f64 	%fd500, [%rd138+48];
	add.f64 	%fd501, %fd499, %fd500;
	ld.local.f64 	%fd502, [%rd138+56];
	add.f64 	%fd721, %fd501, %fd502;
	add.s32 	%r578, %r578, 8;
$L__BB0_91:
	setp.eq.s32 	%p163, %r59, 0;
	@%p163 bra 	$L__BB0_98;
	add.s32 	%r414, %r59, -1;
	setp.lt.u32 	%p164, %r414, 3;
	@%p164 bra 	$L__BB0_94;
	mul.wide.u32 	%rd139, %r578, 8;
	add.s64 	%rd140, %rd5, %rd139;
	ld.local.f64 	%fd504, [%rd140];
	add.f64 	%fd505, %fd721, %fd504;
	ld.local.f64 	%fd506, [%rd140+8];
	add.f64 	%fd507, %fd505, %fd506;
	ld.local.f64 	%fd508, [%rd140+16];
	add.f64 	%fd509, %fd507, %fd508;
	ld.local.f64 	%fd510, [%rd140+24];
	add.f64 	%fd721, %fd509, %fd510;
	add.s32 	%r578, %r578, 4;
$L__BB0_94:
	setp.eq.s32 	%p165, %r61, 0;
	@%p165 bra 	$L__BB0_98;
	setp.eq.s32 	%p166, %r61, 1;
	mul.wide.u32 	%rd141, %r578, 8;
	add.s64 	%rd8, %rd5, %rd141;
	ld.local.f64 	%fd511, [%rd8];
	add.f64 	%fd721, %fd721, %fd511;
	@%p166 bra 	$L__BB0_98;
	setp.eq.s32 	%p167, %r61, 2;
	ld.local.f64 	%fd512, [%rd8+8];
	add.f64 	%fd721, %fd721, %fd512;
	@%p167 bra 	$L__BB0_98;
	ld.local.f64 	%fd513, [%rd8+16];
	add.f64 	%fd721, %fd721, %fd513;
$L__BB0_98:
	abs.f64 	%fd46, %fd721;
	setp.neu.f64 	%p168, %fd46, 0d7FF0000000000000;
	@%p168 bra 	$L__BB0_100;
	mov.f64 	%fd519, 0d0000000000000000;
	mul.rn.f64 	%fd722, %fd721, %fd519;
	mov.b32 	%r580, 0;
	bra.uni 	$L__BB0_102;
$L__BB0_100:
	mul.f64 	%fd514, %fd721, 0d3FE45F306DC9C883;
	cvt.rni.s32.f64 	%r580, %fd514;
	cvt.rn.f64.s32 	%fd515, %r580;
	fma.rn.f64 	%fd516, %fd515, 0dBFF921FB54442D18, %fd721;
	fma.rn.f64 	%fd517, %fd515, 0dBC91A62633145C00, %fd516;
	fma.rn.f64 	%fd722, %fd515, 0dB97B839A252049C0, %fd517;
	setp.ltu.f64 	%p169, %fd46, 0d41E0000000000000;
	@%p169 bra 	$L__BB0_102;
	{ // callseq 10, 0
	.param .b64 param0;
	st.param.f64 	[param0], %fd721;
	.param .align 16 .b8 retval0[16];
	call.uni (retval0), 
	__internal_trig_reduction_slowpathd, 
	(
	param0
	);
	ld.param.f64 	%fd722, [retval0];
	ld.param.b32 	%r580, [retval0+8];
	} // callseq 10
$L__BB0_102:
	shl.b32 	%r417, %r580, 6;
	cvt.u64.u32 	%rd142, %r417;
	and.b64  	%rd143, %rd142, 64;
	add.s64 	%rd145, %rd144, %rd143;
	mul.rn.f64 	%fd520, %fd722, %fd722;
	and.b32  	%r418, %r580, 1;
	setp.eq.b32 	%p170, %r418, 1;
	selp.f64 	%fd521, 0dBDA8FF8320FD8164, 0d3DE5DB65F9785EBA, %p170;
	ld.global.nc.v2.f64 	{%fd522, %fd523}, [%rd145];
	fma.rn.f64 	%fd524, %fd521, %fd520, %fd522;
	fma.rn.f64 	%fd525, %fd524, %fd520, %fd523;
	ld.global.nc.v2.f64 	{%fd526, %fd527}, [%rd145+16];
	fma.rn.f64 	%fd528, %fd525, %fd520, %fd526;
	fma.rn.f64 	%fd529, %fd528, %fd520, %fd527;
	ld.global.nc.v2.f64 	{%fd530, %fd531}, [%rd145+32];
	fma.rn.f64 	%fd532, %fd529, %fd520, %fd530;
	fma.rn.f64 	%fd533, %fd532, %fd520, %fd531;
	fma.rn.f64 	%fd534, %fd533, %fd722, %fd722;
	fma.rn.f64 	%fd535, %fd533, %fd520, 0d3FF0000000000000;
	selp.f64 	%fd536, %fd535, %fd534, %p170;
	and.b32  	%r419, %r580, 2;
	setp.eq.s32 	%p171, %r419, 0;
	mov.f64 	%fd537, 0d0000000000000000;
	sub.f64 	%fd538, %fd537, %fd536;
	selp.f64 	%fd754, %fd536, %fd538, %p171;
	bra.uni 	$L__BB0_170;
$L__BB0_103:
	setp.lt.s32 	%p134, %r40, 0;
	setp.eq.s32 	%p135, %r41, 1062207488;
	ld.local.f64 	%fd72, [%rd5+8];
	ld.local.f64 	%fd351, [%rd5+16];
	sub.f64 	%fd352, %fd72, %fd351;
	add.f64 	%fd73, %fd352, 0dBFD5555555555555;
	{
	.reg .b32 %temp; 
	mov.b64 	{%temp, %r94}, %fd73;
	}
	abs.f64 	%fd74, %fd73;
	{ // callseq 8, 0
	.param .b64 param0;
	st.param.f64 	[param0], %fd74;
	.param .b64 param1;
	st.param.f64 	[param1], 0d4000000000000000;
	.param .b64 retval0;
	call.uni (retval0), 
	__internal_accurate_pow, 
	(
	param0, 
	param1
	);
	ld.param.f64 	%fd353, [retval0];
	} // callseq 8
	setp.lt.s32 	%p137, %r94, 0;
	neg.f64 	%fd355, %fd353;
	selp.f64 	%fd356, %fd355, %fd353, %p135;
	selp.f64 	%fd357, %fd356, %fd353, %p137;
	setp.eq.f64 	%p138, %fd73, 0d0000000000000000;
	selp.b32 	%r384, %r94, 0, %p135;
	or.b32  	%r385, %r384, 2146435072;
	selp.b32 	%r386, %r385, %r384, %p134;
	mov.b32 	%r387, 0;
	mov.b64 	%fd358, {%r387, %r386};
	selp.f64 	%fd732, %fd358, %fd357, %p138;
	add.f64 	%fd359, %fd73, 0d4000000000000000;
	{
	.reg .b32 %temp; 
	mov.b64 	{%temp, %r388}, %fd359;
	}
	and.b32  	%r389, %r388, 2146435072;
	setp.ne.s32 	%p139, %r389, 2146435072;
	@%p139 bra 	$L__BB0_108;
	setp.num.f64 	%p140, %fd73, %fd73;
	@%p140 bra 	$L__BB0_106;
	mov.f64 	%fd360, 0d4000000000000000;
	add.rn.f64 	%fd732, %fd73, %fd360;
	bra.uni 	$L__BB0_108;
$L__BB0_106:
	setp.neu.f64 	%p141, %fd74, 0d7FF0000000000000;
	@%p141 bra 	$L__BB0_108;
	selp.b32 	%r390, %r43, %r42, %p1;
	selp.b32 	%r391, %r390, %r42, %p137;
	mov.b32 	%r392, 0;
	mov.b64 	%fd732, {%r392, %r391};
$L__BB0_108:
	setp.eq.f64 	%p143, %fd73, 0d3FF0000000000000;
	add.f64 	%fd361, %fd732, 0d3F847AE147AE147B;
	selp.f64 	%fd362, 0d3FF028F5C28F5C29, %fd361, %p143;
	mul.f64 	%fd363, %fd72, 0d3FB35A94BEFB7786;
	mul.f64 	%fd364, %fd72, %fd363;
	div.rn.f64 	%fd754, %fd364, %fd362;
	bra.uni 	$L__BB0_170;
$L__BB0_109:
	setp.neu.f64 	%p57, %fd82, 0d7FF0000000000000;
	@%p57 bra 	$L__BB0_111;
	selp.b32 	%r314, %r43, %r42, %p1;
	selp.b32 	%r315, %r314, %r42, %p53;
	mov.b32 	%r316, 0;
	mov.b64 	%fd734, {%r316, %r315};
$L__BB0_111:
	setp.lt.s32 	%p59, %r40, 0;
	setp.eq.s32 	%p60, %r41, 1062207488;
	setp.eq.f64 	%p62, %fd81, 0d3FF0000000000000;
	selp.f64 	%fd288, 0d3FF0000000000000, %fd734, %p62;
	add.f64 	%fd87, %fd743, %fd288;
	ld.local.f64 	%fd88, [%rd10+8];
	{
	.reg .b32 %temp; 
	mov.b64 	{%temp, %r97}, %fd88;
	}
	abs.f64 	%fd89, %fd88;
	{ // callseq 1, 0
	.param .b64 param0;
	st.param.f64 	[param0], %fd89;
	.param .b64 param1;
	st.param.f64 	[param1], 0d4000000000000000;
	.param .b64 retval0;
	call.uni (retval0), 
	__internal_accurate_pow, 
	(
	param0, 
	param1
	);
	ld.param.f64 	%fd289, [retval0];
	} // callseq 1
	setp.lt.s32 	%p63, %r97, 0;
	neg.f64 	%fd291, %fd289;
	selp.f64 	%fd292, %fd291, %fd289, %p60;
	selp.f64 	%fd293, %fd292, %fd289, %p63;
	setp.eq.f64 	%p64, %fd88, 0d0000000000000000;
	selp.b32 	%r317, %r97, 0, %p60;
	or.b32  	%r318, %r317, 2146435072;
	selp.b32 	%r319, %r318, %r317, %p59;
	mov.b32 	%r320, 0;
	mov.b64 	%fd294, {%r320, %r319};
	selp.f64 	%fd735, %fd294, %fd293, %p64;
	add.f64 	%fd295, %fd88, 0d4000000000000000;
	{
	.reg .b32 %temp; 
	mov.b64 	{%temp, %r321}, %fd295;
	}
	and.b32  	%r322, %r321, 2146435072;
	setp.ne.s32 	%p65, %r322, 2146435072;
	@%p65 bra 	$L__BB0_116;
	setp.nan.f64 	%p66, %fd88, %fd88;
	@%p66 bra 	$L__BB0_115;
	setp.neu.f64 	%p67, %fd89, 0d7FF0000000000000;
	@%p67 bra 	$L__BB0_116;
	selp.b32 	%r323, %r43, %r42, %p1;
	selp.b32 	%r324, %r323, %r42, %p63;
	mov.b32 	%r325, 0;
	mov.b64 	%fd735, {%r325, %r324};
	bra.uni 	$L__BB0_116;
$L__BB0_115:
	mov.f64 	%fd296, 0d4000000000000000;
	add.rn.f64 	%fd735, %fd88, %fd296;
$L__BB0_116:
	setp.lt.s32 	%p69, %r40, 0;
	setp.eq.s32 	%p70, %r41, 1062207488;
	setp.eq.f64 	%p72, %fd88, 0d3FF0000000000000;
	selp.f64 	%fd297, 0d3FF0000000000000, %fd735, %p72;
	add.f64 	%fd94, %fd87, %fd297;
	ld.local.f64 	%fd95, [%rd10+16];
	{
	.reg .b32 %temp; 
	mov.b64 	{%temp, %r98}, %fd95;
	}
	abs.f64 	%fd96, %fd95;
	{ // callseq 2, 0
	.param .b64 param0;
	st.param.f64 	[param0], %fd96;
	.param .b64 param1;
	st.param.f64 	[param1], 0d4000000000000000;
	.param .b64 retval0;
	call.uni (retval0), 
	__internal_accurate_pow, 
	(
	param0, 
	param1
	);
	ld.param.f64 	%fd298, [retval0];
	} // callseq 2
	setp.lt.s32 	%p73, %r98, 0;
	neg.f64 	%fd300, %fd298;
	selp.f64 	%fd301, %fd300, %fd298, %p70;
	selp.f64 	%fd302, %fd301, %fd298, %p73;
	setp.eq.f64 	%p74, %fd95, 0d0000000000000000;
	selp.b32 	%r326, %r98, 0, %p70;
	or.b32  	%r327, %r326, 2146435072;
	selp.b32 	%r328, %r327, %r326, %p69;
	mov.b32 	%r329, 0;
	mov.b64 	%fd303, {%r329, %r328};
	selp.f64 	%fd736, %fd303, %fd302, %p74;
	add.f64 	%fd304, %fd95, 0d4000000000000000;
	{
	.reg .b32 %temp; 
	mov.b64 	{%temp, %r330}, %fd304;
	}
	and.b32  	%r331, %r330, 2146435072;
	setp.ne.s32 	%p75, %r331, 2146435072;
	@%p75 bra 	$L__BB0_121;
	setp.nan.f64 	%p76, %fd95, %fd95;
	@%p76 bra 	$L__BB0_120;
	setp.neu.f64 	%p77, %fd96, 0d7FF0000000000000;
	@%p77 bra 	$L__BB0_121;
	selp.b32 	%r332, %r43, %r42, %p1;
	selp.b32 	%r333, %r332, %r42, %p73;
	mov.b32 	%r334, 0;
	mov.b64 	%fd736, {%r334, %r333};
	bra.uni 	$L__BB0_121;
$L__BB0_120:
	mov.f64 	%fd305, 0d4000000000000000;
	add.rn.f64 	%fd736, %fd95, %fd305;
$L__BB0_121:
	setp.lt.s32 	%p79, %r40, 0;
	setp.eq.s32 	%p80, %r41, 1062207488;
	setp.eq.f64 	%p82, %fd95, 0d3FF0000000000000;
	selp.f64 	%fd306, 0d3FF0000000000000, %fd736, %p82;
	add.f64 	%fd101, %fd94, %fd306;
	ld.local.f64 	%fd102, [%rd10+24];
	{
	.reg .b32 %temp; 
	mov.b64 	{%temp, %r99}, %fd102;
	}
	abs.f64 	%fd103, %fd102;
	{ // callseq 3, 0
	.param .b64 param0;
	st.param.f64 	[param0], %fd103;
	.param .b64 param1;
	st.param.f64 	[param1], 0d4000000000000000;
	.param .b64 retval0;
	call.uni (retval0), 
	__internal_accurate_pow, 
	(
	param0, 
	param1
	);
	ld.param.f64 	%fd307, [retval0];
	} // callseq 3
	setp.lt.s32 	%p83, %r99, 0;
	neg.f64 	%fd309, %fd307;
	selp.f64 	%fd310, %fd309, %fd307, %p80;
	selp.f64 	%fd311, %fd310, %fd307, %p83;
	setp.eq.f64 	%p84, %fd102, 0d0000000000000000;
	selp.b32 	%r335, %r99, 0, %p80;
	or.b32  	%r336, %r335, 2146435072;
	selp.b32 	%r337, %r336, %r335, %p79;
	mov.b32 	%r338, 0;
	mov.b64 	%fd312, {%r338, %r337};
	selp.f64 	%fd737, %fd312, %fd311, %p84;
	add.f64 	%fd313, %fd102, 0d4000000000000000;
	{
	.reg .b32 %temp; 
	mov.b64 	{%temp, %r339}, %fd313;
	}
	and.b32  	%r340, %r339, 2146435072;
	setp.ne.s32 	%p85, %r340, 2146435072;
	@%p85 bra 	$L__BB0_126;
	setp.nan.f64 	%p86, %fd102, %fd102;
	@%p86 bra 	$L__BB0_125;
	setp.neu.f64 	%p87, %fd103, 0d7FF0000000000000;
	@%p87 bra 	$L__BB0_126;
	selp.b32 	%r341, %r43, %r42, %p1;
	selp.b32 	%r342, %r341, %r42, %p83;
	mov.b32 	%r343, 0;
	mov.b64 	%fd737, {%r343, %r342};
	bra.uni 	$L__BB0_126;
$L__BB0_125:
	mov.f64 	%fd314, 0d4000000000000000;
	add.rn.f64 	%fd737, %fd102, %fd314;
$L__BB0_126:
	setp.eq.f64 	%p89, %fd102, 0d3FF0000000000000;
	selp.f64 	%fd315, 0d3FF0000000000000, %fd737, %p89;
	add.f64 	%fd743, %fd101, %fd315;
	add.s32 	%r586, %r95, 4;
	add.s32 	%r344, %r95, 3;
	setp.ne.s32 	%p90, %r344, %r62;
	@%p90 bra 	$L__BB0_81;
$L__BB0_127:
	setp.eq.s32 	%p91, %r61, 0;
	@%p91 bra 	$L__BB0_146;
	setp.lt.s32 	%p92, %r40, 0;
	setp.eq.s32 	%p93, %r41, 1062207488;
	mul.wide.u32 	%rd127, %r586, 8;
	add.s64 	%rd11, %rd5, %rd127;
	ld.local.f64 	%fd111, [%rd11];
	{
	.reg .b32 %temp; 
	mov.b64 	{%temp, %r102}, %fd111;
	}
	abs.f64 	%fd112, %fd111;
	{ // callseq 4, 0
	.param .b64 param0;
	st.param.f64 	[param0], %fd112;
	.param .b64 param1;
	st.param.f64 	[param1], 0d4000000000000000;
	.param .b64 retval0;
	call.uni (retval0), 
	__internal_accurate_pow, 
	(
	param0, 
	param1
	);
	ld.param.f64 	%fd316, [retval0];
	} // callseq 4
	setp.lt.s32 	%p95, %r102, 0;
	neg.f64 	%fd318, %fd316;
	selp.f64 	%fd319, %fd318, %fd316, %p93;
	selp.f64 	%fd320, %fd319, %fd316, %p95;
	setp.eq.f64 	%p96, %fd111, 0d0000000000000000;
	selp.b32 	%r345, %r102, 0, %p93;
	or.b32  	%r346, %r345, 2146435072;
	selp.b32 	%r347, %r346, %r345, %p92;
	mov.b32 	%r348, 0;
	mov.b64 	%fd321, {%r348, %r347};
	selp.f64 	%fd740, %fd321, %fd320, %p96;
	add.f64 	%fd322, %fd111, 0d4000000000000000;
	{
	.reg .b32 %temp; 
	mov.b64 	{%temp, %r349}, %fd322;
	}
	and.b32  	%r350, %r349, 2146435072;
	setp.ne.s32 	%p97, %r350, 2146435072;
	@%p97 bra 	$L__BB0_133;
	setp.nan.f64 	%p98, %fd111, %fd111;
	@%p98 bra 	$L__BB0_132;
	setp.neu.f64 	%p99, %fd112, 0d7FF0000000000000;
	@%p99 bra 	$L__BB0_133;
	selp.b32 	%r351, %r43, %r42, %p1;
	selp.b32 	%r352, %r351, %r42, %p95;
	mov.b32 	%r353, 0;
	mov.b64 	%fd740, {%r353, %r352};
	bra.uni 	$L__BB0_133;
$L__BB0_132:
	mov.f64 	%fd323, 0d4000000000000000;
	add.rn.f64 	%fd740, %fd111, %fd323;
$L__BB0_133:
	setp.eq.s32 	%p101, %r61, 1;
	setp.eq.f64 	%p102, %fd111, 0d3FF0000000000000;
	selp.f64 	%fd324, 0d3FF0000000000000, %fd740, %p102;
	add.f64 	%fd743, %fd743, %fd324;
	@%p101 bra 	$L__BB0_146;
	setp.lt.s32 	%p103, %r40, 0;
	setp.eq.s32 	%p104, %r41, 1062207488;
	ld.local.f64 	%fd118, [%rd11+8];
	{
	.reg .b32 %temp; 
	mov.b64 	{%temp, %r103}, %fd118;
	}
	abs.f64 	%fd119, %fd118;
	{ // callseq 5, 0
	.param .b64 param0;
	st.param.f64 	[param0], %fd119;
	.param .b64 param1;
	st.param.f64 	[param1], 0d4000000000000000;
	.param .b64 retval0;
	call.uni (retval0), 
	__internal_accurate_pow, 
	(
	param0, 
	param1
	);
	ld.param.f64 	%fd325, [retval0];
	} // callseq 5
	setp.lt.s32 	%p106, %r103, 0;
	neg.f64 	%fd327, %fd325;
	selp.f64 	%fd328, %fd327, %fd325, %p104;
	selp.f64 	%fd329, %fd328, %fd325, %p106;
	setp.eq.f64 	%p107, %fd118, 0d0000000000000000;
	selp.b32 	%r354, %r103, 0, %p104;
	or.b32  	%r355, %r354, 2146435072;
	selp.b32 	%r356, %r355, %r354, %p103;
	mov.b32 	%r357, 0;
	mov.b64 	%fd330, {%r357, %r356};
	selp.f64 	%fd741, %fd330, %fd329, %p107;
	add.f64 	%fd331, %fd118, 0d4000000000000000;
	{
	.reg .b32 %temp; 
	mov.b64 	{%temp, %r358}, %fd331;
	}
	and.b32  	%r359, %r358, 2146435072;
	setp.ne.s32 	%p108, %r359, 2146435072;
	@%p108 bra 	$L__BB0_139;
	setp.nan.f64 	%p109, %fd118, %fd118;
	@%p109 bra 	$L__BB0_138;
	setp.neu.f64 	%p110, %fd119, 0d7FF0000000000000;
	@%p110 bra 	$L__BB0_139;
	selp.b32 	%r360, %r43, %r42, %p1;
	selp.b32 	%r361, %r360, %r42, %p106;
	mov.b32 	%r362, 0;
	mov.b64 	%fd741, {%r362, %r361};
	bra.uni 	$L__BB0_139;
$L__BB0_138:
	mov.f64 	%fd332, 0d4000000000000000;
	add.rn.f64 	%fd741, %fd118, %fd332;
$L__BB0_139:
	setp.eq.s32 	%p112, %r61, 2;
	setp.eq.f64 	%p113, %fd118, 0d3FF0000000000000;
	selp.f64 	%fd333, 0d3FF0000000000000, %fd741, %p113;
	add.f64 	%fd743, %fd743, %fd333;
	@%p112 bra 	$L__BB0_146;
	setp.lt.s32 	%p114, %r40, 0;
	setp.eq.s32 	%p115, %r41, 1062207488;
	ld.local.f64 	%fd125, [%rd11+16];
	{
	.reg .b32 %temp; 
	mov.b64 	{%temp, %r104}, %fd125;
	}
	abs.f64 	%fd126, %fd125;
	{ // callseq 6, 0
	.param .b64 param0;
	st.param.f64 	[param0], %fd126;
	.param .b64 param1;
	st.param.f64 	[param1], 0d4000000000000000;
	.param .b64 retval0;
	call.uni (retval0), 
	__internal_accurate_pow, 
	(
	param0, 
	param1
	);
	ld.param.f64 	%fd334, [retval0];
	} // callseq 6
	setp.lt.s32 	%p117, %r104, 0;
	neg.f64 	%fd336, %fd334;
	selp.f64 	%fd337, %fd336, %fd334, %p115;
	selp.f64 	%fd338, %fd337, %fd334, %p117;
	setp.eq.f64 	%p118, %fd125, 0d0000000000000000;
	selp.b32 	%r363, %r104, 0, %p115;
	or.b32  	%r364, %r363, 2146435072;
	selp.b32 	%r365, %r364, %r363, %p114;
	mov.b32 	%r366, 0;
	mov.b64 	%fd339, {%r366, %r365};
	selp.f64 	%fd742, %fd339, %fd338, %p118;
	add.f64 	%fd340, %fd125, 0d4000000000000000;
	{
	.reg .b32 %temp; 
	mov.b64 	{%temp, %r367}, %fd340;
	}
	and.b32  	%r368, %r367, 2146435072;
	setp.ne.s32 	%p119, %r368, 2146435072;
	@%p119 bra 	$L__BB0_145;
	setp.nan.f64 	%p120, %fd125, %fd125;
	@%p120 bra 	$L__BB0_144;
	setp.neu.f64 	%p121, %fd126, 0d7FF0000000000000;
	@%p121 bra 	$L__BB0_145;
	selp.b32 	%r369, %r43, %r42, %p1;
	selp.b32 	%r370, %r369, %r42, %p117;
	mov.b32 	%r371, 0;
	mov.b64 	%fd742, {%r371, %r370};
	bra.uni 	$L__BB0_145;
$L__BB0_144:
	mov.f64 	%fd341, 0d4000000000000000;
	add.rn.f64 	%fd742, %fd125, %fd341;
$L__BB0_145:
	setp.eq.f64 	%p123, %fd125, 0d3FF0000000000000;
	selp.f64 	%fd342, 0d3FF0000000000000, %fd742, %p123;
	add.f64 	%fd743, %fd743, %fd342;
$L__BB0_146:
	setp.lt.s32 	%p124, %r44, 0;
	and.b32  	%r372, %r44, 2146435072;
	setp.eq.s32 	%p125, %r372, 1075838976;
	{
	.reg .b32 %temp; 
	mov.b64 	{%temp, %r105}, %fd743;
	}
	abs.f64 	%fd133, %fd743;
	{ // callseq 7, 0
	.param .b64 param0;
	st.param.f64 	[param0], %fd133;
	.param .b64 param1;
	st.param.f64 	[param1], 0d4026000000000000;
	.param .b64 retval0;
	call.uni (retval0), 
	__internal_accurate_pow, 
	(
	param0, 
	param1
	);
	ld.param.f64 	%fd343, [retval0];
	} // callseq 7
	setp.lt.s32 	%p126, %r105, 0;
	neg.f64 	%fd345, %fd343;
	selp.f64 	%fd346, %fd345, %fd343, %p125;
	selp.f64 	%fd347, %fd346, %fd343, %p126;
	setp.eq.f64 	%p127, %fd743, 0d0000000000000000;
	selp.b32 	%r373, %r105, 0, %p125;
	or.b32  	%r374, %r373, 2146435072;
	selp.b32 	%r375, %r374, %r373, %p124;
	mov.b32 	%r376, 0;
	mov.b64 	%fd348, {%r376, %r375};
	selp.f64 	%fd744, %fd348, %fd347, %p127;
	add.f64 	%fd349, %fd743, 0d4026000000000000;
	{
	.reg .b32 %temp; 
	mov.b64 	{%temp, %r377}, %fd349;
	}
	and.b32  	%r378, %r377, 2146435072;
	setp.ne.s32 	%p128, %r378, 2146435072;
	@%p128 bra 	$L__BB0_151;
	setp.num.f64 	%p129, %fd743, %fd743;
	@%p129 bra 	$L__BB0_149;
	mov.f64 	%fd350, 0d4026000000000000;
	add.rn.f64 	%fd744, %fd743, %fd350;
	bra.uni 	$L__BB0_151;
$L__BB0_149:
	setp.neu.f64 	%p130, %fd133, 0d7FF0000000000000;
	@%p130 bra 	$L__BB0_151;
	setp.lt.s32 	%p131, %r105, 0;
	setp.lt.s32 	%p132, %r44, 0;
	selp.b32 	%r379, 0, 2146435072, %p132;
	or.b32  	%r380, %r379, -2147483648;
	selp.b32 	%r381, %r380, %r379, %p3;
	selp.b32 	%r382, %r381, %r379, %p131;
	mov.b32 	%r383, 0;
	mov.b64 	%fd744, {%r383, %r382};
$L__BB0_151:
	setp.eq.f64 	%p133, %fd743, 0d3FF0000000000000;
	selp.f64 	%fd754, 0d3FF0000000000000, %fd744, %p133;
	bra.uni 	$L__BB0_170;
$L__BB0_152:
	setp.lt.s32 	%p172, %r129, 1;
	mov.f64 	%fd752, 0d0000000000000000;
	@%p172 bra 	$L__BB0_166;
	setp.lt.u32 	%p173, %r57, 15;
	mov.f64 	%fd752, 0d0000000000000000;
	mov.b32 	%r589, 1;
	@%p173 bra 	$L__BB0_156;
	mov.f64 	%fd752, 0d0000000000000000;
	mov.b32 	%r587, 1;
$L__BB0_155:
	.pragma "nounroll";
	mul.wide.u32 	%rd146, %r587, 8;
	add.s64 	%rd147, %rd5, %rd146;
	ld.local.f64 	%fd543, [%rd147];
	fma.rn.f64 	%fd544, %fd543, %fd543, %fd752;
	ld.local.f64 	%fd545, [%rd147+8];
	fma.rn.f64 	%fd546, %fd545, %fd545, %fd544;
	ld.local.f64 	%fd547, [%rd147+16];
	fma.rn.f64 	%fd548, %fd547, %fd547, %fd546;
	ld.local.f64 	%fd549, [%rd147+24];
	fma.rn.f64 	%fd550, %fd549, %fd549, %fd548;
	ld.local.f64 	%fd551, [%rd147+32];
	fma.rn.f64 	%fd552, %fd551, %fd551, %fd550;
	ld.local.f64 	%fd553, [%rd147+40];
	fma.rn.f64 	%fd554, %fd553, %fd553, %fd552;
	ld.local.f64 	%fd555, [%rd147+48];
	fma.rn.f64 	%fd556, %fd555, %fd555, %fd554;
	ld.local.f64 	%fd557, [%rd147+56];
	fma.rn.f64 	%fd558, %fd557, %fd557, %fd556;
	ld.local.f64 	%fd559, [%rd147+64];
	fma.rn.f64 	%fd560, %fd559, %fd559, %fd558;
	ld.local.f64 	%fd561, [%rd147+72];
	fma.rn.f64 	%fd562, %fd561, %fd561, %fd560;
	ld.local.f64 	%fd563, [%rd147+80];
	fma.rn.f64 	%fd564, %fd563, %fd563, %fd562;
	ld.local.f64 	%fd565, [%rd147+88];
	fma.rn.f64 	%fd566, %fd565, %fd565, %fd564;
	ld.local.f64 	%fd567, [%rd147+96];
	fma.rn.f64 	%fd568, %fd567, %fd567, %fd566;
	ld.local.f64 	%fd569, [%rd147+104];
	fma.rn.f64 	%fd570, %fd569, %fd569, %fd568;
	ld.local.f64 	%fd571, [%rd147+112];
	fma.rn.f64 	%fd572, %fd571, %fd571, %fd570;
	ld.local.f64 	%fd573, [%rd147+120];
	fma.rn.f64 	%fd752, %fd573, %fd573, %fd572;
	add.s32 	%r589, %r587, 16;
	add.s32 	%r422, %r587, 15;
	setp.ne.s32 	%p174, %r422, %r60;
	mov.u32 	%r587, %r589;
	@%p174 bra 	$L__BB0_155;
$L__BB0_156:
	setp.eq.s32 	%p175, %r58, 0;
	@%p175 bra 	$L__BB0_166;
	add.s32 	%r423, %r58, -1;
	setp.lt.u32 	%p176, %r423, 7;
	@%p176 bra 	$L__BB0_159;
	mul.wide.u32 	%rd148, %r589, 8;
	add.s64 	%rd149, %rd5, %rd148;
	ld.local.f64 	%fd575, [%rd149];
	fma.rn.f64 	%fd576, %fd575, %fd575, %fd752;
	ld.local.f64 	%fd577, [%rd149+8];
	fma.rn.f64 	%fd578, %fd577, %fd577, %fd576;
	ld.local.f64 	%fd579, [%rd149+16];
	fma.rn.f64 	%fd580, %fd579, %fd579, %fd578;
	ld.local.f64 	%fd581, [%rd149+24];
	fma.rn.f64 	%fd582, %fd581, %fd581, %fd580;
	ld.local.f64 	%fd583, [%rd149+32];
	fma.rn.f64 	%fd584, %fd583, %fd583, %fd582;
	ld.local.f64 	%fd585, [%rd149+40];
	fma.rn.f64 	%fd586, %fd585, %fd585, %fd584;
	ld.local.f64 	%fd587, [%rd149+48];
	fma.rn.f64 	%fd588, %fd587, %fd587, %fd586;
	ld.local.f64 	%fd589, [%rd149+56];
	fma.rn.f64 	%fd752, %fd589, %fd589, %fd588;
	add.s32 	%r589, %r589, 8;
$L__BB0_159:
	setp.eq.s32 	%p177, %r59, 0;
	@%p177 bra 	$L__BB0_166;
	add.s32 	%r424, %r59, -1;
	setp.lt.u32 	%p178, %r424, 3;
	@%p178 bra 	$L__BB0_162;
	mul.wide.u32 	%rd150, %r589, 8;
	add.s64 	%rd151, %rd5, %rd150;
	ld.local.f64 	%fd591, [%rd151];
	fma.rn.f64 	%fd592, %fd591, %fd591, %fd752;
	ld.local.f64 	%fd593, [%rd151+8];
	fma.rn.f64 	%fd594, %fd593, %fd593, %fd592;
	ld.local.f64 	%fd595, [%rd151+16];
	fma.rn.f64 	%fd596, %fd595, %fd595, %fd594;
	ld.local.f64 	%fd597, [%rd151+24];
	fma.rn.f64 	%fd752, %fd597, %fd597, %fd596;
	add.s32 	%r589, %r589, 4;
$L__BB0_162:
	setp.eq.s32 	%p179, %r61, 0;
	@%p179 bra 	$L__BB0_166;
	setp.eq.s32 	%p180, %r61, 1;
	mul.wide.u32 	%rd152, %r589, 8;
	add.s64 	%rd12, %rd5, %rd152;
	ld.local.f64 	%fd598, [%rd12];
	fma.rn.f64 	%fd752, %fd598, %fd598, %fd752;
	@%p180 bra 	$L__BB0_166;
	setp.eq.s32 	%p181, %r61, 2;
	ld.local.f64 	%fd599, [%rd12+8];
	fma.rn.f64 	%fd752, %fd599, %fd599, %fd752;
	@%p181 bra 	$L__BB0_166;
	ld.local.f64 	%fd600, [%rd12+16];
	fma.rn.f64 	%fd752, %fd600, %fd600, %fd752;
$L__BB0_166:
	div.rn.f64 	%fd153, %fd752, 0dBF2A36E2EB1C432D;
	fma.rn.f64 	%fd601, %fd153, 0d3FF71547652B82FE, 0d4338000000000000;
	{
	.reg .b32 %temp; 
	mov.b64 	{%r113, %temp}, %fd601;
	}
	mov.f64 	%fd602, 0dC338000000000000;
	add.rn.f64 	%fd603, %fd601, %fd602;
	fma.rn.f64 	%fd604, %fd603, 0dBFE62E42FEFA39EF, %fd153;
	fma.rn.f64 	%fd605, %fd603, 0dBC7ABC9E3B39803F, %fd604;
	fma.rn.f64 	%fd606, %fd605, 0d3E5ADE1569CE2BDF, 0d3E928AF3FCA213EA;
	fma.rn.f64 	%fd607, %fd606, %fd605, 0d3EC71DEE62401315;
	fma.rn.f64 	%fd608, %fd607, %fd605, 0d3EFA01997C89EB71;
	fma.rn.f64 	%fd609, %fd608, %fd605, 0d3F2A01A014761F65;
	fma.rn.f64 	%fd610, %fd609, %fd605, 0d3F56C16C1852B7AF;
	fma.rn.f64 	%fd611, %fd610, %fd605, 0d3F81111111122322;
	fma.rn.f64 	%fd612, %fd611, %fd605, 0d3FA55555555502A1;
	fma.rn.f64 	%fd613, %fd612, %fd605, 0d3FC5555555555511;
	fma.rn.f64 	%fd614, %fd613, %fd605, 0d3FE000000000000B;
	fma.rn.f64 	%fd615, %fd614, %fd605, 0d3FF0000000000000;
	fma.rn.f64 	%fd616, %fd615, %fd605, 0d3FF0000000000000;
	{
	.reg .b32 %temp; 
	mov.b64 	{%r114, %temp}, %fd616;
	}
	{
	.reg .b32 %temp; 
	mov.b64 	{%temp, %r115}, %fd616;
	}
	shl.b32 	%r425, %r113, 20;
	add.s32 	%r426, %r425, %r115;
	mov.b64 	%fd753, {%r114, %r426};
	{
	.reg .b32 %temp; 
	mov.b64 	{%temp, %r427}, %fd153;
	}
	mov.b32 	%f4, %r427;
	abs.f32 	%f2, %f4;
	setp.lt.f32 	%p182, %f2, 0f4086232B;
	@%p182 bra 	$L__BB0_169;
	setp.lt.f64 	%p183, %fd153, 0d0000000000000000;
	add.f64 	%fd617, %fd153, 0d7FF0000000000000;
	selp.f64 	%fd753, 0d0000000000000000, %fd617, %p183;
	setp.geu.f32 	%p184, %f2, 0f40874800;
	@%p184 bra 	$L__BB0_169;
	shr.u32 	%r428, %r113, 31;
	add.s32 	%r429, %r113, %r428;
	shr.s32 	%r430, %r429, 1;
	shl.b32 	%r431, %r430, 20;
	add.s32 	%r432, %r115, %r431;
	mov.b64 	%fd618, {%r114, %r432};
	sub.s32 	%r433, %r113, %r430;
	shl.b32 	%r434, %r433, 20;
	add.s32 	%r435, %r434, 1072693248;
	mov.b32 	%r436, 0;
	mov.b64 	%fd619, {%r436, %r435};
	mul.f64 	%fd753, %fd619, %fd618;
$L__BB0_169:
	{ // callseq 11, 0
	.param .b64 param0;
	st.param.f64 	[param0], 0d3F99AAF9C282C14E;
	.param .b64 param1;
	st.param.f64 	[param1], %fd1;
	.param .b64 retval0;
	call.uni (retval0), 
	__internal_accurate_pow, 
	(
	param0, 
	param1
	);
	ld.param.f64 	%fd620, [retval0];
	} // callseq 11
	neg.f64 	%fd622, %fd620;
	selp.f64 	%fd623, %fd622, %fd620, %p2;
	rcp.rn.f64 	%fd624, %fd623;
	setp.eq.s32 	%p185, %r129, 0;
	selp.f64 	%fd625, 0d3FF0000000000000, %fd624, %p185;
	mul.f64 	%fd754, %fd625, %fd753;
$L__BB0_170:
	setp.lt.s32 	%p186, %r129, 1;
	mul.f64 	%fd160, %fd713, %fd754;
	add.f64 	%fd705, %fd705, %fd160;
	fma.rn.f64 	%fd704, %fd160, %fd160, %fd704;
	@%p186 bra 	$L__BB0_176;
	setp.eq.s32 	%p187, %r57, 0;
	abs.f64 	%fd163, %fd160;
	mov.b32 	%r592, 1;
	@%p187 bra 	$L__BB0_174;
	mov.b32 	%r592, 1;
$L__BB0_173:
	.pragma "nounroll";
	mul.wide.u32 	%rd153, %r592, 4;
	add.s64 	%rd154, %rd3, %rd153;
	ld.local.u32 	%r439, [%rd154];
	add.s32 	%r440, %r592, 1;
	mad.lo.s32 	%r441, %r439, 20, %r440;
	mul.wide.s32 	%rd155, %r441, 8;
	add.s64 	%rd156, %rd1, %rd155;
	atom.global.add.f64 	%fd626, [%rd156], %fd163;
	ld.local.u32 	%r442, [%rd154+4];
	add.s32 	%r592, %r592, 2;
	mad.lo.s32 	%r443, %r442, 20, %r592;
	mul.wide.s32 	%rd157, %r443, 8;
	add.s64 	%rd158, %rd1, %rd157;
	atom.global.add.f64 	%fd627, [%rd158], %fd163;
	setp.ne.s32 	%p188, %r440, %r63;
	@%p188 bra 	$L__BB0_173;
$L__BB0_174:
	and.b32  	%r444, %r129, 1;
	setp.eq.b32 	%p189, %r444, 1;
	not.pred 	%p190, %p189;
	@%p190 bra 	$L__BB0_176;
	mul.wide.u32 	%rd159, %r592, 4;
	add.s64 	%rd160, %rd3, %rd159;
	ld.local.u32 	%r445, [%rd160];
	mad.lo.s32 	%r446, %r445, 20, %r592;
	add.s32 	%r447, %r446, 1;
	mul.wide.s32 	%rd161, %r447, 8;
	add.s64 	%rd162, %rd1, %rd161;
	atom.global.add.f64 	%fd628, [%rd162], %fd163;
$L__BB0_176:
	ld.param.u32 	%r545, [_Z12vegas_kerneliiiddPddS_S_S_S_iidddijii_param_2];
	add.s32 	%r571, %r65, 1;
	setp.ne.s32 	%p191, %r65, %r545;
	@%p191 bra 	$L__BB0_41;
	setp.lt.s32 	%p192, %r129, 1;
	mul.f64 	%fd629, %fd704, %fd2;
	sqrt.rn.f64 	%fd630, %fd629;
	sub.f64 	%fd631, %fd630, %fd705;
	add.f64 	%fd632, %fd705, %fd630;
	add.f64 	%fd755, %fd755, %fd705;
	fma.rn.f64 	%fd756, %fd631, %fd632, %fd756;
	@%p192 bra 	$L__BB0_180;
	mov.u32 	%r593, %r129;
$L__BB0_179:
	mul.wide.u32 	%rd163, %r593, 4;
	add.s64 	%rd164, %rd4, %rd163;
	ld.local.u32 	%r448, [%rd164];
	rem.s32 	%r449, %r448, %r128;
	add.s32 	%r450, %r449, 1;
	st.local.u32 	[%rd164], %r450;
	setp.eq.s32 	%p193, %r449, 0;
	add.s32 	%r121, %r593, -1;
	setp.gt.u32 	%p194, %r593, 1;
	and.pred  	%p195, %p193, %p194;
	mov.u32 	%r593, %r121;
	@%p195 bra 	$L__BB0_179;
$L__BB0_180:
	add.s32 	%r570, %r570, 1;
	setp.ne.s32 	%p196, %r570, %r3;
	@%p196 bra 	$L__BB0_40;
$L__BB0_181:
	and.b32  	%r123, %r1, 31;
	// begin inline asm
	mov.b64 {%r456,%r457}, %fd755;
	// end inline asm
	shfl.sync.down.b32	%r459|%p206, %r457, 16, 31, -1;
	shfl.sync.down.b32	%r458|%p207, %r456, 16, 31, -1;
	// begin inline asm
	mov.b64 %fd654, {%r458,%r459};
	// end inline asm
	add.f64 	%fd655, %fd755, %fd654;
	// begin inline asm
	mov.b64 {%r460,%r461}, %fd655;
	// end inline asm
	shfl.sync.down.b32	%r463|%p208, %r461, 8, 31, -1;
	shfl.sync.down.b32	%r462|%p209, %r460, 8, 31, -1;
	// begin inline asm
	mov.b64 %fd656, {%r462,%r463};
	// end inline asm
	add.f64 	%fd657, %fd655, %fd656;
	// begin inline asm
	mov.b64 {%r464,%r465}, %fd657;
	// end inline asm
	shfl.sync.down.b32	%r467|%p210, %r465, 4, 31, -1;
	shfl.sync.down.b32	%r466|%p211, %r464, 4, 31, -1;
	// begin inline asm
	mov.b64 %fd658, {%r466,%r467};
	// end inline asm
	add.f64 	%fd659, %fd657, %fd658;
	// begin inline asm
	mov.b64 {%r468,%r469}, %fd659;
	// end inline asm
	shfl.sync.down.b32	%r471|%p212, %r469, 2, 31, -1;
	shfl.sync.down.b32	%r470|%p213, %r468, 2, 31, -1;
	// begin inline asm
	mov.b64 %fd660, {%r470,%r471};
	// end inline asm
	add.f64 	%fd661, %fd659, %fd660;
	// begin inline asm
	mov.b64 {%r472,%r473}, %fd661;
	// end inline asm
	shfl.sync.down.b32	%r475|%p214, %r473, 1, 31, -1;
	shfl.sync.down.b32	%r474|%p215, %r472, 1, 31, -1;
	// begin inline asm
	mov.b64 %fd662, {%r474,%r475};
	// end inline asm
	add.f64 	%fd168, %fd661, %fd662;
	setp.ne.s32 	%p216, %r123, 0;
	shr.u32 	%r476, %r1, 2;
	mov.u32 	%r477, _ZZ14blockReduceSumdE6shared;
	add.s32 	%r124, %r477, %r476;
	@%p216 bra 	$L__BB0_183;
	st.shared.f64 	[%r124], %fd168;
$L__BB0_183:
	bar.sync 	0;
	mov.u32 	%r478, %ntid.x;
	shr.u32 	%r125, %r478, 5;
	setp.ge.u32 	%p217, %r1, %r125;
	shl.b32 	%r479, %r123, 3;
	add.s32 	%r126, %r477, %r479;
	mov.f64 	%fd758, 0d0000000000000000;
	@%p217 bra 	$L__BB0_185;
	ld.shared.f64 	%fd758, [%r126];
$L__BB0_185:
	setp.gt.u32 	%p218, %r1, 31;
	@%p218 bra 	$L__BB0_187;
	// begin inline asm
	mov.b64 {%r481,%r482}, %fd758;
	// end inline asm
	shfl.sync.down.b32	%r484|%p219, %r482, 16, 31, -1;
	shfl.sync.down.b32	%r483|%p220, %r481, 16, 31, -1;
	// begin inline asm
	mov.b64 %fd665, {%r483,%r484};
	// end inline asm
	add.f64 	%fd666, %fd758, %fd665;
	// begin inline asm
	mov.b64 {%r485,%r486}, %fd666;
	// end inline asm
	shfl.sync.down.b32	%r488|%p221, %r486, 8, 31, -1;
	shfl.sync.down.b32	%r487|%p222, %r485, 8, 31, -1;
	// begin inline asm
	mov.b64 %fd667, {%r487,%r488};
	// end inline asm
	add.f64 	%fd668, %fd666, %fd667;
	// begin inline asm
	mov.b64 {%r489,%r490}, %fd668;
	// end inline asm
	shfl.sync.down.b32	%r492|%p223, %r490, 4, 31, -1;
	shfl.sync.down.b32	%r491|%p224, %r489, 4, 31, -1;
	// begin inline asm
	mov.b64 %fd669, {%r491,%r492};
	// end inline asm
	add.f64 	%fd670, %fd668, %fd669;
	// begin inline asm
	mov.b64 {%r493,%r494}, %fd670;
	// end inline asm
	shfl.sync.down.b32	%r496|%p225, %r494, 2, 31, -1;
	shfl.sync.down.b32	%r495|%p226, %r493, 2, 31, -1;
	// begin inline asm
	mov.b64 %fd671, {%r495,%r496};
	// end inline asm
	add.f64 	%fd672, %fd670, %fd671;
	// begin inline asm
	mov.b64 {%r497,%r498}, %fd672;
	// end inline asm
	shfl.sync.down.b32	%r500|%p227, %r498, 1, 31, -1;
	shfl.sync.down.b32	%r499|%p228, %r497, 1, 31, -1;
	// begin inline asm
	mov.b64 %fd673, {%r499,%r500};
	// end inline asm
	add.f64 	%fd758, %fd672, %fd673;
$L__BB0_187:
	setp.ne.s32 	%p229, %r123, 0;
	// begin inline asm
	mov.b64 {%r501,%r502}, %fd756;
	// end inline asm
	shfl.sync.down.b32	%r504|%p230, %r502, 16, 31, -1;
	shfl.sync.down.b32	%r503|%p231, %r501, 16, 31, -1;
	// begin inline asm
	mov.b64 %fd675, {%r503,%r504};
	// end inline asm
	add.f64 	%fd676, %fd756, %fd675;
	// begin inline asm
	mov.b64 {%r505,%r506}, %fd676;
	// end inline asm
	shfl.sync.down.b32	%r508|%p232, %r506, 8, 31, -1;
	shfl.sync.down.b32	%r507|%p233, %r505, 8, 31, -1;
	// begin inline asm
	mov.b64 %fd677, {%r507,%r508};
	// end inline asm
	add.f64 	%fd678, %fd676, %fd677;
	// begin inline asm
	mov.b64 {%r509,%r510}, %fd678;
	// end inline asm
	shfl.sync.down.b32	%r512|%p234, %r510, 4, 31, -1;
	shfl.sync.down.b32	%r511|%p235, %r509, 4, 31, -1;
	// begin inline asm
	mov.b64 %fd679, {%r511,%r512};
	// end inline asm
	add.f64 	%fd680, %fd678, %fd679;
	// begin inline asm
	mov.b64 {%r513,%r514}, %fd680;
	// end inline asm
	shfl.sync.down.b32	%r516|%p236, %r514, 2, 31, -1;
	shfl.sync.down.b32	%r515|%p237, %r513, 2, 31, -1;
	// begin inline asm
	mov.b64 %fd681, {%r515,%r516};
	// end inline asm
	add.f64 	%fd682, %fd680, %fd681;
	// begin inline asm
	mov.b64 {%r517,%r518}, %fd682;
	// end inline asm
	shfl.sync.down.b32	%r520|%p238, %r518, 1, 31, -1;
	shfl.sync.down.b32	%r519|%p239, %r517, 1, 31, -1;
	// begin inline asm
	mov.b64 %fd683, {%r519,%r520};
	// end inline asm
	add.f64 	%fd173, %fd682, %fd683;
	@%p229 bra 	$L__BB0_189;
	st.shared.f64 	[%r124], %fd173;
$L__BB0_189:
	setp.ge.u32 	%p240, %r1, %r125;
	bar.sync 	0;
	mov.f64 	%fd760, 0d0000000000000000;
	@%p240 bra 	$L__BB0_191;
	ld.shared.f64 	%fd760, [%r126];
$L__BB0_191:
	setp.gt.u32 	%p241, %r1, 31;
	@%p241 bra 	$L__BB0_193;
	// begin inline asm
	mov.b64 {%r521,%r522}, %fd760;
	// end inline asm
	shfl.sync.down.b32	%r524|%p242, %r522, 16, 31, -1;
	shfl.sync.down.b32	%r523|%p243, %r521, 16, 31, -1;
	// begin inline asm
	mov.b64 %fd686, {%r523,%r524};
	// end inline asm
	add.f64 	%fd687, %fd760, %fd686;
	// begin inline asm
	mov.b64 {%r525,%r526}, %fd687;
	// end inline asm
	shfl.sync.down.b32	%r528|%p244, %r526, 8, 31, -1;
	shfl.sync.down.b32	%r527|%p245, %r525, 8, 31, -1;
	// begin inline asm
	mov.b64 %fd688, {%r527,%r528};
	// end inline asm
	add.f64 	%fd689, %fd687, %fd688;
	// begin inline asm
	mov.b64 {%r529,%r530}, %fd689;
	// end inline asm
	shfl.sync.down.b32	%r532|%p246, %r530, 4, 31, -1;
	shfl.sync.down.b32	%r531|%p247, %r529, 4, 31, -1;
	// begin inline asm
	mov.b64 %fd690, {%r531,%r532};
	// end inline asm
	add.f64 	%fd691, %fd689, %fd690;
	// begin inline asm
	mov.b64 {%r533,%r534}, %fd691;
	// end inline asm
	shfl.sync.down.b32	%r536|%p248, %r534, 2, 31, -1;
	shfl.sync.down.b32	%r535|%p249, %r533, 2, 31, -1;
	// begin inline asm
	mov.b64 %fd692, {%r535,%r536};
	// end inline asm
	add.f64 	%fd693, %fd691, %fd692;
	// begin inline asm
	mov.b64 {%r537,%r538}, %fd693;
	// end inline asm
	shfl.sync.down.b32	%r540|%p250, %r538, 1, 31, -1;
	shfl.sync.down.b32	%r539|%p251, %r537, 1, 31, -1;
	// begin inline asm
	mov.b64 %fd694, {%r539,%r540};
	// end inline asm
	add.f64 	%fd760, %fd693, %fd694;
$L__BB0_193:
	mov.u32 	%r127, %ctaid.x;
	or.b32  	%r541, %r1, %r127;
	setp.ne.s32 	%p252, %r541, 0;
	@%p252 bra 	$L__BB0_195;
	add.u64 	%rd167, %SP, 336;
	add.u64 	%rd168, %SPL, 336;
	st.local.u32 	[%rd168], %r127;
	st.local.f64 	[%rd168+8], %fd758;
	st.local.f64 	[%rd168+16], %fd760;
	mov.u64 	%rd169, $str;
	cvta.global.u64 	%rd170, %rd169;
	{ // callseq 12, 0
	.param .b64 param0;
	st.param.b64 	[param0], %rd170;
	.param .b64 param1;
	st.param.b64 	[param1], %rd167;
	.param .b32 retval0;
	call.uni (retval0), 
	vprintf, 
	(
	param0, 
	param1
	);
	ld.param.b32 	%r542, [retval0];
	} // callseq 12
$L__BB0_195:
	setp.ne.s32 	%p253, %r1, 0;
	@%p253 bra 	$L__BB0_197;
	ld.param.u64 	%rd172, [_Z12vegas_kerneliiiddPddS_S_S_S_iidddijii_param_5];
	cvta.to.global.u64 	%rd171, %rd172;
	atom.global.add.f64 	%fd695, [%rd171], %fd758;
	atom.global.add.f64 	%fd696, [%rd171+8], %fd760;
$L__BB0_197:
	ret;

}
	// .globl	_Z13vegas_kernelFiiiddPddS_S_S_S_iidddijii
.visible .entry _Z13vegas_kernelFiiiddPddS_S_S_S_iidddijii(
	.param .u32 _Z13vegas_kernelFiiiddPddS_S_S_S_iidddijii_param_0,
	.param .u32 _Z13vegas_kernelFiiiddPddS_S_S_S_iidddijii_param_1,
	.param .u32 _Z13vegas_kernelFiiiddPddS_S_S_S_iidddijii_param_2,
	.param .f64 _Z13vegas_kernelFiiiddPddS_S_S_S_iidddijii_param_3,
	.param .f64 _Z13vegas_kernelFiiiddPddS_S_S_S_iidddijii_param_4,
	.param .u64 .ptr .align 1 _Z13vegas_kernelFiiiddPddS_S_S_S_iidddijii_param_5,
	.param .f64 _Z13vegas_kernelFiiiddPddS_S_S_S_iidddijii_param_6,
	.param .u64 .ptr .align 1 _Z13vegas_kernelFiiiddPddS_S_S_S_iidddijii_param_7,
	.param .u64 .ptr .align 1 _Z13vegas_kernelFiiiddPddS_S_S_S_iidddijii_param_8,
	.param .u64 .ptr .align 1 _Z13vegas_kernelFiiiddPddS_S_S_S_iidddijii_param_9,
	.param .u64 .ptr .align 1 _Z13vegas_kernelFiiiddPddS_S_S_S_iidddijii_param_10,
	.param .u32 _Z13vegas_kernelFiiiddPddS_S_S_S_iidddijii_param_11,
	.param .u32 _Z13vegas_kernelFiiiddPddS_S_S_S_iidddijii_param_12,
	.param .f64 _Z13vegas_kernelFiiiddPddS_S_S_S_iidddijii_param_13,
	.param .f64 _Z13vegas_kernelFiiiddPddS_S_S_S_iidddijii_param_14,
	.param .f64 _Z13vegas_kernelFiiiddPddS_S_S_S_iidddijii_param_15,
	.param .u32 _Z13vegas_kernelFiiiddPddS_S_S_S_iidddijii_param_16,
	.param .u32 _Z13vegas_kernelFiiiddPddS_S_S_S_iidddijii_param_17,
	.param .u32 _Z13vegas_kernelFiiiddPddS_S_S_S_iidddijii_param_18,
	.param .u32 _Z13vegas_kernelFiiiddPddS_S_S_S_iidddijii_param_19
)
{
	.local .align 16 .b8 	__local_depot1[336];
	.reg .b64 	%SP;
	.reg .b64 	%SPL;
	.reg .pred 	%p<248>;
	.reg .b32 	%r<552>;
	.reg .b32 	%f<5>;
	.reg .b64 	%rd<147>;
	.reg .b64 	%fd<755>;

	mov.u64 	%SPL, __local_depot1;
	ld.param.u32 	%r127, [_Z13vegas_kernelFiiiddPddS_S_S_S_iidddijii_param_0];
	ld.param.u32 	%r128, [_Z13vegas_kernelFiiiddPddS_S_S_S_iidddijii_param_1];
	ld.param.u32 	%r129, [_Z13vegas_kernelFiiiddPddS_S_S_S_iidddijii_param_2];
	ld.param.f64 	%fd175, [_Z13vegas_kernelFiiiddPddS_S_S_S_iidddijii_param_3];
	ld.param.f64 	%fd176, [_Z13vegas_kernelFiiiddPddS_S_S_S_iidddijii_param_6];
	ld.param.u64 	%rd12, [_Z13vegas_kernelFiiiddPddS_S_S_S_iidddijii_param_7];
	ld.param.u32 	%r130, [_Z13vegas_kernelFiiiddPddS_S_S_S_iidddijii_param_16];
	ld.param.u32 	%r131, [_Z13vegas_kernelFiiiddPddS_S_S_S_iidddijii_param_17];
	ld.param.u32 	%r132, [_Z13vegas_kernelFiiiddPddS_S_S_S_iidddijii_param_18];
	ld.param.u32 	%r133, [_Z13vegas_kernelFiiiddPddS_S_S_S_iidddijii_param_19];
	cvta.to.global.u64 	%rd1, %rd12;
	add.u64 	%rd2, %SPL, 0;
	add.u64 	%rd3, %SPL, 80;
	add.u64 	%rd4, %SPL, 168;
	mov.u32 	%r134, %ctaid.x;
	mov.u32 	%r1, %ntid.x;
	mov.u32 	%r2, %tid.x;
	mad.lo.s32 	%r3, %r134, %r1, %r2;
	setp.ge.u32 	%p4, %r3, %r131;
	@%p4 bra 	$L__BB1_188;
	add.s32 	%r135, %r131, -1;
	setp.eq.s32 	%p5, %r3, %r135;
	add.s32 	%r136, %r132, 1;
	selp.b32 	%r4, %r136, %r130, %p5;
	mul.lo.s32 	%r520, %r4, %r3;
	mov.b32 	%r137, 1;
	st.local.v2.u32 	[%rd2], {%r137, %r127};
	add.s32 	%r6, %r128, -2;
	setp.lt.s32 	%p6, %r128, 3;
	@%p6 bra 	$L__BB1_14;
	add.s32 	%r139, %r128, -3;
	and.b32  	%r7, %r6, 15;
	setp.lt.u32 	%p7, %r139, 15;
	mov.b32 	%r511, 0;
	@%p7 bra 	$L__BB1_5;
	and.b32  	%r511, %r6, -16;
	mov.b32 	%r517, 0;
	mov.u32 	%r516, %r127;
$L__BB1_4:
	.pragma "nounroll";
	mul.lo.s32 	%r141, %r516, %r127;
	mul.wide.u32 	%rd16, %r517, 4;
	add.s64 	%rd17, %rd2, %rd16;
	mul.lo.s32 	%r142, %r141, %r127;
	st.local.v2.u32 	[%rd17+8], {%r141, %r142};
	mul.lo.s32 	%r143, %r142, %r127;
	mul.lo.s32 	%r144, %r143, %r127;
	mul.lo.s32 	%r145, %r144, %r127;
	mul.lo.s32 	%r146, %r145, %r127;
	st.local.v4.u32 	[%rd17+16], {%r143, %r144, %r145, %r146};
	mul.lo.s32 	%r147, %r146, %r127;
	mul.lo.s32 	%r148, %r147, %r127;
	mul.lo.s32 	%r149, %r148, %r127;
	mul.lo.s32 	%r150, %r149, %r127;
	st.local.v4.u32 	[%rd17+32], {%r147, %r148, %r149, %r150};
	mul.lo.s32 	%r151, %r150, %r127;
	mul.lo.s32 	%r152, %r151, %r127;
	mul.lo.s32 	%r153, %r152, %r127;
	mul.lo.s32 	%r154, %r153, %r127;
	st.local.v4.u32 	[%rd17+48], {%r151, %r152, %r153, %r154};
	mul.lo.s32 	%r155, %r154, %r127;
	add.s32 	%r517, %r517, 16;
	mul.lo.s32 	%r516, %r155, %r127;
	st.local.v2.u32 	[%rd17+64], {%r155, %r516};
	setp.eq.s32 	%p8, %r517, %r511;
	@%p8 bra 	$L__BB1_5;
	bra.uni 	$L__BB1_4;
$L__BB1_5:
	setp.eq.s32 	%p9, %r7, 0;
	@%p9 bra 	$L__BB1_14;
	and.b32  	%r10, %r6, 7;
	setp.lt.u32 	%p10, %r7, 8;
	@%p10 bra 	$L__BB1_8;
	mul.wide.u32 	%rd18, %r511, 4;
	add.s64 	%rd19, %rd2, %rd18;
	ld.local.u32 	%r156, [%rd19+4];
	mul.lo.s32 	%r157, %r156, %r127;
	st.local.u32 	[%rd19+8], %r157;
	mul.lo.s32 	%r158, %r157, %r127;
	st.local.u32 	[%rd19+12], %r158;
	mul.lo.s32 	%r159, %r158, %r127;
	st.local.u32 	[%rd19+16], %r159;
	mul.lo.s32 	%r160, %r159, %r127;
	st.local.u32 	[%rd19+20], %r160;
	mul.lo.s32 	%r161, %r160, %r127;
	st.local.u32 	[%rd19+24], %r161;
	mul.lo.s32 	%r162, %r161, %r127;
	st.local.u32 	[%rd19+28], %r162;
	mul.lo.s32 	%r163, %r162, %r127;
	add.s32 	%r511, %r511, 8;
	st.local.u32 	[%rd19+32], %r163;
	mul.lo.s32 	%r164, %r163, %r127;
	st.local.u32 	[%rd19+36], %r164;
$L__BB1_8:
	setp.eq.s32 	%p11, %r10, 0;
	@%p11 bra 	$L__BB1_14;
	and.b32  	%r13, %r6, 3;
	setp.lt.u32 	%p12, %r10, 4;
	@%p12 bra 	$L__BB1_11;
	mul.wide.u32 	%rd20, %r511, 4;
	add.s64 	%rd21, %rd2, %rd20;
	ld.local.u32 	%r165, [%rd21+4];
	mul.lo.s32 	%r166, %r165, %r127;
	st.local.u32 	[%rd21+8], %r166;
	mul.lo.s32 	%r167, %r166, %r127;
	st.local.u32 	[%rd21+12], %r167;
	mul.lo.s32 	%r168, %r167, %r127;
	add.s32 	%r511, %r511, 4;
	st.local.u32 	[%rd21+16], %r168;
	mul.lo.s32 	%r169, %r168, %r127;
	st.local.u32 	[%rd21+20], %r169;
$L__BB1_11:
	setp.eq.s32 	%p13, %r13, 0;
	@%p13 bra 	$L__BB1_14;
	mov.b32 	%r515, 0;
$L__BB1_13:
	.pragma "nounroll";
	add.s32 	%r18, %r511, 1;
	mul.wide.u32 	%rd22, %r511, 4;
	add.s64 	%rd23, %rd2, %rd22;
	ld.local.u32 	%r171, [%rd23+4];
	mul.lo.s32 	%r172, %r171, %r127;
	st.local.u32 	[%rd23+8], %r172;
	add.s32 	%r515, %r515, 1;
	setp.ne.s32 	%p14, %r515, %r13;
	mov.u32 	%r511, %r18;
	@%p14 bra 	$L__BB1_13;
$L__BB1_14:
	setp.lt.s32 	%p15, %r128, 1;
	@%p15 bra 	$L__BB1_26;
	add.s32 	%r174, %r128, -1;
	and.b32  	%r20, %r128, 7;
	setp.lt.u32 	%p16, %r174, 7;
	mov.b32 	%r521, 0;
	@%p16 bra 	$L__BB1_18;
	and.b32  	%r521, %r128, 2147483640;
	mov.b32 	%r519, 0;
$L__BB1_17:
	.pragma "nounroll";
	not.b32 	%r176, %r519;
	add.s32 	%r177, %r128, %r176;
	mul.wide.s32 	%rd24, %r177, 4;
	add.s64 	%rd25, %rd2, %rd24;
	ld.local.u32 	%r178, [%rd25];
	div.s32 	%r179, %r520, %r178;
	add.s32 	%r180, %r179, 1;
	mul.wide.u32 	%rd26, %r519, 4;
	add.s64 	%rd27, %rd3, %rd26;
	st.local.u32 	[%rd27+4], %r180;
	mul.lo.s32 	%r181, %r179, %r178;
	sub.s32 	%r182, %r520, %r181;
	ld.local.u32 	%r183, [%rd25+-4];
	div.s32 	%r184, %r182, %r183;
	add.s32 	%r185, %r184, 1;
	st.local.u32 	[%rd27+8], %r185;
	mul.lo.s32 	%r186, %r184, %r183;
	sub.s32 	%r187, %r182, %r186;
	ld.local.u32 	%r188, [%rd25+-8];
	div.s32 	%r189, %r187, %r188;
	add.s32 	%r190, %r189, 1;
	st.local.u32 	[%rd27+12], %r190;
	mul.lo.s32 	%r191, %r189, %r188;
	sub.s32 	%r192, %r187, %r191;
	ld.local.u32 	%r193, [%rd25+-12];
	div.s32 	%r194, %r192, %r193;
	add.s32 	%r195, %r194, 1;
	st.local.u32 	[%rd27+16], %r195;
	mul.lo.s32 	%r196, %r194, %r193;
	sub.s32 	%r197, %r192, %r196;
	ld.local.u32 	%r198, [%rd25+-16];
	div.s32 	%r199, %r197, %r198;
	add.s32 	%r200, %r199, 1;
	st.local.u32 	[%rd27+20], %r200;
	mul.lo.s32 	%r201, %r199, %r198;
	sub.s32 	%r202, %r197, %r201;
	ld.local.u32 	%r203, [%rd25+-20];
	div.s32 	%r204, %r202, %r203;
	add.s32 	%r205, %r204, 1;
	st.local.u32 	[%rd27+24], %r205;
	mul.lo.s32 	%r206, %r204, %r203;
	sub.s32 	%r207, %r202, %r206;
	ld.local.u32 	%r208, [%rd25+-24];
	div.s32 	%r209, %r207, %r208;
	add.s32 	%r210, %r209, 1;
	st.local.u32 	[%rd27+28], %r210;
	mul.lo.s32 	%r211, %r209, %r208;
	sub.s32 	%r212, %r207, %r211;
	ld.local.u32 	%r213, [%rd25+-28];
	div.s32 	%r214, %r212, %r213;
	add.s32 	%r215, %r214, 1;
	st.local.u32 	[%rd27+32], %r215;
	mul.lo.s32 	%r216, %r214, %r213;
	sub.s32 	%r520, %r212, %r216;
	add.s32 	%r519, %r519, 8;
	setp.ne.s32 	%p17, %r519, %r521;
	@%p17 bra 	$L__BB1_17;
$L__BB1_18:
	setp.eq.s32 	%p18, %r20, 0;
	@%p18 bra 	$L__BB1_26;
	and.b32  	%r32, %r128, 3;
	setp.lt.u32 	%p19, %r20, 4;
	@%p19 bra 	$L__BB1_21;
	not.b32 	%r217, %r521;
	add.s32 	%r218, %r128, %r217;
	mul.wide.s32 	%rd28, %r218, 4;
	add.s64 	%rd29, %rd2, %rd28;
	ld.local.u32 	%r219, [%rd29];
	div.s32 	%r220, %r520, %r219;
	add.s32 	%r221, %r220, 1;
	mul.wide.u32 	%rd30, %r521, 4;
	add.s64 	%rd31, %rd3, %rd30;
	st.local.u32 	[%rd31+4], %r221;
	mul.lo.s32 	%r222, %r220, %r219;
	sub.s32 	%r223, %r520, %r222;
	ld.local.u32 	%r224, [%rd29+-4];
	div.s32 	%r225, %r223, %r224;
	add.s32 	%r226, %r225, 1;
	st.local.u32 	[%rd31+8], %r226;
	mul.lo.s32 	%r227, %r225, %r224;
	sub.s32 	%r228, %r223, %r227;
	ld.local.u32 	%r229, [%rd29+-8];
	div.s32 	%r230, %r228, %r229;
	add.s32 	%r231, %r230, 1;
	st.local.u32 	[%rd31+12], %r231;
	mul.lo.s32 	%r232, %r230, %r229;
	sub.s32 	%r233, %r228, %r232;
	ld.local.u32 	%r234, [%rd29+-12];
	div.s32 	%r235, %r233, %r234;
	add.s32 	%r236, %r235, 1;
	st.local.u32 	[%rd31+16], %r236;
	mul.lo.s32 	%r237, %r235, %r234;
	sub.s32 	%r520, %r233, %r237;
	add.s32 	%r521, %r521, 4;
$L__BB1_21:
	setp.eq.s32 	%p20, %r32, 0;
	@%p20 bra 	$L__BB1_26;
	setp.eq.s32 	%p21, %r32, 1;
	@%p21 bra 	$L__BB1_24;
	not.b32 	%r238, %r521;
	add.s32 	%r239, %r128, %r238;
	mul.wide.s32 	%rd32, %r239, 4;
	add.s64 	%rd33, %rd2, %rd32;
	ld.local.u32 	%r240, [%rd33];
	div.s32 	%r241, %r520, %r240;
	add.s32 	%r242, %r241, 1;
	mul.wide.u32 	%rd34, %r521, 4;
	add.s64 	%rd35, %rd3, %rd34;
	st.local.u32 	[%rd35+4], %r242;
	mul.lo.s32 	%r243, %r241, %r240;
	sub.s32 	%r244, %r520, %r243;
	ld.local.u32 	%r245, [%rd33+-4];
	div.s32 	%r246, %r244, %r245;
	add.s32 	%r247, %r246, 1;
	st.local.u32 	[%rd35+8], %r247;
	mul.lo.s32 	%r248, %r246, %r245;
	sub.s32 	%r520, %r244, %r248;
	add.s32 	%r521, %r521, 2;
$L__BB1_24:
	and.b32  	%r249, %r128, 1;
	setp.eq.b32 	%p22, %r249, 1;
	not.pred 	%p23, %p22;
	@%p23 bra 	$L__BB1_26;
	not.b32 	%r250, %r521;
	add.s32 	%r251, %r128, %r250;
	mul.wide.s32 	%rd36, %r251, 4;
	add.s64 	%rd37, %rd2, %rd36;
	ld.local.u32 	%r252, [%rd37];
	div.s32 	%r253, %r520, %r252;
	add.s32 	%r254, %r253, 1;
	mul.wide.u32 	%rd38, %r521, 4;
	add.s64 	%rd39, %rd3, %rd38;
	st.local.u32 	[%rd39+4], %r254;
$L__BB1_26:
	setp.lt.s32 	%p24, %r4, 1;
	mov.f64 	%fd750, 0d0000000000000000;
	mov.f64 	%fd751, %fd750;
	@%p24 bra 	$L__BB1_175;
	setp.gt.s32 	%p25, %r129, 0;
	mov.f64 	%fd178, 0d4000000000000000;
	{
	.reg .b32 %temp; 
	mov.b64 	{%temp, %r41}, %fd178;
	}
	and.b32  	%r42, %r41, 2146435072;
	setp.eq.s32 	%p26, %r42, 1062207488;
	setp.lt.s32 	%p27, %r41, 0;
	selp.b32 	%r43, 0, 2146435072, %p27;
	and.b32  	%r255, %r41, 2147483647;
	setp.ne.s32 	%p28, %r255, 1071644672;
	and.pred  	%p1, %p26, %p28;
	or.b32  	%r44, %r43, -2147483648;
	mov.f64 	%fd179, 0d4026000000000000;
	{
	.reg .b32 %temp; 
	mov.b64 	{%temp, %r45}, %fd179;
	}
	and.b32  	%r46, %r45, 2146435072;
	setp.lt.s32 	%p29, %r45, 0;
	selp.b32 	%r47, 0, 2146435072, %p29;
	cvt.rn.f64.s32 	%fd1, %r128;
	mov.f64 	%fd180, 0d3F99AAF9C282C14E;
	{
	.reg .b32 %temp; 
	mov.b64 	{%temp, %r256}, %fd180;
	}
	{
	.reg .b32 %temp; 
	mov.b64 	{%temp, %r257}, %fd1;
	}
	shr.u32 	%r258, %r257, 20;
	and.b32  	%r259, %r258, 2047;
	add.s32 	%r260, %r259, -1012;
	mov.b64 	%rd40, %fd1;
	shl.b64 	%rd41, %rd40, %r260;
	setp.eq.s64 	%p30, %rd41, -9223372036854775808;
	setp.lt.s32 	%p31, %r256, 0;
	and.pred  	%p2, %p31, %p30;
	cvt.rn.f64.s32 	%fd2, %r129;
	@%p25 bra 	$L__BB1_39;
	setp.lt.s32 	%p192, %r128, 1;
	@%p192 bra 	$L__BB1_33;
	mov.f64 	%fd751, 0d0000000000000000;
	copysign.f64 	%fd644, %fd2, %fd751;
	sqrt.rn.f64 	%fd645, %fd644;
	add.f64 	%fd646, %fd645, 0d0000000000000000;
	mul.f64 	%fd3, %fd645, %fd646;
	mov.b32 	%r526, 0;
$L__BB1_30:
	add.f64 	%fd751, %fd751, %fd3;
	mov.u32 	%r527, %r128;
$L__BB1_31:
	mul.wide.u32 	%rd143, %r527, 4;
	add.s64 	%rd144, %rd3, %rd143;
	ld.local.u32 	%r424, [%rd144];
	rem.s32 	%r425, %r424, %r127;
	add.s32 	%r426, %r425, 1;
	st.local.u32 	[%rd144], %r426;
	setp.eq.s32 	%p197, %r425, 0;
	add.s32 	%r50, %r527, -1;
	setp.gt.s32 	%p198, %r527, 1;
	and.pred  	%p199, %p197, %p198;
	mov.u32 	%r527, %r50;
	@%p199 bra 	$L__BB1_31;
	add.s32 	%r526, %r526, 1;
	setp.eq.s32 	%p200, %r526, %r4;
	mov.f64 	%fd750, 0d0000000000000000;
	@%p200 bra 	$L__BB1_175;
	bra.uni 	$L__BB1_30;
$L__BB1_33:
	and.b32  	%r52, %r4, 3;
	setp.lt.u32 	%p193, %r4, 4;
	mov.f64 	%fd751, 0d0000000000000000;
	@%p193 bra 	$L__BB1_36;
	mov.f64 	%fd751, 0d0000000000000000;
	copysign.f64 	%fd631, %fd2, %fd751;
	sqrt.rn.f64 	%fd632, %fd631;
	add.f64 	%fd633, %fd632, 0d0000000000000000;
	mul.f64 	%fd6, %fd632, %fd633;
	and.b32  	%r422, %r4, 2147483644;
	neg.s32 	%r528, %r422;
$L__BB1_35:
	add.f64 	%fd634, %fd751, %fd6;
	add.f64 	%fd635, %fd634, %fd6;
	add.f64 	%fd636, %fd635, %fd6;
	add.f64 	%fd751, %fd636, %fd6;
	add.s32 	%r528, %r528, 4;
	setp.ne.s32 	%p194, %r528, 0;
	@%p194 bra 	$L__BB1_35;
$L__BB1_36:
	setp.eq.s32 	%p195, %r52, 0;
	mov.f64 	%fd750, 0d0000000000000000;
	@%p195 bra 	$L__BB1_175;
	mov.f64 	%fd638, 0d0000000000000000;
	copysign.f64 	%fd639, %fd2, %fd638;
	sqrt.rn.f64 	%fd640, %fd639;
	add.f64 	%fd641, %fd640, 0d0000000000000000;
	mul.f64 	%fd11, %fd640, %fd641;
	neg.s32 	%r529, %r52;
$L__BB1_38:
	.pragma "nounroll";
	add.f64 	%fd751, %fd751, %fd11;
	add.s32 	%r529, %r529, 1;
	setp.eq.s32 	%p196, %r529, 0;
	mov.f64 	%fd750, 0d0000000000000000;
	@%p196 bra 	$L__BB1_175;
	bra.uni 	$L__BB1_38;
$L__BB1_39:
	add.s32 	%r59, %r128, -1;
	and.b32  	%r60, %r128, 15;
	add.s32 	%r61, %r60, -1;
	and.b32  	%r62, %r128, 7;
	add.s32 	%r63, %r62, -1;
	and.b32  	%r64, %r128, 2147483632;
	and.b32  	%r65, %r128, 3;
	and.b32  	%r66, %r128, 2147483644;
	and.b32  	%r262, %r45, 2147483647;
	setp.ne.s32 	%p32, %r262, 1071644672;
	setp.eq.s32 	%p33, %r46, 1075838976;
	and.pred  	%p3, %p33, %p32;
	mov.f64 	%fd751, 0d0000000000000000;
	mov.b32 	%r530, 0;
	mov.u64 	%rd132, __cudart_sin_cos_coeffs;
	mov.f64 	%fd750, %fd751;
$L__BB1_40:
	mov.f64 	%fd699, 0d0000000000000000;
	mov.b32 	%r531, 1;
	mov.f64 	%fd700, %fd699;
$L__BB1_41:
	mov.u32 	%r68, %r531;
	setp.lt.s32 	%p34, %r128, 1;
	mov.f64 	%fd708, %fd175;
	@%p34 bra 	$L__BB1_55;
	setp.lt.u32 	%p35, %r59, 15;
	mov.b32 	%r534, 1;
	mov.f64 	%fd708, %fd175;
	@%p35 bra 	$L__BB1_45;
	mov.b32 	%r532, 1;
	mov.f64 	%fd708, %fd175;
$L__BB1_44:
	.pragma "nounroll";
	mul.lo.s32 	%r266, %r532, 500;
	mul.wide.u32 	%rd43, %r266, 8;
	add.s64 	%rd44, %rd1, %rd43;
	ld.global.f64 	%fd184, [%rd44+16];
	mul.wide.u32 	%rd45, %r532, 8;
	add.s64 	%rd46, %rd4, %rd45;
	mov.b64 	%rd47, 9221120237041090560;
	st.local.u64 	[%rd46], %rd47;
	mul.f64 	%fd185, %fd176, %fd184;
	mul.f64 	%fd186, %fd708, %fd185;
	ld.global.f64 	%fd187, [%rd44+4016];
	st.local.u64 	[%rd46+8], %rd47;
	mul.f64 	%fd188, %fd176, %fd187;
	mul.f64 	%fd189, %fd186, %fd188;
	ld.global.f64 	%fd190, [%rd44+8016];
	st.local.u64 	[%rd46+16], %rd47;
	mul.f64 	%fd191, %fd176, %fd190;
	mul.f64 	%fd192, %fd189, %fd191;
	add.s32 	%r267, %r266, 1500;
	mul.wide.u32 	%rd48, %r267, 8;
	add.s64 	%rd49, %rd1, %rd48;
	ld.global.f64 	%fd193, [%rd49+16];
	st.local.u64 	[%rd46+24], %rd47;
	mul.f64 	%fd194, %fd176, %fd193;
	mul.f64 	%fd195, %fd192, %fd194;
	add.s32 	%r268, %r266, 2000;
	mul.wide.u32 	%rd50, %r268, 8;
	add.s64 	%rd51, %rd1, %rd50;
	ld.global.f64 	%fd196, [%rd51+16];
	st.local.u64 	[%rd46+32], %rd47;
	mul.f64 	%fd197, %fd176, %fd196;
	mul.f64 	%fd198, %fd195, %fd197;
	add.s32 	%r269, %r266, 2500;
	mul.wide.u32 	%rd52, %r269, 8;
	add.s64 	%rd53, %rd1, %rd52;
	ld.global.f64 	%fd199, [%rd53+16];
	st.local.u64 	[%rd46+40], %rd47;
	mul.f64 	%fd200, %fd176, %fd199;
	mul.f64 	%fd201, %fd198, %fd200;
	add.s32 	%r270, %r266, 3000;
	mul.wide.u32 	%rd54, %r270, 8;
	add.s64 	%rd55, %rd1, %rd54;
	ld.global.f64 	%fd202, [%rd55+16];
	st.local.u64 	[%rd46+48], %rd47;
	mul.f64 	%fd203, %fd176, %fd202;
	mul.f64 	%fd204, %fd201, %fd203;
	add.s32 	%r271, %r266, 3500;
	mul.wide.u32 	%rd56, %r271, 8;
	add.s64 	%rd57, %rd1, %rd56;
	ld.global.f64 	%fd205, [%rd57+16];
	st.local.u64 	[%rd46+56], %rd47;
	mul.f64 	%fd206, %fd176, %fd205;
	mul.f64 	%fd207, %fd204, %fd206;
	add.s32 	%r272, %r266, 4000;
	mul.wide.u32 	%rd58, %r272, 8;
	add.s64 	%rd59, %rd1, %rd58;
	ld.global.f64 	%fd208, [%rd59+16];
	st.local.u64 	[%rd46+64], %rd47;
	mul.f64 	%fd209, %fd176, %fd208;
	mul.f64 	%fd210, %fd207, %fd209;
	add.s32 	%r273, %r266, 4500;
	mul.wide.u32 	%rd60, %r273, 8;
	add.s64 	%rd61, %rd1, %rd60;
	ld.global.f64 	%fd211, [%rd61+16];
	st.local.u64 	[%rd46+72], %rd47;
	mul.f64 	%fd212, %fd176, %fd211;
	mul.f64 	%fd213, %fd210, %fd212;
	add.s32 	%r274, %r266, 5000;
	mul.wide.u32 	%rd62, %r274, 8;
	add.s64 	%rd63, %rd1, %rd62;
	ld.global.f64 	%fd214, [%rd63+16];
	st.local.u64 	[%rd46+80], %rd47;
	mul.f64 	%fd215, %fd176, %fd214;
	mul.f64 	%fd216, %fd213, %fd215;
	add.s32 	%r275, %r266, 5500;
	mul.wide.u32 	%rd64, %r275, 8;
	add.s64 	%rd65, %rd1, %rd64;
	ld.global.f64 	%fd217, [%rd65+16];
	st.local.u64 	[%rd46+88], %rd47;
	mul.f64 	%fd218, %fd176, %fd217;
	mul.f64 	%fd219, %fd216, %fd218;
	add.s32 	%r276, %r266, 6000;
	mul.wide.u32 	%rd66, %r276, 8;
	add.s64 	%rd67, %rd1, %rd66;
	ld.global.f64 	%fd220, [%rd67+16];
	st.local.u64 	[%rd46+96], %rd47;
	mul.f64 	%fd221, %fd176, %fd220;
	mul.f64 	%fd222, %fd219, %fd221;
	add.s32 	%r277, %r266, 6500;
	mul.wide.u32 	%rd68, %r277, 8;
	add.s64 	%rd69, %rd1, %rd68;
	ld.global.f64 	%fd223, [%rd69+16];
	st.local.u64 	[%rd46+104], %rd47;
	mul.f64 	%fd224, %fd176, %fd223;
	mul.f64 	%fd225, %fd222, %fd224;
	add.s32 	%r278, %r266, 7000;
	mul.wide.u32 	%rd70, %r278, 8;
	add.s64 	%rd71, %rd1, %rd70;
	ld.global.f64 	%fd226, [%rd71+16];
	st.local.u64 	[%rd46+112], %rd47;
	mul.f64 	%fd227, %fd176, %fd226;
	mul.f64 	%fd228, %fd225, %fd227;
	add.s32 	%r279, %r266, 7500;
	mul.wide.u32 	%rd72, %r279, 8;
	add.s64 	%rd73, %rd1, %rd72;
	ld.global.f64 	%fd229, [%rd73+16];
	st.local.u64 	[%rd46+120], %rd47;
	mul.f64 	%fd230, %fd176, %fd229;
	mul.f64 	%fd708, %fd228, %fd230;
	add.s32 	%r534, %r532, 16;
	add.s32 	%r280, %r532, 15;
	setp.ne.s32 	%p36, %r280, %r64;
	mov.u32 	%r532, %r534;
	@%p36 bra 	$L__BB1_44;
$L__BB1_45:
	setp.eq.s32 	%p37, %r60, 0;
	@%p37 bra 	$L__BB1_55;
	setp.lt.u32 	%p38, %r61, 7;
	@%p38 bra 	$L__BB1_48;
	mul.lo.s32 	%r281, %r534, 500;
	mul.wide.u32 	%rd74, %r281, 8;
	add.s64 	%rd75, %rd1, %rd74;
	ld.global.f64 	%fd232, [%rd75+16];
	mul.wide.u32 	%rd76, %r534, 8;
	add.s64 	%rd77, %rd4, %rd76;
	mov.b64 	%rd78, 9221120237041090560;
	st.local.u64 	[%rd77], %rd78;
	mul.f64 	%fd233, %fd176, %fd232;
	mul.f64 	%fd234, %fd708, %fd233;
	add.s32 	%r282, %r281, 500;
	mul.wide.u32 	%rd79, %r282, 8;
	add.s64 	%rd80, %rd1, %rd79;
	ld.global.f64 	%fd235, [%rd80+16];
	st.local.u64 	[%rd77+8], %rd78;
	mul.f64 	%fd236, %fd176, %fd235;
	mul.f64 	%fd237, %fd234, %fd236;
	add.s32 	%r283, %r281, 1000;
	mul.wide.u32 	%rd81, %r283, 8;
	add.s64 	%rd82, %rd1, %rd81;
	ld.global.f64 	%fd238, [%rd82+16];
	st.local.u64 	[%rd77+16], %rd78;
	mul.f64 	%fd239, %fd176, %fd238;
	mul.f64 	%fd240, %fd237, %fd239;
	add.s32 	%r284, %r281, 1500;
	mul.wide.u32 	%rd83, %r284, 8;
	add.s64 	%rd84, %rd1, %rd83;
	ld.global.f64 	%fd241, [%rd84+16];
	st.local.u64 	[%rd77+24], %rd78;
	mul.f64 	%fd242, %fd176, %fd241;
	mul.f64 	%fd243, %fd240, %fd242;
	add.s32 	%r285, %r281, 2000;
	mul.wide.u32 	%rd85, %r285, 8;
	add.s64 	%rd86, %rd1, %rd85;
	ld.global.f64 	%fd244, [%rd86+16];
	st.local.u64 	[%rd77+32], %rd78;
	mul.f64 	%fd245, %fd176, %fd244;
	mul.f64 	%fd246, %fd243, %fd245;
	add.s32 	%r286, %r281, 2500;
	mul.wide.u32 	%rd87, %r286, 8;
	add.s64 	%rd88, %rd1, %rd87;
	ld.global.f64 	%fd247, [%rd88+16];
	st.local.u64 	[%rd77+40], %rd78;
	mul.f64 	%fd248, %fd176, %fd247;
	mul.f64 	%fd249, %fd246, %fd248;
	add.s32 	%r287, %r281, 3000;
	mul.wide.u32 	%rd89, %r287, 8;
	add.s64 	%rd90, %rd1, %rd89;
	ld.global.f64 	%fd250, [%rd90+16];
	st.local.u64 	[%rd77+48], %rd78;
	mul.f64 	%fd251, %fd176, %fd250;
	mul.f64 	%fd252, %fd249, %fd251;
	add.s32 	%r288, %r281, 3500;
	mul.wide.u32 	%rd91, %r288, 8;
	add.s64 	%rd92, %rd1, %rd91;
	ld.global.f64 	%fd253, [%rd92+16];
	st.local.u64 	[%rd77+56], %rd78;
	mul.f64 	%fd254, %fd176, %fd253;
	mul.f64 	%fd708, %fd252, %fd254;
	add.s32 	%r534, %r534, 8;
$L__BB1_48:
	setp.eq.s32 	%p39, %r62, 0;
	@%p39 bra 	$L__BB1_55;
	setp.lt.u32 	%p40, %r63, 3;
	@%p40 bra 	$L__BB1_51;
	mul.lo.s32 	%r289, %r534, 500;
	mul.wide.u32 	%rd93, %r289, 8;
	add.s64 	%rd94, %rd1, %rd93;
	ld.global.f64 	%fd256, [%rd94+16];
	mul.wide.u32 	%rd95, %r534, 8;
	add.s64 	%rd96, %rd4, %rd95;
	mov.b64 	%rd97, 9221120237041090560;
	st.local.u64 	[%rd96], %rd97;
	mul.f64 	%fd257, %fd176, %fd256;
	mul.f64 	%fd258, %fd708, %fd257;
	add.s32 	%r290, %r289, 500;
	mul.wide.u32 	%rd98, %r290, 8;
	add.s64 	%rd99, %rd1, %rd98;
	ld.global.f64 	%fd259, [%rd99+16];
	st.local.u64 	[%rd96+8], %rd97;
	mul.f64 	%fd260, %fd176, %fd259;
	mul.f64 	%fd261, %fd258, %fd260;
	add.s32 	%r291, %r289, 1000;
	mul.wide.u32 	%rd100, %r291, 8;
	add.s64 	%rd101, %rd1, %rd100;
	ld.global.f64 	%fd262, [%rd101+16];
	st.local.u64 	[%rd96+16], %rd97;
	mul.f64 	%fd263, %fd176, %fd262;
	mul.f64 	%fd264, %fd261, %fd263;
	add.s32 	%r292, %r289, 1500;
	mul.wide.u32 	%rd102, %r292, 8;
	add.s64 	%rd103, %rd1, %rd102;
	ld.global.f64 	%fd265, [%rd103+16];
	st.local.u64 	[%rd96+24], %rd97;
	mul.f64 	%fd266, %fd176, %fd265;
	mul.f64 	%fd708, %fd264, %fd266;
	add.s32 	%r534, %r534, 4;
$L__BB1_51:
	setp.eq.s32 	%p41, %r65, 0;
	@%p41 bra 	$L__BB1_55;
	setp.eq.s32 	%p42, %r65, 1;
	mul.lo.s32 	%r76, %r534, 500;
	mul.wide.u32 	%rd104, %r76, 8;
	add.s64 	%rd105, %rd1, %rd104;
	ld.global.f64 	%fd267, [%rd105+16];
	mul.wide.u32 	%rd106, %r534, 8;
	add.s64 	%rd5, %rd4, %rd106;
	mov.b64 	%rd107, 9221120237041090560;
	st.local.u64 	[%rd5], %rd107;
	mul.f64 	%fd268, %fd176, %fd267;
	mul.f64 	%fd708, %fd708, %fd268;
	@%p42 bra 	$L__BB1_55;
	setp.eq.s32 	%p43, %r65, 2;
	add.s32 	%r293, %r76, 500;
	mul.wide.u32 	%rd108, %r293, 8;
	add.s64 	%rd109, %rd1, %rd108;
	ld.global.f64 	%fd269, [%rd109+16];
	mov.b64 	%rd110, 9221120237041090560;
	st.local.u64 	[%rd5+8], %rd110;
	mul.f64 	%fd270, %fd176, %fd269;
	mul.f64 	%fd708, %fd708, %fd270;
	@%p43 bra 	$L__BB1_55;
	add.s32 	%r294, %r76, 1000;
	mul.wide.u32 	%rd111, %r294, 8;
	add.s64 	%rd112, %rd1, %rd111;
	ld.global.f64 	%fd271, [%rd112+16];
	mov.b64 	%rd113, 9221120237041090560;
	st.local.u64 	[%rd5+16], %rd113;
	mul.f64 	%fd272, %fd176, %fd271;
	mul.f64 	%fd708, %fd708, %fd272;
$L__BB1_55:
	setp.gt.s32 	%p44, %r133, 1;
	@%p44 bra 	$L__BB1_76;
	setp.eq.s32 	%p47, %r133, 0;
	@%p47 bra 	$L__BB1_84;
	setp.eq.s32 	%p48, %r133, 1;
	@%p48 bra 	$L__BB1_58;
	bra.uni 	$L__BB1_152;
$L__BB1_58:
	setp.lt.s32 	%p144, %r128, 1;
	mov.f64 	%fd725, 0d0000000000000000;
	@%p144 bra 	$L__BB1_72;
	setp.lt.u32 	%p145, %r59, 15;
	mov.f64 	%fd725, 0d0000000000000000;
	mov.b32 	%r543, 1;
	@%p145 bra 	$L__BB1_62;
	mov.f64 	%fd725, 0d0000000000000000;
	mov.b32 	%r541, 1;
$L__BB1_61:
	.pragma "nounroll";
	mul.wide.u32 	%rd116, %r541, 8;
	add.s64 	%rd117, %rd4, %rd116;
	ld.local.f64 	%fd366, [%rd117];
	fma.rn.f64 	%fd367, %fd366, %fd366, %fd725;
	ld.local.f64 	%fd368, [%rd117+8];
	fma.rn.f64 	%fd369, %fd368, %fd368, %fd367;
	ld.local.f64 	%fd370, [%rd117+16];
	fma.rn.f64 	%fd371, %fd370, %fd370, %fd369;
	ld.local.f64 	%fd372, [%rd117+24];
	fma.rn.f64 	%fd373, %fd372, %fd372, %fd371;
	ld.local.f64 	%fd374, [%rd117+32];
	fma.rn.f64 	%fd375, %fd374, %fd374, %fd373;
	ld.local.f64 	%fd376, [%rd117+40];
	fma.rn.f64 	%fd377, %fd376, %fd376, %fd375;
	ld.local.f64 	%fd378, [%rd117+48];
	fma.rn.f64 	%fd379, %fd378, %fd378, %fd377;
	ld.local.f64 	%fd380, [%rd117+56];
	fma.rn.f64 	%fd381, %fd380, %fd380, %fd379;
	ld.local.f64 	%fd382, [%rd117+64];
	fma.rn.f64 	%fd383, %fd382, %fd382, %fd381;
	ld.local.f64 	%fd384, [%rd117+72];
	fma.rn.f64 	%fd385, %fd384, %fd384, %fd383;
	ld.local.f64 	%fd386, [%rd117+80];
	fma.rn.f64 	%fd387, %fd386, %fd386, %fd385;
	ld.local.f64 	%fd388, [%rd117+88];
	fma.rn.f64 	%fd389, %fd388, %fd388, %fd387;
	ld.local.f64 	%fd390, [%rd117+96];
	fma.rn.f64 	%fd391, %fd390, %fd390, %fd389;
	ld.local.f64 	%fd392, [%rd117+104];
	fma.rn.f64 	%fd393, %fd392, %fd392, %fd391;
	ld.local.f64 	%fd394, [%rd117+112];
	fma.rn.f64 	%fd395, %fd394, %fd394, %fd393;
	ld.local.f64 	%fd396, [%rd117+120];
	fma.rn.f64 	%fd725, %fd396, %fd396, %fd395;
	add.s32 	%r543, %r541, 16;
	add.s32 	%r383, %r541, 15;
	setp.ne.s32 	%p146, %r383, %r64;
	mov.u32 	%r541, %r543;
	@%p146 bra 	$L__BB1_61;
$L__BB1_62:
	setp.eq.s32 	%p147, %r60, 0;
	@%p147 bra 	$L__BB1_72;
	setp.lt.u32 	%p148, %r61, 7;
	@%p148 bra 	$L__BB1_65;
	mul.wide.u32 	%rd118, %r543, 8;
	add.s64 	%rd119, %rd4, %rd118;
	ld.local.f64 	%fd398, [%rd119];
	fma.rn.f64 	%fd399, %fd398, %fd398, %fd725;
	ld.local.f64 	%fd400, [%rd119+8];
	fma.rn.f64 	%fd401, %fd400, %fd400, %fd399;
	ld.local.f64 	%fd402, [%rd119+16];
	fma.rn.f64 	%fd403, %fd402, %fd402, %fd401;
	ld.local.f64 	%fd404, [%rd119+24];
	fma.rn.f64 	%fd405, %fd404, %fd404, %fd403;
	ld.local.f64 	%fd406, [%rd119+32];
	fma.rn.f64 	%fd407, %fd406, %fd406, %fd405;
	ld.local.f64 	%fd408, [%rd119+40];
	fma.rn.f64 	%fd409, %fd408, %fd408, %fd407;
	ld.local.f64 	%fd410, [%rd119+48];
	fma.rn.f64 	%fd411, %fd410, %fd410, %fd409;
	ld.local.f64 	%fd412, [%rd119+56];
	fma.rn.f64 	%fd725, %fd412, %fd412, %fd411;
	add.s32 	%r543, %r543, 8;
$L__BB1_65:
	setp.eq.s32 	%p149, %r62, 0;
	@%p149 bra 	$L__BB1_72;
	setp.lt.u32 	%p150, %r63, 3;
	@%p150 bra 	$L__BB1_68;
	mul.wide.u32 	%rd120, %r543, 8;
	add.s64 	%rd121, %rd4, %rd120;
	ld.local.f64 	%fd414, [%rd121];
	fma.rn.f64 	%fd415, %fd414, %fd414, %fd725;
	ld.local.f64 	%fd416, [%rd121+8];
	fma.rn.f64 	%fd417, %fd416, %fd416, %fd415;
	ld.local.f64 	%fd418, [%rd121+16];
	fma.rn.f64 	%fd419, %fd418, %fd418, %fd417;
	ld.local.f64 	%fd420, [%rd121+24];
	fma.rn.f64 	%fd725, %fd420, %fd420, %fd419;
	add.s32 	%r543, %r543, 4;
$L__BB1_68:
	setp.eq.s32 	%p151, %r65, 0;
	@%p151 bra 	$L__BB1_72;
	setp.eq.s32 	%p152, %r65, 1;
	mul.wide.u32 	%rd122, %r543, 8;
	add.s64 	%rd7, %rd4, %rd122;
	ld.local.f64 	%fd421, [%rd7];
	fma.rn.f64 	%fd725, %fd421, %fd421, %fd725;
	@%p152 bra 	$L__BB1_72;
	setp.eq.s32 	%p153, %r65, 2;
	ld.local.f64 	%fd422, [%rd7+8];
	fma.rn.f64 	%fd725, %fd422, %fd422, %fd725;
	@%p153 bra 	$L__BB1_72;
	ld.local.f64 	%fd423, [%rd7+16];
	fma.rn.f64 	%fd725, %fd423, %fd423, %fd725;
$L__BB1_72:
	div.rn.f64 	%fd66, %fd725, 0dBF2A36E2EB1C432D;
	fma.rn.f64 	%fd424, %fd66, 0d3FF71547652B82FE, 0d4338000000000000;
	{
	.reg .b32 %temp; 
	mov.b64 	{%r94, %temp}, %fd424;
	}
	mov.f64 	%fd425, 0dC338000000000000;
	add.rn.f64 	%fd426, %fd424, %fd425;
	fma.rn.f64 	%fd427, %fd426, 0dBFE62E42FEFA39EF, %fd66;
	fma.rn.f64 	%fd428, %fd426, 0dBC7ABC9E3B39803F, %fd427;
	fma.rn.f64 	%fd429, %fd428, 0d3E5ADE1569CE2BDF, 0d3E928AF3FCA213EA;
	fma.rn.f64 	%fd430, %fd429, %fd428, 0d3EC71DEE62401315;
	fma.rn.f64 	%fd431, %fd430, %fd428, 0d3EFA01997C89EB71;
	fma.rn.f64 	%fd432, %fd431, %fd428, 0d3F2A01A014761F65;
	fma.rn.f64 	%fd433, %fd432, %fd428, 0d3F56C16C1852B7AF;
	fma.rn.f64 	%fd434, %fd433, %fd428, 0d3F81111111122322;
	fma.rn.f64 	%fd435, %fd434, %fd428, 0d3FA55555555502A1;
	fma.rn.f64 	%fd436, %fd435, %fd428, 0d3FC5555555555511;
	fma.rn.f64 	%fd437, %fd436, %fd428, 0d3FE000000000000B;
	fma.rn.f64 	%fd438, %fd437, %fd428, 0d3FF0000000000000;
	fma.rn.f64 	%fd439, %fd438, %fd428, 0d3FF0000000000000;
	{
	.reg .b32 %temp; 
	mov.b64 	{%r95, %temp}, %fd439;
	}
	{
	.reg .b32 %temp; 
	mov.b64 	{%temp, %r96}, %fd439;
	}
	shl.b32 	%r384, %r94, 20;
	add.s32 	%r385, %r384, %r96;
	mov.b64 	%fd726, {%r95, %r385};
	{
	.reg .b32 %temp; 
	mov.b64 	{%temp, %r386}, %fd66;
	}
	mov.b32 	%f3, %r386;
	abs.f32 	%f1, %f3;
	setp.lt.f32 	%p154, %f1, 0f4086232B;
	@%p154 bra 	$L__BB1_75;
	setp.lt.f64 	%p155, %fd66, 0d0000000000000000;
	add.f64 	%fd440, %fd66, 0d7FF0000000000000;
	selp.f64 	%fd726, 0d0000000000000000, %fd440, %p155;
	setp.geu.f32 	%p156, %f1, 0f40874800;
	@%p156 bra 	$L__BB1_75;
	shr.u32 	%r387, %r94, 31;
	add.s32 	%r388, %r94, %r387;
	shr.s32 	%r389, %r388, 1;
	shl.b32 	%r390, %r389, 20;
	add.s32 	%r391, %r96, %r390;
	mov.b64 	%fd441, {%r95, %r391};
	sub.s32 	%r392, %r94, %r389;
	shl.b32 	%r393, %r392, 20;
	add.s32 	%r394, %r393, 1072693248;
	mov.b32 	%r395, 0;
	mov.b64 	%fd442, {%r395, %r394};
	mul.f64 	%fd726, %fd442, %fd441;
$L__BB1_75:
	{ // callseq 22, 0
	.param .b64 param0;
	st.param.f64 	[param0], 0d3F99AAF9C282C14E;
	.param .b64 param1;
	st.param.f64 	[param1], %fd1;
	.param .b64 retval0;
	call.uni (retval0), 
	__internal_accurate_pow, 
	(
	param0, 
	param1
	);
	ld.param.f64 	%fd443, [retval0];
	} // callseq 22
	neg.f64 	%fd445, %fd443;
	selp.f64 	%fd446, %fd445, %fd443, %p2;
	rcp.rn.f64 	%fd447, %fd446;
	setp.eq.s32 	%p157, %r128, 0;
	selp.f64 	%fd448, 0d3FF0000000000000, %fd447, %p157;
	mul.f64 	%fd749, %fd448, %fd726;
	bra.uni 	$L__BB1_170;
$L__BB1_76:
	setp.eq.s32 	%p45, %r133, 2;
	@%p45 bra 	$L__BB1_103;
	setp.ne.s32 	%p46, %r133, 3;
	@%p46 bra 	$L__BB1_152;
	mov.f64 	%fd738, 0d0000000000000000;
	@%p34 bra 	$L__BB1_146;
	setp.lt.u32 	%p50, %r59, 3;
	mov.f64 	%fd738, 0d0000000000000000;
	mov.b32 	%r546, 1;
	@%p50 bra 	$L__BB1_127;
	mov.f64 	%fd738, 0d0000000000000000;
	mov.b32 	%r546, 1;
$L__BB1_81:
	mov.u32 	%r98, %r546;
	mul.wide.u32 	%rd114, %r98, 8;
	add.s64 	%rd8, %rd4, %rd114;
	ld.local.f64 	%fd81, [%rd8];
	{
	.reg .b32 %temp; 
	mov.b64 	{%temp, %r99}, %fd81;
	}
	abs.f64 	%fd82, %fd81;
	{ // callseq 13, 0
	.param .b64 param0;
	st.param.f64 	[param0], %fd82;
	.param .b64 param1;
	st.param.f64 	[param1], 0d4000000000000000;
	.param .b64 retval0;
	call.uni (retval0), 
	__internal_accurate_pow, 
	(
	param0, 
	param1
	);
	ld.param.f64 	%fd277, [retval0];
	} // callseq 13
	setp.lt.s32 	%p54, %r99, 0;
	neg.f64 	%fd279, %fd277;
	selp.f64 	%fd280, %fd279, %fd277, %p26;
	selp.f64 	%fd281, %fd280, %fd277, %p54;
	setp.eq.f64 	%p55, %fd81, 0d0000000000000000;
	selp.b32 	%r297, %r99, 0, %p26;
	or.b32  	%r298, %r297, 2146435072;
	selp.b32 	%r299, %r298, %r297, %p27;
	mov.b32 	%r300, 0;
	mov.b64 	%fd282, {%r300, %r299};
	selp.f64 	%fd729, %fd282, %fd281, %p55;
	add.f64 	%fd283, %fd81, 0d4000000000000000;
	{
	.reg .b32 %temp; 
	mov.b64 	{%temp, %r301}, %fd283;
	}
	and.b32  	%r302, %r301, 2146435072;
	setp.ne.s32 	%p56, %r302, 2146435072;
	@%p56 bra 	$L__BB1_111;
	setp.num.f64 	%p57, %fd81, %fd81;
	@%p57 bra 	$L__BB1_109;
	mov.f64 	%fd284, 0d4000000000000000;
	add.rn.f64 	%fd729, %fd81, %fd284;
	bra.uni 	$L__BB1_111;
$L__BB1_84:
	setp.lt.s32 	%p158, %r128, 1;
	mov.f64 	%fd716, 0d0000000000000000;
	@%p158 bra 	$L__BB1_98;
	setp.lt.u32 	%p159, %r59, 15;
	mov.f64 	%fd716, 0d0000000000000000;
	mov.b32 	%r538, 1;
	@%p159 bra 	$L__BB1_88;
	mov.f64 	%fd716, 0d0000000000000000;
	mov.b32 	%r536, 1;
$L__BB1_87:
	.pragma "nounroll";
	mul.wide.u32 	%rd123, %r536, 8;
	add.s64 	%rd124, %rd4, %rd123;
	ld.local.f64 	%fd453, [%rd124];
	add.f64 	%fd454, %fd716, %fd453;
	ld.local.f64 	%fd455, [%rd124+8];
	add.f64 	%fd456, %fd454, %fd455;
	ld.local.f64 	%fd457, [%rd124+16];
	add.f64 	%fd458, %fd456, %fd457;
	ld.local.f64 	%fd459, [%rd124+24];
	add.f64 	%fd460, %fd458, %fd459;
	ld.local.f64 	%fd461, [%rd124+32];
	add.f64 	%fd462, %fd460, %fd461;
	ld.local.f64 	%fd463, [%rd124+40];
	add.f64 	%fd464, %fd462, %fd463;
	ld.local.f64 	%fd465, [%rd124+48];
	add.f64 	%fd466, %fd464, %fd465;
	ld.local.f64 	%fd467, [%rd124+56];
	add.f64 	%fd468, %fd466, %fd467;
	ld.local.f64 	%fd469, [%rd124+64];
	add.f64 	%fd470, %fd468, %fd469;
	ld.local.f64 	%fd471, [%rd124+72];
	add.f64 	%fd472, %fd470, %fd471;
	ld.local.f64 	%fd473, [%rd124+80];
	add.f64 	%fd474, %fd472, %fd473;
	ld.local.f64 	%fd475, [%rd124+88];
	add.f64 	%fd476, %fd474, %fd475;
	ld.local.f64 	%fd477, [%rd124+96];
	add.f64 	%fd478, %fd476, %fd477;
	ld.local.f64 	%fd479, [%rd124+104];
	add.f64 	%fd480, %fd478, %fd479;
	ld.local.f64 	%fd481, [%rd124+112];
	add.f64 	%fd482, %fd480, %fd481;
	ld.local.f64 	%fd483, [%rd124+120];
	add.f64 	%fd716, %fd482, %fd483;
	add.s32 	%r538, %r536, 16;
	add.s32 	%r398, %r536, 15;
	setp.ne.s32 	%p160, %r398, %r64;
	mov.u32 	%r536, %r538;
	@%p160 bra 	$L__BB1_87;
$L__BB1_88:
	setp.eq.s32 	%p161, %r60, 0;
	@%p161 bra 	$L__BB1_98;
	setp.lt.u32 	%p162, %r61, 7;
	@%p162 bra 	$L__BB1_91;
	mul.wide.u32 	%rd125, %r538, 8;
	add.s64 	%rd126, %rd4, %rd125;
	ld.local.f64 	%fd485, [%rd126];
	add.f64 	%fd486, %fd716, %fd485;
	ld.local.f64 	%fd487, [%rd126+8];
	add.f64 	%fd488, %fd486, %fd487;
	ld.local.f64 	%fd489, [%rd126+16];
	add.f64 	%fd490, %fd488, %fd489;
	ld.local.f64 	%fd491, [%rd126+24];
	add.f64 	%fd492, %fd490, %fd491;
	ld.local.f64 	%fd493, [%rd126+32];
	add.f64 	%fd494, %fd492, %fd493;
	ld.local.f64 	%fd495, [%rd126+40];
	add.f64 	%fd496, %fd494, %fd495;
	ld.local.f64 	%fd497, [%rd126+48];
	add.f64 	%fd498, %fd496, %fd497;
	ld.local.f64 	%fd499, [%rd126+56];
	add.f64 	%fd716, %fd498, %fd499;
	add.s32 	%r538, %r538, 8;
$L__BB1_91:
	setp.eq.s32 	%p163, %r62, 0;
	@%p163 bra 	$L__BB1_98;
	setp.lt.u32 	%p164, %r63, 3;
	@%p164 bra 	$L__BB1_94;
	mul.wide.u32 	%rd127, %r538, 8;
	add.s64 	%rd128, %rd4, %rd127;
	ld.local.f64 	%fd501, [%rd128];
	add.f64 	%fd502, %fd716, %fd501;
	ld.local.f64 	%fd503, [%rd128+8];
	add.f64 	%fd504, %fd502, %fd503;
	ld.local.f64 	%fd505, [%rd128+16];
	add.f64 	%fd506, %fd504, %fd505;
	ld.local.f64 	%fd507, [%rd128+24];
	add.f64 	%fd716, %fd506, %fd507;
	add.s32 	%r538, %r538, 4;
$L__BB1_94:
	setp.eq.s32 	%p165, %r65, 0;
	@%p165 bra 	$L__BB1_98;
	setp.eq.s32 	%p166, %r65, 1;
	mul.wide.u32 	%rd129, %r538, 8;
	add.s64 	%rd6, %rd4, %rd129;
	ld.local.f64 	%fd508, [%rd6];
	add.f64 	%fd716, %fd716, %fd508;
	@%p166 bra 	$L__BB1_98;
	setp.eq.s32 	%p167, %r65, 2;
	ld.local.f64 	%fd509, [%rd6+8];
	add.f64 	%fd716, %fd716, %fd509;
	@%p167 bra 	$L__BB1_98;
	ld.local.f64 	%fd510, [%rd6+16];
	add.f64 	%fd716, %fd716, %fd510;
$L__BB1_98:
	abs.f64 	%fd46, %fd716;
	setp.neu.f64 	%p168, %fd46, 0d7FF0000000000000;
	@%p168 bra 	$L__BB1_100;
	mov.f64 	%fd516, 0d0000000000000000;
	mul.rn.f64 	%fd717, %fd716, %fd516;
	mov.b32 	%r540, 0;
	bra.uni 	$L__BB1_102;
$L__BB1_100:
	mul.f64 	%fd511, %fd716, 0d3FE45F306DC9C883;
	cvt.rni.s32.f64 	%r540, %fd511;
	cvt.rn.f64.s32 	%fd512, %r540;
	fma.rn.f64 	%fd513, %fd512, 0dBFF921FB54442D18, %fd716;
	fma.rn.f64 	%fd514, %fd512, 0dBC91A62633145C00, %fd513;
	fma.rn.f64 	%fd717, %fd512, 0dB97B839A252049C0, %fd514;
	setp.ltu.f64 	%p169, %fd46, 0d41E0000000000000;
	@%p169 bra 	$L__BB1_102;
	{ // callseq 23, 0
	.param .b64 param0;
	st.param.f64 	[param0], %fd716;
	.param .align 16 .b8 retval0[16];
	call.uni (retval0), 
	__internal_trig_reduction_slowpathd, 
	(
	param0
	);
	ld.param.f64 	%fd717, [retval0];
	ld.param.b32 	%r540, [retval0+8];
	} // callseq 23
$L__BB1_102:
	shl.b32 	%r401, %r540, 6;
	cvt.u64.u32 	%rd130, %r401;
	and.b64  	%rd131, %rd130, 64;
	add.s64 	%rd133, %rd132, %rd131;
	mul.rn.f64 	%fd517, %fd717, %fd717;
	and.b32  	%r402, %r540, 1;
	setp.eq.b32 	%p170, %r402, 1;
	selp.f64 	%fd518, 0dBDA8FF8320FD8164, 0d3DE5DB65F9785EBA, %p170;
	ld.global.nc.v2.f64 	{%fd519, %fd520}, [%rd133];
	fma.rn.f64 	%fd521, %fd518, %fd517, %fd519;
	fma.rn.f64 	%fd522, %fd521, %fd517, %fd520;
	ld.global.nc.v2.f64 	{%fd523, %fd524}, [%rd133+16];
	fma.rn.f64 	%fd525, %fd522, %fd517, %fd523;
	fma.rn.f64 	%fd526, %fd525, %fd517, %fd524;
	ld.global.nc.v2.f64 	{%fd527, %fd528}, [%rd133+32];
	fma.rn.f64 	%fd529, %fd526, %fd517, %fd527;
	fma.rn.f64 	%fd530, %fd529, %fd517, %fd528;
	fma.rn.f64 	%fd531, %fd530, %fd717, %fd717;
	fma.rn.f64 	%fd532, %fd530, %fd517, 0d3FF0000000000000;
	selp.f64 	%fd533, %fd532, %fd531, %p170;
	and.b32  	%r403, %r540, 2;
	setp.eq.s32 	%p171, %r403, 0;
	mov.f64 	%fd534, 0d0000000000000000;
	sub.f64 	%fd535, %fd534, %fd533;
	selp.f64 	%fd749, %fd533, %fd535, %p171;
	bra.uni 	$L__BB1_170;
$L__BB1_103:
	setp.lt.s32 	%p134, %r41, 0;
	setp.eq.s32 	%p135, %r42, 1062207488;
	ld.local.f64 	%fd72, [%rd4+8];
	ld.local.f64 	%fd348, [%rd4+16];
	sub.f64 	%fd349, %fd72, %fd348;
	add.f64 	%fd73, %fd349, 0dBFD5555555555555;
	{
	.reg .b32 %temp; 
	mov.b64 	{%temp, %r97}, %fd73;
	}
	abs.f64 	%fd74, %fd73;
	{ // callseq 21, 0
	.param .b64 param0;
	st.param.f64 	[param0], %fd74;
	.param .b64 param1;
	st.param.f64 	[param1], 0d4000000000000000;
	.param .b64 retval0;
	call.uni (retval0), 
	__internal_accurate_pow, 
	(
	param0, 
	param1
	);
	ld.param.f64 	%fd350, [retval0];
	} // callseq 21
	setp.lt.s32 	%p137, %r97, 0;
	neg.f64 	%fd352, %fd350;
	selp.f64 	%fd353, %fd352, %fd350, %p135;
	selp.f64 	%fd354, %fd353, %fd350, %p137;
	setp.eq.f64 	%p138, %fd73, 0d0000000000000000;
	selp.b32 	%r372, %r97, 0, %p135;
	or.b32  	%r373, %r372, 2146435072;
	selp.b32 	%r374, %r373, %r372, %p134;
	mov.b32 	%r375, 0;
	mov.b64 	%fd355, {%r375, %r374};
	selp.f64 	%fd727, %fd355, %fd354, %p138;
	add.f64 	%fd356, %fd73, 0d4000000000000000;
	{
	.reg .b32 %temp; 
	mov.b64 	{%temp, %r376}, %fd356;
	}
	and.b32  	%r377, %r376, 2146435072;
	setp.ne.s32 	%p139, %r377, 2146435072;
	@%p139 bra 	$L__BB1_108;
	setp.num.f64 	%p140, %fd73, %fd73;
	@%p140 bra 	$L__BB1_106;
	mov.f64 	%fd357, 0d4000000000000000;
	add.rn.f64 	%fd727, %fd73, %fd357;
	bra.uni 	$L__BB1_108;
$L__BB1_106:
	setp.neu.f64 	%p141, %fd74, 0d7FF0000000000000;
	@%p141 bra 	$L__BB1_108;
	selp.b32 	%r378, %r44, %r43, %p1;
	selp.b32 	%r379, %r378, %r43, %p137;
	mov.b32 	%r380, 0;
	mov.b64 	%fd727, {%r380, %r379};
$L__BB1_108:
	setp.eq.f64 	%p143, %fd73, 0d3FF0000000000000;
	add.f64 	%fd358, %fd727, 0d3F847AE147AE147B;
	selp.f64 	%fd359, 0d3FF028F5C28F5C29, %fd358, %p143;
	mul.f64 	%fd360, %fd72, 0d3FB35A94BEFB7786;
	mul.f64 	%fd361, %fd72, %fd360;
	div.rn.f64 	%fd749, %fd361, %fd359;
	bra.uni 	$L__BB1_170;
$L__BB1_109:
	setp.neu.f64 	%p58, %fd82, 0d7FF0000000000000;
	@%p58 bra 	$L__BB1_111;
	selp.b32 	%r303, %r44, %r43, %p1;
	selp.b32 	%r304, %r303, %r43, %p54;
	mov.b32 	%r305, 0;
	mov.b64 	%fd729, {%r305, %r304};
$L__BB1_111:
	setp.lt.s32 	%p60, %r41, 0;
	setp.eq.s32 	%p61, %r42, 1062207488;
	setp.eq.f64 	%p63, %fd81, 0d3FF0000000000000;
	selp.f64 	%fd285, 0d3FF0000000000000, %fd729, %p63;
	add.f64 	%fd87, %fd738, %fd285;
	ld.local.f64 	%fd88, [%rd8+8];
	{
	.reg .b32 %temp; 
	mov.b64 	{%temp, %r100}, %fd88;
	}
	abs.f64 	%fd89, %fd88;
	{ // callseq 14, 0
	.param .b64 param0;
	st.param.f64 	[param0], %fd89;
	.param .b64 param1;
	st.param.f64 	[param1], 0d4000000000000000;
	.param .b64 retval0;
	call.uni (retval0), 
	__internal_accurate_pow, 
	(
	param0, 
	param1
	);
	ld.param.f64 	%fd286, [retval0];
	} // callseq 14
	setp.lt.s32 	%p64, %r100, 0;
	neg.f64 	%fd288, %fd286;
	selp.f64 	%fd289, %fd288, %fd286, %p61;
	selp.f64 	%fd290, %fd289, %fd286, %p64;
	setp.eq.f64 	%p65, %fd88, 0d0000000000000000;
	selp.b32 	%r306, %r100, 0, %p61;
	or.b32  	%r307, %r306, 2146435072;
	selp.b32 	%r308, %r307, %r306, %p60;
	mov.b32 	%r309, 0;
	mov.b64 	%fd291, {%r309, %r308};
	selp.f64 	%fd730, %fd291, %fd290, %p65;
	add.f64 	%fd292, %fd88, 0d4000000000000000;
	{
	.reg .b32 %temp; 
	mov.b64 	{%temp, %r310}, %fd292;
	}
	and.b32  	%r311, %r310, 2146435072;
	setp.ne.s32 	%p66, %r311, 2146435072;
	@%p66 bra 	$L__BB1_116;
	setp.nan.f64 	%p67, %fd88, %fd88;
	@%p67 bra 	$L__BB1_115;
	setp.neu.f64 	%p68, %fd89, 0d7FF0000000000000;
	@%p68 bra 	$L__BB1_116;
	selp.b32 	%r312, %r44, %r43, %p1;
	selp.b32 	%r313, %r312, %r43, %p64;
	mov.b32 	%r314, 0;
	mov.b64 	%fd730, {%r314, %r313};
	bra.uni 	$L__BB1_116;
$L__BB1_115:
	mov.f64 	%fd293, 0d4000000000000000;
	add.rn.f64 	%fd730, %fd88, %fd293;
$L__BB1_116:
	setp.lt.s32 	%p70, %r41, 0;
	setp.eq.s32 	%p71, %r42, 1062207488;
	setp.eq.f64 	%p73, %fd88, 0d3FF0000000000000;
	selp.f64 	%fd294, 0d3FF0000000000000, %fd730, %p73;
	add.f64 	%fd94, %fd87, %fd294;
	ld.local.f64 	%fd95, [%rd8+16];
	{
	.reg .b32 %temp; 
	mov.b64 	{%temp, %r101}, %fd95;
	}
	abs.f64 	%fd96, %fd95;
	{ // callseq 15, 0
	.param .b64 param0;
	st.param.f64 	[param0], %fd96;
	.param .b64 param1;
	st.param.f64 	[param1], 0d4000000000000000;
	.param .b64 retval0;
	call.uni (retval0), 
	__internal_accurate_pow, 
	(
	param0, 
	param1
	);
	ld.param.f64 	%fd295, [retval0];
	} // callseq 15
	setp.lt.s32 	%p74, %r101, 0;
	neg.f64 	%fd297, %fd295;
	selp.f64 	%fd298, %fd297, %fd295, %p71;
	selp.f64 	%fd299, %fd298, %fd295, %p74;
	setp.eq.f64 	%p75, %fd95, 0d0000000000000000;
	selp.b32 	%r315, %r101, 0, %p71;
	or.b32  	%r316, %r315, 2146435072;
	selp.b32 	%r317, %r316, %r315, %p70;
	mov.b32 	%r318, 0;
	mov.b64 	%fd300, {%r318, %r317};
	selp.f64 	%fd731, %fd300, %fd299, %p75;
	add.f64 	%fd301, %fd95, 0d4000000000000000;
	{
	.reg .b32 %temp; 
	mov.b64 	{%temp, %r319}, %fd301;
	}
	and.b32  	%r320, %r319, 2146435072;
	setp.ne.s32 	%p76, %r320, 2146435072;
	@%p76 bra 	$L__BB1_121;
	setp.nan.f64 	%p77, %fd95, %fd95;
	@%p77 bra 	$L__BB1_120;
	setp.neu.f64 	%p78, %fd96, 0d7FF0000000000000;
	@%p78 bra 	$L__BB1_121;
	selp.b32 	%r321, %r44, %r43, %p1;
	selp.b32 	%r322, %r321, %r43, %p74;
	mov.b32 	%r323, 0;
	mov.b64 	%fd731, {%r323, %r322};
	bra.uni 	$L__BB1_121;
$L__BB1_120:
	mov.f64 	%fd302, 0d4000000000000000;
	add.rn.f64 	%fd731, %fd95, %fd302;
$L__BB1_121:
	setp.lt.s32 	%p80, %r41, 0;
	setp.eq.s32 	%p81, %r42, 1062207488;
	setp.eq.f64 	%p83, %fd95, 0d3FF0000000000000;
	selp.f64 	%fd303, 0d3FF0000000000000, %fd731, %p83;
	add.f64 	%fd101, %fd94, %fd303;
	ld.local.f64 	%fd102, [%rd8+24];
	{
	.reg .b32 %temp; 
	mov.b64 	{%temp, %r102}, %fd102;
	}
	abs.f64 	%fd103, %fd102;
	{ // callseq 16, 0
	.param .b64 param0;
	st.param.f64 	[param0], %fd103;
	.param .b64 param1;
	st.param.f64 	[param1], 0d4000000000000000;
	.param .b64 retval0;
	call.uni (retval0), 
	__internal_accurate_pow, 
	(
	param0, 
	param1
	);
	ld.param.f64 	%fd304, [retval0];
	} // callseq 16
	setp.lt.s32 	%p84, %r102, 0;
	neg.f64 	%fd306, %fd304;
	selp.f64 	%fd307, %fd306, %fd304, %p81;
	selp.f64 	%fd308, %fd307, %fd304, %p84;
	setp.eq.f64 	%p85, %fd102, 0d0000000000000000;
	selp.b32 	%r324, %r102, 0, %p81;
	or.b32  	%r325, %r324, 2146435072;
	selp.b32 	%r326, %r325, %r324, %p80;
	mov.b32 	%r327, 0;
	mov.b64 	%fd309, {%r327, %r326};
	selp.f64 	%fd732, %fd309, %fd308, %p85;
	add.f64 	%fd310, %fd102, 0d4000000000000000;
	{
	.reg .b32 %temp; 
	mov.b64 	{%temp, %r328}, %fd310;
	}
	and.b32  	%r329, %r328, 2146435072;
	setp.ne.s32 	%p86, %r329, 2146435072;
	@%p86 bra 	$L__BB1_126;
	setp.nan.f64 	%p87, %fd102, %fd102;
	@%p87 bra 	$L__BB1_125;
	setp.neu.f64 	%p88, %fd103, 0d7FF0000000000000;
	@%p88 bra 	$L__BB1_126;
	selp.b32 	%r330, %r44, %r43, %p1;
	selp.b32 	%r331, %r330, %r43, %p84;
	mov.b32 	%r332, 0;
	mov.b64 	%fd732, {%r332, %r331};
	bra.uni 	$L__BB1_126;
$L__BB1_125:
	mov.f64 	%fd311, 0d4000000000000000;
	add.rn.f64 	%fd732, %fd102, %fd311;
$L__BB1_126:
	setp.eq.f64 	%p90, %fd102, 0d3FF0000000000000;
	selp.f64 	%fd312, 0d3FF0000000000000, %fd732, %p90;
	add.f64 	%fd738, %fd101, %fd312;
	add.s32 	%r546, %r98, 4;
	add.s32 	%r333, %r98, 3;
	setp.ne.s32 	%p91, %r333, %r66;
	@%p91 bra 	$L__BB1_81;
$L__BB1_127:
	setp.eq.s32 	%p92, %r65, 0;
	@%p92 bra 	$L__BB1_146;
	setp.lt.s32 	%p93, %r41, 0;
	setp.eq.s32 	%p94, %r42, 1062207488;
	mul.wide.u32 	%rd115, %r546, 8;
	add.s64 	%rd9, %rd4, %rd115;
	ld.local.f64 	%fd111, [%rd9];
	{
	.reg .b32 %temp; 
	mov.b64 	{%temp, %r105}, %fd111;
	}
	abs.f64 	%fd112, %fd111;
	{ // callseq 17, 0
	.param .b64 param0;
	st.param.f64 	[param0], %fd112;
	.param .b64 param1;
	st.param.f64 	[param1], 0d4000000000000000;
	.param .b64 retval0;
	call.uni (retval0), 
	__internal_accurate_pow, 
	(
	param0, 
	param1
	);
	ld.param.f64 	%fd313, [retval0];
	} // callseq 17
	setp.lt.s32 	%p96, %r105, 0;
	neg.f64 	%fd315, %fd313;
	selp.f64 	%fd316, %fd315, %fd313, %p94;
	selp.f64 	%fd317, %fd316, %fd313, %p96;
	setp.eq.f64 	%p97, %fd111, 0d0000000000000000;
	selp.b32 	%r334, %r105, 0, %p94;
	or.b32  	%r335, %r334, 2146435072;
	selp.b32 	%r336, %r335, %r334, %p93;
	mov.b32 	%r337, 0;
	mov.b64 	%fd318, {%r337, %r336};
	selp.f64 	%fd735, %fd318, %fd317, %p97;
	add.f64 	%fd319, %fd111, 0d4000000000000000;
	{
	.reg .b32 %temp; 
	mov.b64 	{%temp, %r338}, %fd319;
	}
	and.b32  	%r339, %r338, 2146435072;
	setp.ne.s32 	%p98, %r339, 2146435072;
	@%p98 bra 	$L__BB1_133;
	setp.nan.f64 	%p99, %fd111, %fd111;
	@%p99 bra 	$L__BB1_132;
	setp.neu.f64 	%p100, %fd112, 0d7FF0000000000000;
	@%p100 bra 	$L__BB1_133;
	selp.b32 	%r340, %r44, %r43, %p1;
	selp.b32 	%r341, %r340, %r43, %p96;
	mov.b32 	%r342, 0;
	mov.b64 	%fd735, {%r342, %r341};
	bra.uni 	$L__BB1_133;
$L__BB1_132:
	mov.f64 	%fd320, 0d4000000000000000;
	add.rn.f64 	%fd735, %fd111, %fd320;
$L__BB1_133:
	setp.eq.s32 	%p102, %r65, 1;
	setp.eq.f64 	%p103, %fd111, 0d3FF0000000000000;
	selp.f64 	%fd321, 0d3FF0000000000000, %fd735, %p103;
	add.f64 	%fd738, %fd738, %fd321;
	@%p102 bra 	$L__BB1_146;
	setp.lt.s32 	%p104, %r41, 0;
	setp.eq.s32 	%p105, %r42, 1062207488;
	ld.local.f64 	%fd118, [%rd9+8];
	{
	.reg .b32 %temp; 
	mov.b64 	{%temp, %r106}, %fd118;
	}
	abs.f64 	%fd119, %fd118;
	{ // callseq 18, 0
	.param .b64 param0;
	st.param.f64 	[param0], %fd119;
	.param .b64 param1;
	st.param.f64 	[param1], 0d4000000000000000;
	.param .b64 retval0;
	call.uni (retval0), 
	__internal_accurate_pow, 
	(
	param0, 
	param1
	);
	ld.param.f64 	%fd322, [retval0];
	} // callseq 18
	setp.lt.s32 	%p107, %r106, 0;
	neg.f64 	%fd324, %fd322;
	selp.f64 	%fd325, %fd324, %fd322, %p105;
	selp.f64 	%fd326, %fd325, %fd322, %p107;
	setp.eq.f64 	%p108, %fd118, 0d0000000000000000;
	selp.b32 	%r343, %r106, 0, %p105;
	or.b32  	%r344, %r343, 2146435072;
	selp.b32 	%r345, %r344, %r343, %p104;
	mov.b32 	%r346, 0;
	mov.b64 	%fd327, {%r346, %r345};
	selp.f64 	%fd736, %fd327, %fd326, %p108;
	add.f64 	%fd328, %fd118, 0d4000000000000000;
	{
	.reg .b32 %temp; 
	mov.b64 	{%temp, %r347}, %fd328;
	}
	and.b32  	%r348, %r347, 2146435072;
	setp.ne.s32 	%p109, %r348, 2146435072;
	@%p109 bra 	$L__BB1_139;
	setp.nan.f64 	%p110, %fd118, %fd118;
	@%p110 bra 	$L__BB1_138;
	setp.neu.f64 	%p111, %fd119, 0d7FF0000000000000;
	@%p111 bra 	$L__BB1_139;
	selp.b32 	%r349, %r44, %r43, %p1;
	selp.b32 	%r350, %r349, %r43, %p107;
	mov.b32 	%r351, 0;
	mov.b64 	%fd736, {%r351, %r350};
	bra.uni 	$L__BB1_139;
$L__BB1_138:
	mov.f64 	%fd329, 0d4000000000000000;
	add.rn.f64 	%fd736, %fd118, %fd329;
$L__BB1_139:
	setp.eq.s32 	%p113, %r65, 2;
	setp.eq.f64 	%p114, %fd118, 0d3FF0000000000000;
	selp.f64 	%fd330, 0d3FF0000000000000, %fd736, %p114;
	add.f64 	%fd738, %fd738, %fd330;
	@%p113 bra 	$L__BB1_146;
	setp.lt.s32 	%p115, %r41, 0;
	setp.eq.s32 	%p116, %r42, 1062207488;
	ld.local.f64 	%fd125, [%rd9+16];
	{
	.reg .b32 %temp; 
	mov.b64 	{%temp, %r107}, %fd125;
	}
	abs.f64 	%fd126, %fd125;
	{ // callseq 19, 0
	.param .b64 param0;
	st.param.f64 	[param0], %fd126;
	.param .b64 param1;
	st.param.f64 	[param1], 0d4000000000000000;
	.param .b64 retval0;
	call.uni (retval0), 
	__internal_accurate_pow, 
	(
	param0, 
	param1
	);
	ld.param.f64 	%fd331, [retval0];
	} // callseq 19
	setp.lt.s32 	%p118, %r107, 0;
	neg.f64 	%fd333, %fd331;
	selp.f64 	%fd334, %fd333, %fd331, %p116;
	selp.f64 	%fd335, %fd334, %fd331, %p118;
	setp.eq.f64 	%p119, %fd125, 0d0000000000000000;
	selp.b32 	%r352, %r107, 0, %p116;
	or.b32  	%r353, %r352, 2146435072;
	selp.b32 	%r354, %r353, %r352, %p115;
	mov.b32 	%r355, 0;
	mov.b64 	%fd336, {%r355, %r354};
	selp.f64 	%fd737, %fd336, %fd335, %p119;
	add.f64 	%fd337, %fd125, 0d4000000000000000;
	{
	.reg .b32 %temp; 
	mov.b64 	{%temp, %r356}, %fd337;
	}
	and.b32  	%r357, %r356, 2146435072;
	setp.ne.s32 	%p120, %r357, 2146435072;
	@%p120 bra 	$L__BB1_145;
	setp.nan.f64 	%p121, %fd125, %fd125;
	@%p121 bra 	$L__BB1_144;
	setp.neu.f64 	%p122, %fd126, 0d7FF0000000000000;
	@%p122 bra 	$L__BB1_145;
	selp.b32 	%r358, %r44, %r43, %p1;
	selp.b32 	%r359, %r358, %r43, %p118;
	mov.b32 	%r360, 0;
	mov.b64 	%fd737, {%r360, %r359};
	bra.uni 	$L__BB1_145;
$L__BB1_144:
	mov.f64 	%fd338, 0d4000000000000000;
	add.rn.f64 	%fd737, %fd125, %fd338;
$L__BB1_145:
	setp.eq.f64 	%p124, %fd125, 0d3FF0000000000000;
	selp.f64 	%fd339, 0d3FF0000000000000, %fd737, %p124;
	add.f64 	%fd738, %fd738, %fd339;
$L__BB1_146:
	setp.lt.s32 	%p125, %r45, 0;
	and.b32  	%r361, %r45, 2146435072;
	setp.eq.s32 	%p126, %r361, 1075838976;
	{
	.reg .b32 %temp; 
	mov.b64 	{%temp, %r108}, %fd738;
	}
	abs.f64 	%fd133, %fd738;
	{ // callseq 20, 0
	.param .b64 param0;
	st.param.f64 	[param0], %fd133;
	.param .b64 param1;
	st.param.f64 	[param1], 0d4026000000000000;
	.param .b64 retval0;
	call.uni (retval0), 
	__internal_accurate_pow, 
	(
	param0, 
	param1
	);
	ld.param.f64 	%fd340, [retval0];
	} // callseq 20
	setp.lt.s32 	%p127, %r108, 0;
	neg.f64 	%fd342, %fd340;
	selp.f64 	%fd343, %fd342, %fd340, %p126;
	selp.f64 	%fd344, %fd343, %fd340, %p127;
	setp.eq.f64 	%p128, %fd738, 0d0000000000000000;
	selp.b32 	%r362, %r108, 0, %p126;
	or.b32  	%r363, %r362, 2146435072;
	selp.b32 	%r364, %r363, %r362, %p125;
	mov.b32 	%r365, 0;
	mov.b64 	%fd345, {%r365, %r364};
	selp.f64 	%fd739, %fd345, %fd344, %p128;
	add.f64 	%fd346, %fd738, 0d4026000000000000;
	{
	.reg .b32 %temp; 
	mov.b64 	{%temp, %r366}, %fd346;
	}
	and.b32  	%r367, %r366, 2146435072;
	setp.ne.s32 	%p129, %r367, 2146435072;
	@%p129 bra 	$L__BB1_151;
	setp.num.f64 	%p130, %fd738, %fd738;
	@%p130 bra 	$L__BB1_149;
	mov.f64 	%fd347, 0d4026000000000000;
	add.rn.f64 	%fd739, %fd738, %fd347;
	bra.uni 	$L__BB1_151;
$L__BB1_149:
	setp.neu.f64 	%p131, %fd133, 0d7FF0000000000000;
	@%p131 bra 	$L__BB1_151;
	or.b32  	%r368, %r47, -2147483648;
	selp.b32 	%r369, %r368, %r47, %p3;
	selp.b32 	%r370, %r369, %r47, %p127;
	mov.b32 	%r371, 0;
	mov.b64 	%fd739, {%r371, %r370};
$L__BB1_151:
	setp.eq.f64 	%p133, %fd738, 0d3FF0000000000000;
	selp.f64 	%fd749, 0d3FF0000000000000, %fd739, %p133;
	bra.uni 	$L__BB1_170;
$L__BB1_152:
	setp.lt.s32 	%p172, %r128, 1;
	mov.f64 	%fd747, 0d0000000000000000;
	@%p172 bra 	$L__BB1_166;
	setp.lt.u32 	%p173, %r59, 15;
	mov.f64 	%fd747, 0d0000000000000000;
	mov.b32 	%r549, 1;
	@%p173 bra 	$L__BB1_156;
	mov.f64 	%fd747, 0d0000000000000000;
	mov.b32 	%r547, 1;
$L__BB1_155:
	.pragma "nounroll";
	mul.wide.u32 	%rd134, %r547, 8;
	add.s64 	%rd135, %rd4, %rd134;
	ld.local.f64 	%fd540, [%rd135];
	fma.rn.f64 	%fd541, %fd540, %fd540, %fd747;
	ld.local.f64 	%fd542, [%rd135+8];
	fma.rn.f64 	%fd543, %fd542, %fd542, %fd541;
	ld.local.f64 	%fd544, [%rd135+16];
	fma.rn.f64 	%fd545, %fd544, %fd544, %fd543;
	ld.local.f64 	%fd546, [%rd135+24];
	fma.rn.f64 	%fd547, %fd546, %fd546, %fd545;
	ld.local.f64 	%fd548, [%rd135+32];
	fma.rn.f64 	%fd549, %fd548, %fd548, %fd547;
	ld.local.f64 	%fd550, [%rd135+40];
	fma.rn.f64 	%fd551, %fd550, %fd550, %fd549;
	ld.local.f64 	%fd552, [%rd135+48];
	fma.rn.f64 	%fd553, %fd552, %fd552, %fd551;
	ld.local.f64 	%fd554, [%rd135+56];
	fma.rn.f64 	%fd555, %fd554, %fd554, %fd553;
	ld.local.f64 	%fd556, [%rd135+64];
	fma.rn.f64 	%fd557, %fd556, %fd556, %fd555;
	ld.local.f64 	%fd558, [%rd135+72];
	fma.rn.f64 	%fd559, %fd558, %fd558, %fd557;
	ld.local.f64 	%fd560, [%rd135+80];
	fma.rn.f64 	%fd561, %fd560, %fd560, %fd559;
	ld.local.f64 	%fd562, [%rd135+88];
	fma.rn.f64 	%fd563, %fd562, %fd562, %fd561;
	ld.local.f64 	%fd564, [%rd135+96];
	fma.rn.f64 	%fd565, %fd564, %fd564, %fd563;
	ld.local.f64 	%fd566, [%rd135+104];
	fma.rn.f64 	%fd567, %fd566, %fd566, %fd565;
	ld.local.f64 	%fd568, [%rd135+112];
	fma.rn.f64 	%fd569, %fd568, %fd568, %fd567;
	ld.local.f64 	%fd570, [%rd135+120];
	fma.rn.f64 	%fd747, %fd570, %fd570, %fd569;
	add.s32 	%r549, %r547, 16;
	add.s32 	%r406, %r547, 15;
	setp.ne.s32 	%p174, %r406, %r64;
	mov.u32 	%r547, %r549;
	@%p174 bra 	$L__BB1_155;
$L__BB1_156:
	setp.eq.s32 	%p175, %r60, 0;
	@%p175 bra 	$L__BB1_166;
	setp.lt.u32 	%p176, %r61, 7;
	@%p176 bra 	$L__BB1_159;
	mul.wide.u32 	%rd136, %r549, 8;
	add.s64 	%rd137, %rd4, %rd136;
	ld.local.f64 	%fd572, [%rd137];
	fma.rn.f64 	%fd573, %fd572, %fd572, %fd747;
	ld.local.f64 	%fd574, [%rd137+8];
	fma.rn.f64 	%fd575, %fd574, %fd574, %fd573;
	ld.local.f64 	%fd576, [%rd137+16];
	fma.rn.f64 	%fd577, %fd576, %fd576, %fd575;
	ld.local.f64 	%fd578, [%rd137+24];
	fma.rn.f64 	%fd579, %fd578, %fd578, %fd577;
	ld.local.f64 	%fd580, [%rd137+32];
	fma.rn.f64 	%fd581, %fd580, %fd580, %fd579;
	ld.local.f64 	%fd582, [%rd137+40];
	fma.rn.f64 	%fd583, %fd582, %fd582, %fd581;
	ld.local.f64 	%fd584, [%rd137+48];
	fma.rn.f64 	%fd585, %fd584, %fd584, %fd583;
	ld.local.f64 	%fd586, [%rd137+56];
	fma.rn.f64 	%fd747, %fd586, %fd586, %fd585;
	add.s32 	%r549, %r549, 8;
$L__BB1_159:
	setp.eq.s32 	%p177, %r62, 0;
	@%p177 bra 	$L__BB1_166;
	setp.lt.u32 	%p178, %r63, 3;
	@%p178 bra 	$L__BB1_162;
	mul.wide.u32 	%rd138, %r549, 8;
	add.s64 	%rd139, %rd4, %rd138;
	ld.local.f64 	%fd588, [%rd139];
	fma.rn.f64 	%fd589, %fd588, %fd588, %fd747;
	ld.local.f64 	%fd590, [%rd139+8];
	fma.rn.f64 	%fd591, %fd590, %fd590, %fd589;
	ld.local.f64 	%fd592, [%rd139+16];
	fma.rn.f64 	%fd593, %fd592, %fd592, %fd591;
	ld.local.f64 	%fd594, [%rd139+24];
	fma.rn.f64 	%fd747, %fd594, %fd594, %fd593;
	add.s32 	%r549, %r549, 4;
$L__BB1_162:
	setp.eq.s32 	%p179, %r65, 0;
	@%p179 bra 	$L__BB1_166;
	setp.eq.s32 	%p180, %r65, 1;
	mul.wide.u32 	%rd140, %r549, 8;
	add.s64 	%rd10, %rd4, %rd140;
	ld.local.f64 	%fd595, [%rd10];
	fma.rn.f64 	%fd747, %fd595, %fd595, %fd747;
	@%p180 bra 	$L__BB1_166;
	setp.eq.s32 	%p181, %r65, 2;
	ld.local.f64 	%fd596, [%rd10+8];
	fma.rn.f64 	%fd747, %fd596, %fd596, %fd747;
	@%p181 bra 	$L__BB1_166;
	ld.local.f64 	%fd597, [%rd10+16];
	fma.rn.f64 	%fd747, %fd597, %fd597, %fd747;
$L__BB1_166:
	div.rn.f64 	%fd153, %fd747, 0dBF2A36E2EB1C432D;
	fma.rn.f64 	%fd598, %fd153, 0d3FF71547652B82FE, 0d4338000000000000;
	{
	.reg .b32 %temp; 
	mov.b64 	{%r116, %temp}, %fd598;
	}
	mov.f64 	%fd599, 0dC338000000000000;
	add.rn.f64 	%fd600, %fd598, %fd599;
	fma.rn.f64 	%fd601, %fd600, 0dBFE62E42FEFA39EF, %fd153;
	fma.rn.f64 	%fd602, %fd600, 0dBC7ABC9E3B39803F, %fd601;
	fma.rn.f64 	%fd603, %fd602, 0d3E5ADE1569CE2BDF, 0d3E928AF3FCA213EA;
	fma.rn.f64 	%fd604, %fd603, %fd602, 0d3EC71DEE62401315;
	fma.rn.f64 	%fd605, %fd604, %fd602, 0d3EFA01997C89EB71;
	fma.rn.f64 	%fd606, %fd605, %fd602, 0d3F2A01A014761F65;
	fma.rn.f64 	%fd607, %fd606, %fd602, 0d3F56C16C1852B7AF;
	fma.rn.f64 	%fd608, %fd607, %fd602, 0d3F81111111122322;
	fma.rn.f64 	%fd609, %fd608, %fd602, 0d3FA55555555502A1;
	fma.rn.f64 	%fd610, %fd609, %fd602, 0d3FC5555555555511;
	fma.rn.f64 	%fd611, %fd610, %fd602, 0d3FE000000000000B;
	fma.rn.f64 	%fd612, %fd611, %fd602, 0d3FF0000000000000;
	fma.rn.f64 	%fd613, %fd612, %fd602, 0d3FF0000000000000;
	{
	.reg .b32 %temp; 
	mov.b64 	{%r117, %temp}, %fd613;
	}
	{
	.reg .b32 %temp; 
	mov.b64 	{%temp, %r118}, %fd613;
	}
	shl.b32 	%r407, %r116, 20;
	add.s32 	%r408, %r407, %r118;
	mov.b64 	%fd748, {%r117, %r408};
	{
	.reg .b32 %temp; 
	mov.b64 	{%temp, %r409}, %fd153;
	}
	mov.b32 	%f4, %r409;
	abs.f32 	%f2, %f4;
	setp.lt.f32 	%p182, %f2, 0f4086232B;
	@%p182 bra 	$L__BB1_169;
	setp.lt.f64 	%p183, %fd153, 0d0000000000000000;
	add.f64 	%fd614, %fd153, 0d7FF0000000000000;
	selp.f64 	%fd748, 0d0000000000000000, %fd614, %p183;
	setp.geu.f32 	%p184, %f2, 0f40874800;
	@%p184 bra 	$L__BB1_169;
	shr.u32 	%r410, %r116, 31;
	add.s32 	%r411, %r116, %r410;
	shr.s32 	%r412, %r411, 1;
	shl.b32 	%r413, %r412, 20;
	add.s32 	%r414, %r118, %r413;
	mov.b64 	%fd615, {%r117, %r414};
	sub.s32 	%r415, %r116, %r412;
	shl.b32 	%r416, %r415, 20;
	add.s32 	%r417, %r416, 1072693248;
	mov.b32 	%r418, 0;
	mov.b64 	%fd616, {%r418, %r417};
	mul.f64 	%fd748, %fd616, %fd615;
$L__BB1_169:
	{ // callseq 24, 0
	.param .b64 param0;
	st.param.f64 	[param0], 0d3F99AAF9C282C14E;
	.param .b64 param1;
	st.param.f64 	[param1], %fd1;
	.param .b64 retval0;
	call.uni (retval0), 
	__internal_accurate_pow, 
	(
	param0, 
	param1
	);
	ld.param.f64 	%fd617, [retval0];
	} // callseq 24
	neg.f64 	%fd619, %fd617;
	selp.f64 	%fd620, %fd619, %fd617, %p2;
	rcp.rn.f64 	%fd621, %fd620;
	setp.eq.s32 	%p185, %r128, 0;
	selp.f64 	%fd622, 0d3FF0000000000000, %fd621, %p185;
	mul.f64 	%fd749, %fd622, %fd748;
$L__BB1_170:
	mul.f64 	%fd623, %fd708, %fd749;
	add.f64 	%fd700, %fd700, %fd623;
	fma.rn.f64 	%fd699, %fd623, %fd623, %fd699;
	add.s32 	%r531, %r68, 1;
	setp.ne.s32 	%p186, %r68, %r129;
	@%p186 bra 	$L__BB1_41;
	setp.lt.s32 	%p187, %r128, 1;
	mul.f64 	%fd624, %fd699, %fd2;
	sqrt.rn.f64 	%fd625, %fd624;
	sub.f64 	%fd626, %fd625, %fd700;
	add.f64 	%fd627, %fd700, %fd625;
	add.f64 	%fd750, %fd750, %fd700;
	fma.rn.f64 	%fd751, %fd626, %fd627, %fd751;
	@%p187 bra 	$L__BB1_174;
	mov.u32 	%r551, %r128;
$L__BB1_173:
	mul.wide.u32 	%rd141, %r551, 4;
	add.s64 	%rd142, %rd3, %rd141;
	ld.local.u32 	%r419, [%rd142];
	rem.s32 	%r420, %r419, %r127;
	add.s32 	%r421, %r420, 1;
	st.local.u32 	[%rd142], %r421;
	setp.eq.s32 	%p188, %r420, 0;
	add.s32 	%r121, %r551, -1;
	setp.gt.u32 	%p189, %r551, 1;
	and.pred  	%p190, %p188, %p189;
	mov.u32 	%r551, %r121;
	@%p190 bra 	$L__BB1_173;
$L__BB1_174:
	add.s32 	%r530, %r530, 1;
	setp.ne.s32 	%p191, %r530, %r4;
	@%p191 bra 	$L__BB1_40;
$L__BB1_175:
	and.b32  	%r123, %r2, 31;
	// begin inline asm
	mov.b64 {%r427,%r428}, %fd750;
	// end inline asm
	shfl.sync.down.b32	%r430|%p201, %r428, 16, 31, -1;
	shfl.sync.down.b32	%r429|%p202, %r427, 16, 31, -1;
	// begin inline asm
	mov.b64 %fd649, {%r429,%r430};
	// end inline asm
	add.f64 	%fd650, %fd750, %fd649;
	// begin inline asm
	mov.b64 {%r431,%r432}, %fd650;
	// end inline asm
	shfl.sync.down.b32	%r434|%p203, %r432, 8, 31, -1;
	shfl.sync.down.b32	%r433|%p204, %r431, 8, 31, -1;
	// begin inline asm
	mov.b64 %fd651, {%r433,%r434};
	// end inline asm
	add.f64 	%fd652, %fd650, %fd651;
	// begin inline asm
	mov.b64 {%r435,%r436}, %fd652;
	// end inline asm
	shfl.sync.down.b32	%r438|%p205, %r436, 4, 31, -1;
	shfl.sync.down.b32	%r437|%p206, %r435, 4, 31, -1;
	// begin inline asm
	mov.b64 %fd653, {%r437,%r438};
	// end inline asm
	add.f64 	%fd654, %fd652, %fd653;
	// begin inline asm
	mov.b64 {%r439,%r440}, %fd654;
	// end inline asm
	shfl.sync.down.b32	%r442|%p207, %r440, 2, 31, -1;
	shfl.sync.down.b32	%r441|%p208, %r439, 2, 31, -1;
	// begin inline asm
	mov.b64 %fd655, {%r441,%r442};
	// end inline asm
	add.f64 	%fd656, %fd654, %fd655;
	// begin inline asm
	mov.b64 {%r443,%r444}, %fd656;
	// end inline asm
	shfl.sync.down.b32	%r446|%p209, %r444, 1, 31, -1;
	shfl.sync.down.b32	%r445|%p210, %r443, 1, 31, -1;
	// begin inline asm
	mov.b64 %fd657, {%r445,%r446};
	// end inline asm
	add.f64 	%fd166, %fd656, %fd657;
	setp.ne.s32 	%p211, %r123, 0;
	shr.u32 	%r447, %r2, 2;
	mov.u32 	%r448, _ZZ14blockReduceSumdE6shared;
	add.s32 	%r124, %r448, %r447;
	@%p211 bra 	$L__BB1_177;
	st.shared.f64 	[%r124], %fd166;
$L__BB1_177:
	bar.sync 	0;
	shr.u32 	%r125, %r1, 5;
	setp.ge.u32 	%p212, %r2, %r125;
	shl.b32 	%r449, %r123, 3;
	add.s32 	%r126, %r448, %r449;
	mov.f64 	%fd753, 0d0000000000000000;
	@%p212 bra 	$L__BB1_179;
	ld.shared.f64 	%fd753, [%r126];
$L__BB1_179:
	setp.gt.u32 	%p213, %r2, 31;
	@%p213 bra 	$L__BB1_181;
	// begin inline asm
	mov.b64 {%r451,%r452}, %fd753;
	// end inline asm
	shfl.sync.down.b32	%r454|%p214, %r452, 16, 31, -1;
	shfl.sync.down.b32	%r453|%p215, %r451, 16, 31, -1;
	// begin inline asm
	mov.b64 %fd660, {%r453,%r454};
	// end inline asm
	add.f64 	%fd661, %fd753, %fd660;
	// begin inline asm
	mov.b64 {%r455,%r456}, %fd661;
	// end inline asm
	shfl.sync.down.b32	%r458|%p216, %r456, 8, 31, -1;
	shfl.sync.down.b32	%r457|%p217, %r455, 8, 31, -1;
	// begin inline asm
	mov.b64 %fd662, {%r457,%r458};
	// end inline asm
	add.f64 	%fd663, %fd661, %fd662;
	// begin inline asm
	mov.b64 {%r459,%r460}, %fd663;
	// end inline asm
	shfl.sync.down.b32	%r462|%p218, %r460, 4, 31, -1;
	shfl.sync.down.b32	%r461|%p219, %r459, 4, 31, -1;
	// begin inline asm
	mov.b64 %fd664, {%r461,%r462};
	// end inline asm
	add.f64 	%fd665, %fd663, %fd664;
	// begin inline asm
	mov.b64 {%r463,%r464}, %fd665;
	// end inline asm
	shfl.sync.down.b32	%r466|%p220, %r464, 2, 31, -1;
	shfl.sync.down.b32	%r465|%p221, %r463, 2, 31, -1;
	// begin inline asm
	mov.b64 %fd666, {%r465,%r466};
	// end inline asm
	add.f64 	%fd667, %fd665, %fd666;
	// begin inline asm
	mov.b64 {%r467,%r468}, %fd667;
	// end inline asm
	shfl.sync.down.b32	%r470|%p222, %r468, 1, 31, -1;
	shfl.sync.down.b32	%r469|%p223, %r467, 1, 31, -1;
	// begin inline asm
	mov.b64 %fd668, {%r469,%r470};
	// end inline asm
	add.f64 	%fd753, %fd667, %fd668;
$L__BB1_181:
	setp.ne.s32 	%p224, %r123, 0;
	// begin inline asm
	mov.b64 {%r471,%r472}, %fd751;
	// end inline asm
	shfl.sync.down.b32	%r474|%p225, %r472, 16, 31, -1;
	shfl.sync.down.b32	%r473|%p226, %r471, 16, 31, -1;
	// begin inline asm
	mov.b64 %fd670, {%r473,%r474};
	// end inline asm
	add.f64 	%fd671, %fd751, %fd670;
	// begin inline asm
	mov.b64 {%r475,%r476}, %fd671;
	// end inline asm
	shfl.sync.down.b32	%r478|%p227, %r476, 8, 31, -1;
	shfl.sync.down.b32	%r477|%p228, %r475, 8, 31, -1;
	// begin inline asm
	mov.b64 %fd672, {%r477,%r478};
	// end inline asm
	add.f64 	%fd673, %fd671, %fd672;
	// begin inline asm
	mov.b64 {%r479,%r480}, %fd673;
	// end inline asm
	shfl.sync.down.b32	%r482|%p229, %r480, 4, 31, -1;
	shfl.sync.down.b32	%r481|%p230, %r479, 4, 31, -1;
	// begin inline asm
	mov.b64 %fd674, {%r481,%r482};
	// end inline asm
	add.f64 	%fd675, %fd673, %fd674;
	// begin inline asm
	mov.b64 {%r483,%r484}, %fd675;
	// end inline asm
	shfl.sync.down.b32	%r486|%p231, %r484, 2, 31, -1;
	shfl.sync.down.b32	%r485|%p232, %r483, 2, 31, -1;
	// begin inline asm
	mov.b64 %fd676, {%r485,%r486};
	// end inline asm
	add.f64 	%fd677, %fd675, %fd676;
	// begin inline asm
	mov.b64 {%r487,%r488}, %fd677;
	// end inline asm
	shfl.sync.down.b32	%r490|%p233, %r488, 1, 31, -1;
	shfl.sync.down.b32	%r489|%p234, %r487, 1, 31, -1;
	// begin inline asm
	mov.b64 %fd678, {%r489,%r490};
	// end inline asm
	add.f64 	%fd171, %fd677, %fd678;
	@%p224 bra 	$L__BB1_183;
	st.shared.f64 	[%r124], %fd171;
$L__BB1_183:
	setp.ge.u32 	%p235, %r2, %r125;
	bar.sync 	0;
	mov.f64 	%fd754, 0d0000000000000000;
	@%p235 bra 	$L__BB1_185;
	ld.shared.f64 	%fd754, [%r126];
$L__BB1_185:
	setp.gt.u32 	%p236, %r2, 31;
	@%p236 bra 	$L__BB1_188;
	// begin inline asm
	mov.b64 {%r491,%r492}, %fd754;
	// end inline asm
	shfl.sync.down.b32	%r494|%p237, %r492, 16, 31, -1;
	shfl.sync.down.b32	%r493|%p238, %r491, 16, 31, -1;
	// begin inline asm
	mov.b64 %fd681, {%r493,%r494};
	// end inline asm
	add.f64 	%fd682, %fd754, %fd681;
	// begin inline asm
	mov.b64 {%r495,%r496}, %fd682;
	// end inline asm
	shfl.sync.down.b32	%r498|%p239, %r496, 8, 31, -1;
	shfl.sync.down.b32	%r497|%p240, %r495, 8, 31, -1;
	// begin inline asm
	mov.b64 %fd683, {%r497,%r498};
	// end inline asm
	add.f64 	%fd684, %fd682, %fd683;
	// begin inline asm
	mov.b64 {%r499,%r500}, %fd684;
	// end inline asm
	shfl.sync.down.b32	%r502|%p241, %r500, 4, 31, -1;
	shfl.sync.down.b32	%r501|%p242, %r499, 4, 31, -1;
	// begin inline asm
	mov.b64 %fd685, {%r501,%r502};
	// end inline asm
	add.f64 	%fd686, %fd684, %fd685;
	// begin inline asm
	mov.b64 {%r503,%r504}, %fd686;
	// end inline asm
	shfl.sync.down.b32	%r506|%p243, %r504, 2, 31, -1;
	shfl.sync.down.b32	%r505|%p244, %r503, 2, 31, -1;
	// begin inline asm
	mov.b64 %fd687, {%r505,%r506};
	// end inline asm
	add.f64 	%fd688, %fd686, %fd687;
	// begin inline asm
	mov.b64 {%r507,%r508}, %fd688;
	// end inline asm
	shfl.sync.down.b32	%r510|%p245, %r508, 1, 31, -1;
	shfl.sync.down.b32	%r509|%p246, %r507, 1, 31, -1;
	// begin inline asm
	mov.b64 %fd689, {%r509,%r510};
	// end inline asm
	add.f64 	%fd174, %fd688, %fd689;
	setp.ne.s32 	%p247, %r2, 0;
	@%p247 bra 	$L__BB1_188;
	ld.param.u64 	%rd146, [_Z13vegas_kernelFiiiddPddS_S_S_S_iidddijii_param_5];
	cvta.to.global.u64 	%rd145, %rd146;
	atom.global.add.f64 	%fd690, [%rd145], %fd753;
	atom.global.add.f64 	%fd691, [%rd145+8], %fd174;
$L__BB1_188:
	ret;

}
.func  (.param .align 16 .b8 func_retval0[16]) __internal_trig_reduction_slowpathd(
	.param .b64 __internal_trig_reduction_slowpathd_param_0
)
{
	.local .align 8 .b8 	__local_depot2[40];
	.reg .b64 	%SP;
	.reg .b64 	%SPL;
	.reg .pred 	%p<10>;
	.reg .b32 	%r<47>;
	.reg .b64 	%rd<74>;
	.reg .b64 	%fd<5>;

	mov.u64 	%SPL, __local_depot2;
	ld.param.f64 	%fd4, [__internal_trig_reduction_slowpathd_param_0];
	add.u64 	%rd1, %SPL, 0;
	{
	.reg .b32 %temp; 
	mov.b64 	{%temp, %r1}, %fd4;
	}
	shr.u32 	%r2, %r1, 20;
	and.b32  	%r3, %r2, 2047;
	setp.eq.s32 	%p1, %r3, 2047;
	mov.b32 	%r46, 0;
	@%p1 bra 	$L__BB2_9;
	add.s32 	%r20, %r3, -1024;
	mov.b64 	%rd20, %fd4;
	shl.b64 	%rd2, %rd20, 11;
	shr.u32 	%r4, %r20, 6;
	sub.s32 	%r45, 15, %r4;
	sub.s32 	%r21, 19, %r4;
	setp.lt.u32 	%p2, %r20, 128;
	selp.b32 	%r6, 18, %r21, %p2;
	setp.ge.s32 	%p3, %r45, %r6;
	mov.b64 	%rd70, 0;
	@%p3 bra 	$L__BB2_4;
	add.s32 	%r23, %r6, %r4;
	neg.s32 	%r43, %r23;
	or.b64  	%rd3, %rd2, -9223372036854775808;
	mov.b64 	%rd70, 0;
	mov.b32 	%r42, 0;
	mov.u64 	%rd25, __cudart_i2opi_d;
	mov.u32 	%r44, %r45;
$L__BB2_3:
	.pragma "nounroll";
	mul.wide.s32 	%rd22, %r42, 8;
	add.s64 	%rd23, %rd1, %rd22;
	mul.wide.s32 	%rd24, %r44, 8;
	add.s64 	%rd26, %rd25, %rd24;
	ld.global.nc.u64 	%rd27, [%rd26];
	{
	.reg .u32 %r0, %r1, %r2, %r3, %alo, %ahi, %blo, %bhi, %clo, %chi;
	mov.b64 	{%alo,%ahi}, %rd27;
	mov.b64 	{%blo,%bhi}, %rd3;
	mov.b64 	{%clo,%chi}, %rd70;
	mad.lo.cc.u32 	%r0, %alo, %blo, %clo;
	madc.hi.cc.u32 	%r1, %alo, %blo, %chi;
	madc.hi.u32 	%r2, %alo, %bhi, 0;
	mad.lo.cc.u32 	%r1, %alo, %bhi, %r1;
	madc.hi.cc.u32 	%r2, %ahi, %blo, %r2;
	madc.hi.u32 	%r3, %ahi, %bhi, 0;
	mad.lo.cc.u32 	%r1, %ahi, %blo, %r1;
	madc.lo.cc.u32 	%r2, %ahi, %bhi, %r2;
	addc.u32 	%r3, %r3, 0;
	mov.b64 	%rd28, {%r0,%r1};
	mov.b64 	%rd70, {%r2,%r3};
	}
	st.local.u64 	[%rd23], %rd28;
	add.s32 	%r44, %r44, 1;
	add.s32 	%r43, %r43, 1;
	add.s32 	%r42, %r42, 1;
	setp.ne.s32 	%p4, %r43, -15;
	mov.u32 	%r45, %r6;
	@%p4 bra 	$L__BB2_3;
$L__BB2_4:
	cvt.s64.s32 	%rd29, %r45;
	cvt.u64.u32 	%rd30, %r4;
	add.s64 	%rd31, %rd30, %rd29;
	shl.b64 	%rd32, %rd31, 3;
	add.s64 	%rd33, %rd1, %rd32;
	st.local.u64 	[%rd33+-120], %rd70;
	and.b32  	%r15, %r2, 63;
	ld.local.u64 	%rd72, [%rd1+16];
	ld.local.u64 	%rd71, [%rd1+24];
	setp.eq.s32 	%p5, %r15, 0;
	@%p5 bra 	$L__BB2_6;
	shl.b64 	%rd34, %rd71, %r15;
	shr.u64 	%rd35, %rd72, 1;
	xor.b32  	%r24, %r15, 63;
	shr.u64 	%rd36, %rd35, %r24;
	or.b64  	%rd71, %rd34, %rd36;
	ld.local.u64 	%rd37, [%rd1+8];
	shl.b64 	%rd38, %rd72, %r15;
	shr.u64 	%rd39, %rd37, 1;
	shr.u64 	%rd40, %rd39, %r24;
	or.b64  	%rd72, %rd38, %rd40;
$L__BB2_6:
	and.b32  	%r25, %r1, -2147483648;
	shr.u64 	%rd41, %rd71, 62;
	cvt.u32.u64 	%r26, %rd41;
	mov.b64 	{%r27, %r28}, %rd71;
	mov.b64 	{%r29, %r30}, %rd72;
	shf.l.wrap.b32 	%r31, %r30, %r27, 2;
	shf.l.wrap.b32 	%r32, %r27, %r28, 2;
	mov.b64 	%rd42, {%r31, %r32};
	shl.b64 	%rd43, %rd72, 2;
	shr.u64 	%rd44, %rd42, 63;
	cvt.u32.u64 	%r33, %rd44;
	add.s32 	%r34, %r33, %r26;
	setp.eq.s32 	%p6, %r25, 0;
	neg.s32 	%r35, %r34;
	selp.b32 	%r46, %r34, %r35, %p6;
	setp.gt.s64 	%p7, %rd42, -1;
	mov.b64 	%rd45, 0;
	{
	.reg .u32 %r0, %r1, %r2, %r3, %a0, %a1, %a2, %a3, %b0, %b1, %b2, %b3;
	mov.b64 	{%a0,%a1}, %rd45;
	mov.b64 	{%a2,%a3}, %rd45;
	mov.b64 	{%b0,%b1}, %rd43;
	mov.b64 	{%b2,%b3}, %rd42;
	sub.cc.u32 	%r0, %a0, %b0;
	subc.cc.u32 	%r1, %a1, %b1;
	subc.cc.u32 	%r2, %a2, %b2;
	subc.u32 	%r3, %a3, %b3;
	mov.b64 	%rd46, {%r0,%r1};
	mov.b64 	%rd47, {%r2,%r3};
	}
	xor.b32  	%r36, %r25, -2147483648;
	selp.b64 	%rd73, %rd42, %rd47, %p7;
	selp.b64 	%rd14, %rd43, %rd46, %p7;
	selp.b32 	%r17, %r25, %r36, %p7;
	clz.b64 	%r37, %rd73;
	cvt.u64.u32 	%rd15, %r37;
	setp.eq.s32 	%p8, %r37, 0;
	@%p8 bra 	$L__BB2_8;
	cvt.u32.u64 	%r38, %rd15;
	and.b32  	%r39, %r38, 63;
	shl.b64 	%rd48, %rd73, %r39;
	shr.u64 	%rd49, %rd14, 1;
	not.b32 	%r40, %r38;
	and.b32  	%r41, %r40, 63;
	shr.u64 	%rd50, %rd49, %r41;
	or.b64  	%rd73, %rd48, %rd50;
$L__BB2_8:
	mov.b64 	%rd51, -3958705157555305931;
	{
	.reg .u32 %r0, %r1, %r2, %r3, %alo, %ahi, %blo, %bhi;
	mov.b64 	{%alo,%ahi}, %rd73;
	mov.b64 	{%blo,%bhi}, %rd51;
	mul.lo.u32 	%r0, %alo, %blo;
	mul.hi.u32 	%r1, %alo, %blo;
	mad.lo.cc.u32 	%r1, %alo, %bhi, %r1;
	madc.hi.u32 	%r2, %alo, %bhi, 0;
	mad.lo.cc.u32 	%r1, %ahi, %blo, %r1;
	madc.hi.cc.u32 	%r2, %ahi, %blo, %r2;
	madc.hi.u32 	%r3, %ahi, %bhi, 0;
	mad.lo.cc.u32 	%r2, %ahi, %bhi, %r2;
	addc.u32 	%r3, %r3, 0;
	mov.b64 	%rd52, {%r0,%r1};
	mov.b64 	%rd53, {%r2,%r3};
	}
	setp.gt.s64 	%p9, %rd53, 0;
	{
	.reg .u32 %r0, %r1, %r2, %r3, %a0, %a1, %a2, %a3, %b0, %b1, %b2, %b3;
	mov.b64 	{%a0,%a1}, %rd52;
	mov.b64 	{%a2,%a3}, %rd53;
	mov.b64 	{%b0,%b1}, %rd52;
	mov.b64 	{%b2,%b3}, %rd53;
	add.cc.u32 	%r0, %a0, %b0;
	addc.cc.u32 	%r1, %a1, %b1;
	addc.cc.u32 	%r2, %a2, %b2;
	addc.u32 	%r3, %a3, %b3;
	mov.b64 	%rd54, {%r0,%r1};
	mov.b64 	%rd55, {%r2,%r3};
	}
	selp.b64 	%rd56, %rd55, %rd53, %p9;
	selp.s64 	%rd57, -1, 0, %p9;
	sub.s64 	%rd58, %rd57, %rd15;
	cvt.u64.u32 	%rd59, %r17;
	shl.b64 	%rd60, %rd59, 32;
	add.s64 	%rd61, %rd56, 1;
	shr.u64 	%rd62, %rd61, 10;
	add.s64 	%rd63, %rd62, 1;
	shr.u64 	%rd64, %rd63, 1;
	shl.b64 	%rd65, %rd58, 52;
	add.s64 	%rd66, %rd65, %rd64;
	add.s64 	%rd67, %rd66, 4602678819172646912;
	or.b64  	%rd68, %rd67, %rd60;
	mov.b64 	%fd4, %rd68;
$L__BB2_9:
	st.param.f64 	[func_retval0], %fd4;
	st.param.b32 	[func_retval0+8], %r46;
	ret;

}
.func  (.param .b64 func_retval0) __internal_accurate_pow(
	.param .b64 __internal_accurate_pow_param_0,
	.param .b64 __internal_accurate_pow_param_1
)
{
	.reg .pred 	%p<8>;
	.reg .b32 	%r<49>;
	.reg .b32 	%f<3>;
	.reg .b64 	%fd<109>;

	ld.param.f64 	%fd10, [__internal_accurate_pow_param_0];
	ld.param.f64 	%fd11, [__internal_accurate_pow_param_1];
	{
	.reg .b32 %temp; 
	mov.b64 	{%temp, %r46}, %fd10;
	}
	{
	.reg .b32 %temp; 
	mov.b64 	{%r45, %temp}, %fd10;
	}
	shr.u32 	%r47, %r46, 20;
	setp.gt.u32 	%p1, %r46, 1048575;
	@%p1 bra 	$L__BB3_2;
	mul.f64 	%fd12, %fd10, 0d4350000000000000;
	{
	.reg .b32 %temp; 
	mov.b64 	{%temp, %r46}, %fd12;
	}
	{
	.reg .b32 %temp; 
	mov.b64 	{%r45, %temp}, %fd12;
	}
	shr.u32 	%r16, %r46, 20;
	add.s32 	%r47, %r16, -54;
$L__BB3_2:
	add.s32 	%r48, %r47, -1023;
	and.b32  	%r17, %r46, -2146435073;
	or.b32  	%r18, %r17, 1072693248;
	mov.b64 	%fd107, {%r45, %r18};
	setp.lt.u32 	%p2, %r18, 1073127583;
	@%p2 bra 	$L__BB3_4;
	{
	.reg .b32 %temp; 
	mov.b64 	{%r19, %temp}, %fd107;
	}
	{
	.reg .b32 %temp; 
	mov.b64 	{%temp, %r20}, %fd107;
	}
	add.s32 	%r21, %r20, -1048576;
	mov.b64 	%fd107, {%r19, %r21};
	add.s32 	%r48, %r47, -1022;
$L__BB3_4:
	add.f64 	%fd13, %fd107, 0dBFF0000000000000;
	add.f64 	%fd14, %fd107, 0d3FF0000000000000;
	rcp.approx.ftz.f64 	%fd15, %fd14;
	neg.f64 	%fd16, %fd14;
	fma.rn.f64 	%fd17, %fd16, %fd15, 0d3FF0000000000000;
	fma.rn.f64 	%fd18, %fd17, %fd17, %fd17;
	fma.rn.f64 	%fd19, %fd18, %fd15, %fd15;
	mul.f64 	%fd20, %fd13, %fd19;
	fma.rn.f64 	%fd21, %fd13, %fd19, %fd20;
	mul.f64 	%fd22, %fd21, %fd21;
	fma.rn.f64 	%fd23, %fd22, 0d3EB0F5FF7D2CAFE2, 0d3ED0F5D241AD3B5A;
	fma.rn.f64 	%fd24, %fd23, %fd22, 0d3EF3B20A75488A3F;
	fma.rn.f64 	%fd25, %fd24, %fd22, 0d3F1745CDE4FAECD5;
	fma.rn.f64 	%fd26, %fd25, %fd22, 0d3F3C71C7258A578B;
	fma.rn.f64 	%fd27, %fd26, %fd22, 0d3F6249249242B910;
	fma.rn.f64 	%fd28, %fd27, %fd22, 0d3F89999999999DFB;
	sub.f64 	%fd29, %fd13, %fd21;
	add.f64 	%fd30, %fd29, %fd29;
	neg.f64 	%fd31, %fd21;
	fma.rn.f64 	%fd32, %fd31, %fd13, %fd30;
	mul.f64 	%fd33, %fd19, %fd32;
	fma.rn.f64 	%fd34, %fd22, %fd28, 0d3FB5555555555555;
	mov.f64 	%fd35, 0d3FB5555555555555;
	sub.f64 	%fd36, %fd35, %fd34;
	fma.rn.f64 	%fd37, %fd22, %fd28, %fd36;
	add.f64 	%fd38, %fd37, 0dBC46A4CB00B9E7B0;
	add.f64 	%fd39, %fd34, %fd38;
	sub.f64 	%fd40, %fd34, %fd39;
	add.f64 	%fd41, %fd38, %fd40;
	mul.rn.f64 	%fd42, %fd21, %fd21;
	neg.f64 	%fd43, %fd42;
	fma.rn.f64 	%fd44, %fd21, %fd21, %fd43;
	{
	.reg .b32 %temp; 
	mov.b64 	{%r22, %temp}, %fd33;
	}
	{
	.reg .b32 %temp; 
	mov.b64 	{%temp, %r23}, %fd33;
	}
	add.s32 	%r24, %r23, 1048576;
	mov.b64 	%fd45, {%r22, %r24};
	fma.rn.f64 	%fd46, %fd21, %fd45, %fd44;
	mul.rn.f64 	%fd47, %fd42, %fd21;
	neg.f64 	%fd48, %fd47;
	fma.rn.f64 	%fd49, %fd42, %fd21, %fd48;
	fma.rn.f64 	%fd50, %fd42, %fd33, %fd49;
	fma.rn.f64 	%fd51, %fd46, %fd21, %fd50;
	mul.rn.f64 	%fd52, %fd39, %fd47;
	neg.f64 	%fd53, %fd52;
	fma.rn.f64 	%fd54, %fd39, %fd47, %fd53;
	fma.rn.f64 	%fd55, %fd39, %fd51, %fd54;
	fma.rn.f64 	%fd56, %fd41, %fd47, %fd55;
	add.f64 	%fd57, %fd52, %fd56;
	sub.f64 	%fd58, %fd52, %fd57;
	add.f64 	%fd59, %fd56, %fd58;
	add.f64 	%fd60, %fd21, %fd57;
	sub.f64 	%fd61, %fd21, %fd60;
	add.f64 	%fd62, %fd57, %fd61;
	add.f64 	%fd63, %fd59, %fd62;
	add.f64 	%fd64, %fd33, %fd63;
	add.f64 	%fd65, %fd60, %fd64;
	sub.f64 	%fd66, %fd60, %fd65;
	add.f64 	%fd67, %fd64, %fd66;
	xor.b32  	%r25, %r48, -2147483648;
	mov.b32 	%r26, 1127219200;
	mov.b64 	%fd68, {%r25, %r26};
	mov.b32 	%r27, -2147483648;
	mov.b64 	%fd69, {%r27, %r26};
	sub.f64 	%fd70, %fd68, %fd69;
	fma.rn.f64 	%fd71, %fd70, 0d3FE62E42FEFA39EF, %fd65;
	fma.rn.f64 	%fd72, %fd70, 0dBFE62E42FEFA39EF, %fd71;
	sub.f64 	%fd73, %fd72, %fd65;
	sub.f64 	%fd74, %fd67, %fd73;
	fma.rn.f64 	%fd75, %fd70, 0d3C7ABC9E3B39803F, %fd74;
	add.f64 	%fd76, %fd71, %fd75;
	sub.f64 	%fd77, %fd71, %fd76;
	add.f64 	%fd78, %fd75, %fd77;
	{
	.reg .b32 %temp; 
	mov.b64 	{%temp, %r28}, %fd11;
	}
	{
	.reg .b32 %temp; 
	mov.b64 	{%r29, %temp}, %fd11;
	}
	shl.b32 	%r30, %r28, 1;
	setp.gt.u32 	%p3, %r30, -33554433;
	and.b32  	%r31, %r28, -15728641;
	selp.b32 	%r32, %r31, %r28, %p3;
	mov.b64 	%fd79, {%r29, %r32};
	mul.rn.f64 	%fd80, %fd76, %fd79;
	neg.f64 	%fd81, %fd80;
	fma.rn.f64 	%fd82, %fd76, %fd79, %fd81;
	fma.rn.f64 	%fd83, %fd78, %fd79, %fd82;
	add.f64 	%fd4, %fd80, %fd83;
	sub.f64 	%fd84, %fd80, %fd4;
	add.f64 	%fd5, %fd83, %fd84;
	fma.rn.f64 	%fd85, %fd4, 0d3FF71547652B82FE, 0d4338000000000000;
	{
	.reg .b32 %temp; 
	mov.b64 	{%r13, %temp}, %fd85;
	}
	mov.f64 	%fd86, 0dC338000000000000;
	add.rn.f64 	%fd87, %fd85, %fd86;
	fma.rn.f64 	%fd88, %fd87, 0dBFE62E42FEFA39EF, %fd4;
	fma.rn.f64 	%fd89, %fd87, 0dBC7ABC9E3B39803F, %fd88;
	fma.rn.f64 	%fd90, %fd89, 0d3E5ADE1569CE2BDF, 0d3E928AF3FCA213EA;
	fma.rn.f64 	%fd91, %fd90, %fd89, 0d3EC71DEE62401315;
	fma.rn.f64 	%fd92, %fd91, %fd89, 0d3EFA01997C89EB71;
	fma.rn.f64 	%fd93, %fd92, %fd89, 0d3F2A01A014761F65;
	fma.rn.f64 	%fd94, %fd93, %fd89, 0d3F56C16C1852B7AF;
	fma.rn.f64 	%fd95, %fd94, %fd89, 0d3F81111111122322;
	fma.rn.f64 	%fd96, %fd95, %fd89, 0d3FA55555555502A1;
	fma.rn.f64 	%fd97, %fd96, %fd89, 0d3FC5555555555511;
	fma.rn.f64 	%fd98, %fd97, %fd89, 0d3FE000000000000B;
	fma.rn.f64 	%fd99, %fd98, %fd89, 0d3FF0000000000000;
	fma.rn.f64 	%fd100, %fd99, %fd89, 0d3FF0000000000000;
	{
	.reg .b32 %temp; 
	mov.b64 	{%r14, %temp}, %fd100;
	}
	{
	.reg .b32 %temp; 
	mov.b64 	{%temp, %r15}, %fd100;
	}
	shl.b32 	%r33, %r13, 20;
	add.s32 	%r34, %r33, %r15;
	mov.b64 	%fd108, {%r14, %r34};
	{
	.reg .b32 %temp; 
	mov.b64 	{%temp, %r35}, %fd4;
	}
	mov.b32 	%f2, %r35;
	abs.f32 	%f1, %f2;
	setp.lt.f32 	%p4, %f1, 0f4086232B;
	@%p4 bra 	$L__BB3_7;
	setp.lt.f64 	%p5, %fd4, 0d0000000000000000;
	add.f64 	%fd101, %fd4, 0d7FF0000000000000;
	selp.f64 	%fd108, 0d0000000000000000, %fd101, %p5;
	setp.geu.f32 	%p6, %f1, 0f40874800;
	@%p6 bra 	$L__BB3_7;
	shr.u32 	%r36, %r13, 31;
	add.s32 	%r37, %r13, %r36;
	shr.s32 	%r38, %r37, 1;
	shl.b32 	%r39, %r38, 20;
	add.s32 	%r40, %r15, %r39;
	mov.b64 	%fd102, {%r14, %r40};
	sub.s32 	%r41, %r13, %r38;
	shl.b32 	%r42, %r41, 20;
	add.s32 	%r43, %r42, 1072693248;
	mov.b32 	%r44, 0;
	mov.b64 	%fd103, {%r44, %r43};
	mul.f64 	%fd108, %fd103, %fd102;
$L__BB3_7:
	abs.f64 	%fd104, %fd108;
	setp.eq.f64 	%p7, %fd104, 0d7FF0000000000000;
	fma.rn.f64 	%fd105, %fd108, %fd5, %fd108;
	selp.f64 	%fd106, %fd108, %fd105, %p7;
	st.param.f64 	[func_retval0], %fd106;
	ret;

}


// ===== COMPILED SASS (sm_100) =====

	.target	sm_100

	.elftype	@"ET_EXEC"


//--------------------- .note.nv.tkinfo           --------------------------
	.section	.note.nv.tkinfo,"",@"SHT_NOTE"
	.sectionflags	@"SHF_NOTE_NV_TKINFO"
	.tkinfo
        /*0018*/ 	.word	0x00000002
        /*0030*/ 	.string	""
        /*0030*/ 	.string	"ptxas"
        /*0030*/ 	.string	"Cuda compilation tools, release 13.0, V13.0.88"
        /*0030*/ 	.string	"Build cuda_13.0.r13.0/compiler.36424714_0"
        /*0030*/ 	.string	"-arch sm_100 -m 64 "



//--------------------- .note.nv.cuinfo           --------------------------
	.section	.note.nv.cuinfo,"",@"SHT_NOTE"
	.sectionflags	@"SHF_NOTE_NV_CUINFO"
        /*0018*/ 	.short	0x0002
        /*001a*/ 	.short	0x0064
        /*001c*/ 	.short	0x0082
	.zero		2


//--------------------- .nv.info                  --------------------------
	.section	.nv.info,"",@"SHT_CUDA_INFO"
	.align	4


	//----- nvinfo : EIATTR_REGCOUNT
	.align		4
        /*0000*/ 	.byte	0x04, 0x2f
        /*0002*/ 	.short	(.L_13 - .L_12)
	.align		4
.L_12:
        /*0004*/ 	.word	index@(_Z12vegas_kerneliiiddPddS_S_S_S_iidddijii)
        /*0008*/ 	.word	0x00000040


	//----- nvinfo : EIATTR_FRAME_SIZE
	.align		4
.L_13:
        /*000c*/ 	.byte	0x04, 0x11
        /*000e*/ 	.short	(.L_15 - .L_14)
	.align		4
.L_14:
        /*0010*/ 	.word	index@($_Z12vegas_kerneliiiddPddS_S_S_S_iidddijii$__internal_trig_reduction_slowpathd)
        /*0014*/ 	.word	0x00000190


	//----- nvinfo : EIATTR_FRAME_SIZE
	.align		4
.L_15:
        /*0018*/ 	.byte	0x04, 0x11
        /*001a*/ 	.short	(.L_17 - .L_16)
	.align		4
.L_16:
        /*001c*/ 	.word	index@($_Z12vegas_kerneliiiddPddS_S_S_S_iidddijii$__internal_accurate_pow)
        /*0020*/ 	.word	0x00000190


	//----- nvinfo : EIATTR_FRAME_SIZE
	.align		4
.L_17:
        /*0024*/ 	.byte	0x04, 0x11
        /*0026*/ 	.short	(.L_19 - .L_18)
	.align		4
.L_18:
        /*0028*/ 	.word	index@($__internal_5_$__cuda_sm20_dsqrt_rn_f64_mediumpath_v1)
        /*002c*/ 	.word	0x00000190


	//----- nvinfo : EIATTR_FRAME_SIZE
	.align		4
.L_19:
        /*0030*/ 	.byte	0x04, 0x11
        /*0032*/ 	.short	(.L_21 - .L_20)
	.align		4
.L_20:
        /*0034*/ 	.word	index@($__internal_4_$__cuda_sm20_div_rn_f64_full)
        /*0038*/ 	.word	0x00000190


	//----- nvinfo : EIATTR_FRAME_SIZE
	.align		4
.L_21:
        /*003c*/ 	.byte	0x04, 0x11
        /*003e*/ 	.short	(.L_23 - .L_22)
	.align		4
.L_22:
        /*0040*/ 	.word	index@($__internal_3_$__cuda_sm20_dblrcp_rn_slowpath_v3)
        /*0044*/ 	.word	0x00000190


	//----- nvinfo : EIATTR_FRAME_SIZE
	.align		4
.L_23:
        /*0048*/ 	.byte	0x04, 0x11
        /*004a*/ 	.short	(.L_25 - .L_24)
	.align		4
.L_24:
        /*004c*/ 	.word	index@(_Z12vegas_kerneliiiddPddS_S_S_S_iidddijii)
        /*0050*/ 	.word	0x00000190


	//----- nvinfo : EIATTR_REGCOUNT
	.align		4
.L_25:
        /*0054*/ 	.byte	0x04, 0x2f
        /*0056*/ 	.short	(.L_27 - .L_26)
	.align		4
.L_26:
        /*0058*/ 	.word	index@(_Z13vegas_kernelFiiiddPddS_S_S_S_iidddijii)
        /*005c*/ 	.word	0x00000040


	//----- nvinfo : EIATTR_FRAME_SIZE
	.align		4
.L_27:
        /*0060*/ 	.byte	0x04, 0x11
        /*0062*/ 	.short	(.L_29 - .L_28)
	.align		4
.L_28:
        /*0064*/ 	.word	index@($_Z13vegas_kernelFiiiddPddS_S_S_S_iidddijii$__internal_trig_reduction_slowpathd)
        /*0068*/ 	.word	0x00000180


	//----- nvinfo : EIATTR_FRAME_SIZE
	.align		4
.L_29:
        /*006c*/ 	.byte	0x04, 0x11
        /*006e*/ 	.short	(.L_31 - .L_30)
	.align		4
.L_30:
        /*0070*/ 	.word	index@($_Z13vegas_kernelFiiiddPddS_S_S_S_iidddijii$__internal_accurate_pow)
        /*0074*/ 	.word	0x00000180


	//----- nvinfo : EIATTR_FRAME_SIZE
	.align		4
.L_31:
        /*0078*/ 	.byte	0x04, 0x11
        /*007a*/ 	.short	(.L_33 - .L_32)
	.align		4
.L_32:
        /*007c*/ 	.word	index@($__internal_2_$__cuda_sm20_dsqrt_rn_f64_mediumpath_v1)
        /*0080*/ 	.word	0x00000180


	//----- nvinfo : EIATTR_FRAME_SIZE
	.align		4
.L_33:
        /*0084*/ 	.byte	0x04, 0x11
        /*0086*/ 	.short	(.L_35 - .L_34)
	.align		4
.L_34:
        /*0088*/ 	.word	index@($__internal_1_$__cuda_sm20_div_rn_f64_full)
        /*008c*/ 	.word	0x00000180


	//----- nvinfo : EIATTR_FRAME_SIZE
	.align		4
.L_35:
        /*0090*/ 	.byte	0x04, 0x11
        /*0092*/ 	.short	(.L_37 - .L_36)
	.align		4
.L_36:
        /*0094*/ 	.word	index@($__internal_0_$__cuda_sm20_dblrcp_rn_slowpath_v3)
        /*0098*/ 	.word	0x00000180


	//----- nvinfo : EIATTR_FRAME_SIZE
	.align		4
.L_37:
        /*009c*/ 	.byte	0x04, 0x11
        /*009e*/ 	.short	(.L_39 - .L_38)
	.align		4
.L_38:
        /*00a0*/ 	.word	index@(_Z13vegas_kernelFiiiddPddS_S_S_S_iidddijii)
        /*00a4*/ 	.word	0x00000180


	//----- nvinfo : EIATTR_MIN_STACK_SIZE
	.align		4
.L_39:
        /*00a8*/ 	.byte	0x04, 0x12
        /*00aa*/ 	.short	(.L_41 - .L_40)
	.align		4
.L_40:
        /*00ac*/ 	.word	index@(_Z13vegas_kernelFiiiddPddS_S_S_S_iidddijii)
        /*00b0*/ 	.word	0x00000180


	//----- nvinfo : EIATTR_MIN_STACK_SIZE
	.align		4
.L_41:
        /*00b4*/ 	.byte	0x04, 0x12
        /*00b6*/ 	.short	(.L_43 - .L_42)
	.align		4
.L_42:
        /*00b8*/ 	.word	index@(_Z12vegas_kerneliiiddPddS_S_S_S_iidddijii)
        /*00bc*/ 	.word	0x00000190
.L_43:


//--------------------- .nv.compat                --------------------------
	.section	.nv.compat,"",@"SHT_CUDA_COMPAT_INFO"
	.align	4
        /*0000*/ 	.byte	0x02, 0x09, 0x00, 0x00, 0x02, 0x02, 0x01, 0x00, 0x02, 0x05, 0x05, 0x00, 0x03, 0x07, 0x01, 0x01
        /*0010*/ 	.byte	0x02, 0x03, 0x00, 0x00, 0x02, 0x06, 0x01, 0x00, 0x04, 0x0b, 0x08, 0x00, 0x01, 0x00, 0x00, 0x00
        /*0020*/ 	.byte	0x00, 0x00, 0x00, 0x00


//--------------------- .nv.info._Z13vegas_kernelFiiiddPddS_S_S_S_iidddijii --------------------------
	.section	.nv.info._Z13vegas_kernelFiiiddPddS_S_S_S_iidddijii,"",@"SHT_CUDA_INFO"
	.sectionflags	@""
	.align	4


	//----- nvinfo : EIATTR_CUDA_API_VERSION
	.align		4
        /*0000*/ 	.byte	0x04, 0x37
        /*0002*/ 	.short	(.L_45 - .L_44)
.L_44:
        /*0004*/ 	.word	0x00000082


	//----- nvinfo : EIATTR_KPARAM_INFO
	.align		4
.L_45:
        /*0008*/ 	.byte	0x04, 0x17
        /*000a*/ 	.short	(.L_47 - .L_46)
.L_46:
        /*000c*/ 	.word	0x00000000
        /*0010*/ 	.short	0x0013
        /*0012*/ 	.short	0x007c
        /*0014*/ 	.byte	0x00, 0xf0, 0x11, 0x00


	//----- nvinfo : EIATTR_KPARAM_INFO
	.align		4
.L_47:
        /*0018*/ 	.byte	0x04, 0x17
        /*001a*/ 	.short	(.L_49 - .L_48)
.L_48:
        /*001c*/ 	.word	0x00000000
        /*0020*/ 	.short	0x0012
        /*0022*/ 	.short	0x0078
        /*0024*/ 	.byte	0x00, 0xf0, 0x11, 0x00


	//----- nvinfo : EIATTR_KPARAM_INFO
	.align		4
.L_49:
        /*0028*/ 	.byte	0x04, 0x17
        /*002a*/ 	.short	(.L_51 - .L_50)
.L_50:
        /*002c*/ 	.word	0x00000000
        /*0030*/ 	.short	0x0011
        /*0032*/ 	.short	0x0074
        /*0034*/ 	.byte	0x00, 0xf0, 0x11, 0x00


	//----- nvinfo : EIATTR_KPARAM_INFO
	.align		4
.L_51:
        /*0038*/ 	.byte	0x04, 0x17
        /*003a*/ 	.short	(.L_53 - .L_52)
.L_52:
        /*003c*/ 	.word	0x00000000
        /*0040*/ 	.short	0x0010
        /*0042*/ 	.short	0x0070
        /*0044*/ 	.byte	0x00, 0xf0, 0x11, 0x00


	//----- nvinfo : EIATTR_KPARAM_INFO
	.align		4
.L_53:
        /*0048*/ 	.byte	0x04, 0x17
        /*004a*/ 	.short	(.L_55 - .L_54)
.L_54:
        /*004c*/ 	.word	0x00000000
        /*0050*/ 	.short	0x000f
        /*0052*/ 	.short	0x0068
        /*0054*/ 	.byte	0x00, 0xf0, 0x21, 0x00


	//----- nvinfo : EIATTR_KPARAM_INFO
	.align		4
.L_55:
        /*0058*/ 	.byte	0x04, 0x17
        /*005a*/ 	.short	(.L_57 - .L_56)
.L_56:
        /*005c*/ 	.word	0x00000000
        /*0060*/ 	.short	0x000e
        /*0062*/ 	.short	0x0060
        /*0064*/ 	.byte	0x00, 0xf0, 0x21, 0x00


	//----- nvinfo : EIATTR_KPARAM_INFO
	.align		4
.L_57:
        /*0068*/ 	.byte	0x04, 0x17
        /*006a*/ 	.short	(.L_59 - .L_58)
.L_58:
        /*006c*/ 	.word	0x00000000
        /*0070*/ 	.short	0x000d
        /*0072*/ 	.short	0x0058
        /*0074*/ 	.byte	0x00, 0xf0, 0x21, 0x00


	//----- nvinfo : EIATTR_KPARAM_INFO
	.align		4
.L_59:
        /*0078*/ 	.byte	0x04, 0x17
        /*007a*/ 	.short	(.L_61 - .L_60)
.L_60:
        /*007c*/ 	.word	0x00000000
        /*0080*/ 	.short	0x000c
        /*0082*/ 	.short	0x0054
        /*0084*/ 	.byte	0x00, 0xf0, 0x11, 0x00


	//----- nvinfo : EIATTR_KPARAM_INFO
	.align		4
.L_61:
        /*0088*/ 	.byte	0x04, 0x17
        /*008a*/ 	.short	(.L_63 - .L_62)
.L_62:
        /*008c*/ 	.word	0x00000000
        /*0090*/ 	.short	0x000b
        /*0092*/ 	.short	0x0050
        /*0094*/ 	.byte	0x00, 0xf0, 0x11, 0x00


	//----- nvinfo : EIATTR_KPARAM_INFO
	.align		4
.L_63:
        /*0098*/ 	.byte	0x04, 0x17
        /*009a*/ 	.short	(.L_65 - .L_64)
.L_64:
        /*009c*/ 	.word	0x00000000
        /*00a0*/ 	.short	0x000a
        /*00a2*/ 	.short	0x0048
        /*00a4*/ 	.byte	0x00, 0xf5, 0x21, 0x00


	//----- nvinfo : EIATTR_KPARAM_INFO
	.align		4
.L_65:
        /*00a8*/ 	.byte	0x04, 0x17
        /*00aa*/ 	.short	(.L_67 - .L_66)
.L_66:
        /*00ac*/ 	.word	0x00000000
        /*00b0*/ 	.short	0x0009
        /*00b2*/ 	.short	0x0040
        /*00b4*/ 	.byte	0x00, 0xf5, 0x21, 0x00


	//----- nvinfo : EIATTR_KPARAM_INFO
	.align		4
.L_67:
        /*00b8*/ 	.byte	0x04, 0x17
        /*00ba*/ 	.short	(.L_69 - .L_68)
.L_68:
        /*00bc*/ 	.word	0x00000000
        /*00c0*/ 	.short	0x0008
        /*00c2*/ 	.short	0x0038
        /*00c4*/ 	.byte	0x00, 0xf5, 0x21, 0x00


	//----- nvinfo : EIATTR_KPARAM_INFO
	.align		4
.L_69:
        /*00c8*/ 	.byte	0x04, 0x17
        /*00ca*/ 	.short	(.L_71 - .L_70)
.L_70:
        /*00cc*/ 	.word	0x00000000
        /*00d0*/ 	.short	0x0007
        /*00d2*/ 	.short	0x0030
        /*00d4*/ 	.byte	0x00, 0xf5, 0x21, 0x00


	//----- nvinfo : EIATTR_KPARAM_INFO
	.align		4
.L_71:
        /*00d8*/ 	.byte	0x04, 0x17
        /*00da*/ 	.short	(.L_73 - .L_72)
.L_72:
        /*00dc*/ 	.word	0x00000000
        /*00e0*/ 	.short	0x0006
        /*00e2*/ 	.short	0x0028
        /*00e4*/ 	.byte	0x00, 0xf0, 0x21, 0x00


	//----- nvinfo : EIATTR_KPARAM_INFO
	.align		4
.L_73:
        /*00e8*/ 	.byte	0x04, 0x17
        /*00ea*/ 	.short	(.L_75 - .L_74)
.L_74:
        /*00ec*/ 	.word	0x00000000
        /*00f0*/ 	.short	0x0005
        /*00f2*/ 	.short	0x0020
        /*00f4*/ 	.byte	0x00, 0xf5, 0x21, 0x00


	//----- nvinfo : EIATTR_KPARAM_INFO
	.align		4
.L_75:
        /*00f8*/ 	.byte	0x04, 0x17
        /*00fa*/ 	.short	(.L_77 - .L_76)
.L_76:
        /*00fc*/ 	.word	0x00000000
        /*0100*/ 	.short	0x0004
        /*0102*/ 	.short	0x0018
        /*0104*/ 	.byte	0x00, 0xf0, 0x21, 0x00


	//----- nvinfo : EIATTR_KPARAM_INFO
	.align		4
.L_77:
        /*0108*/ 	.byte	0x04, 0x17
        /*010a*/ 	.short	(.L_79 - .L_78)
.L_78:
        /*010c*/ 	.word	0x00000000
        /*0110*/ 	.short	0x0003
        /*0112*/ 	.short	0x0010
        /*0114*/ 	.byte	0x00, 0xf0, 0x21, 0x00


	//----- nvinfo : EIATTR_KPARAM_INFO
	.align		4
.L_79:
        /*0118*/ 	.byte	0x04, 0x17
        /*011a*/ 	.short	(.L_81 - .L_80)
.L_80:
        /*011c*/ 	.word	0x00000000
        /*0120*/ 	.short	0x0002
        /*0122*/ 	.short	0x0008
        /*0124*/ 	.byte	0x00, 0xf0, 0x11, 0x00


	//----- nvinfo : EIATTR_KPARAM_INFO
	.align		4
.L_81:
        /*0128*/ 	.byte	0x04, 0x17
        /*012a*/ 	.short	(.L_83 - .L_82)
.L_82:
        /*012c*/ 	.word	0x00000000
        /*0130*/ 	.short	0x0001
        /*0132*/ 	.short	0x0004
        /*0134*/ 	.byte	0x00, 0xf0, 0x11, 0x00


	//----- nvinfo : EIATTR_KPARAM_INFO
	.align		4
.L_83:
        /*0138*/ 	.byte	0x04, 0x17
        /*013a*/ 	.short	(.L_85 - .L_84)
.L_84:
        /*013c*/ 	.word	0x00000000
        /*0140*/ 	.short	0x0000
        /*0142*/ 	.short	0x0000
        /*0144*/ 	.byte	0x00, 0xf0, 0x11, 0x00


	//----- nvinfo : EIATTR_SPARSE_MMA_MASK
	.align		4
.L_85:
        /*0148*/ 	.byte	0x03, 0x50
        /*014a*/ 	.short	0x0000


	//----- nvinfo : EIATTR_MAXREG_COUNT
	.align		4
        /*014c*/ 	.byte	0x03, 0x1b
        /*014e*/ 	.short	0x00ff


	//----- nvinfo : EIATTR_NUM_BARRIERS
	.align		4
        /*0150*/ 	.byte	0x02, 0x4c
        /*0152*/ 	.byte	0x01
	.zero		1


	//----- nvinfo : EIATTR_MERCURY_ISA_VERSION
	.align		4
        /*0154*/ 	.byte	0x03, 0x5f
        /*0156*/ 	.short	0x0101


	//----- nvinfo : EIATTR_COOP_GROUP_MASK_REGIDS
	.align		4
        /*0158*/ 	.byte	0x04, 0x29
        /*015a*/ 	.short	(.L_87 - .L_86)


	//   ....[0]....
.L_86:
        /*015c*/ 	.word	0xffffffff


	//   ....[1]....
        /*0160*/ 	.word	0xffffffff


	//   ....[2]....
        /*0164*/ 	.word	0xffffffff


	//   ....[3]....
        /*0168*/ 	.word	0xffffffff


	//   ....[4]....
        /*016c*/ 	.word	0xffffffff


	//   ....[5]....
        /*0170*/ 	.word	0xffffffff


	//   ....[6]....
        /*0174*/ 	.word	0xffffffff


	//   ....[7]....
        /*0178*/ 	.word	0xffffffff


	//   ....[8]....
        /*017c*/ 	.word	0xffffffff


	//   ....[9]....
        /*0180*/ 	.word	0xffffffff


	//   ....[10]....
        /*0184*/ 	.word	0xffffffff


	//   ....[11]....
        /*0188*/ 	.word	0xffffffff


	//   ....[12]....
        /*018c*/ 	.word	0xffffffff


	//   ....[13]....
        /*0190*/ 	.word	0xffffffff


	//   ....[14]....
        /*0194*/ 	.word	0xffffffff


	//   ....[15]....
        /*0198*/ 	.word	0xffffffff


	//   ....[16]....
        /*019c*/ 	.word	0xffffffff


	//   ....[17]....
        /*01a0*/ 	.word	0xffffffff


	//   ....[18]....
        /*01a4*/ 	.word	0xffffffff


	//   ....[19]....
        /*01a8*/ 	.word	0xffffffff


	//   ....[20]....
        /*01ac*/ 	.word	0xffffffff


	//   ....[21]....
        /*01b0*/ 	.word	0xffffffff


	//   ....[22]....
        /*01b4*/ 	.word	0xffffffff


	//   ....[23]....
        /*01b8*/ 	.word	0xffffffff


	//   ....[24]....
        /*01bc*/ 	.word	0xffffffff


	//   ....[25]....
        /*01c0*/ 	.word	0xffffffff


	//   ....[26]....
        /*01c4*/ 	.word	0xffffffff


	//   ....[27]....
        /*01c8*/ 	.word	0xffffffff


	//   ....[28]....
        /*01cc*/ 	.word	0xffffffff


	//   ....[29]....
        /*01d0*/ 	.word	0xffffffff


	//   ....[30]....
        /*01d4*/ 	.word	0xffffffff


	//   ....[31]....
        /*01d8*/ 	.word	0xffffffff


	//   ....[32]....
        /*01dc*/ 	.word	0xffffffff


	//   ....[33]....
        /*01e0*/ 	.word	0xffffffff


	//   ....[34]....
        /*01e4*/ 	.word	0xffffffff


	//   ....[35]....
        /*01e8*/ 	.word	0xffffffff


	//   ....[36]....
        /*01ec*/ 	.word	0xffffffff


	//   ....[37]....
        /*01f0*/ 	.word	0xffffffff


	//   ....[38]....
        /*01f4*/ 	.word	0xffffffff


	//   ....[39]....
        /*01f8*/ 	.word	0xffffffff


	//   ....[40]....
        /*01fc*/ 	.word	0x0500000f


	//   ....[41]....
        /*0200*/ 	.word	0x0500000f


	//   ....[42]....
        /*0204*/ 	.word	0x0500000f


	//   ....[43]....
        /*0208*/ 	.word	0x0500000f


	//   ....[44]....
        /*020c*/ 	.word	0x0500000f


	//   ....[45]....
        /*0210*/ 	.word	0x0500000f


	//   ....[46]....
        /*0214*/ 	.word	0x0500000f


	//   ....[47]....
        /*0218*/ 	.word	0x0500000f


	//   ....[48]....
        /*021c*/ 	.word	0x0500000f


	//   ....[49]....
        /*0220*/ 	.word	0x0500000f


	//   ....[50]....
        /*0224*/ 	.word	0x0500000f


	//   ....[51]....
        /*0228*/ 	.word	0x0500000f


	//   ....[52]....
        /*022c*/ 	.word	0x0500000f


	//   ....[53]....
        /*0230*/ 	.word	0x0500000f


	//   ....[54]....
        /*0234*/ 	.word	0x0500000f


	//   ....[55]....
        /*0238*/ 	.word	0x0500000f


	//   ....[56]....
        /*023c*/ 	.word	0x0500000f


	//   ....[57]....
        /*0240*/ 	.word	0x0500000f


	//   ....[58]....
        /*0244*/ 	.word	0x0500000f


	//   ....[59]....
        /*0248*/ 	.word	0x0500000f


	//----- nvinfo : EIATTR_COOP_GROUP_INSTR_OFFSETS
	.align		4
.L_87:
        /*024c*/ 	.byte	0x04, 0x28
        /*024e*/ 	.short	(.L_89 - .L_88)


	//   ....[0]....
.L_88:
        /*0250*/ 	.word	0x000080e0


	//   ....[1]....
        /*0254*/ 	.word	0x00008120


	//   ....[2]....
        /*0258*/ 	.word	0x00008190


	//   ....[3]....
        /*025c*/ 	.word	0x000081a0


	//   ....[4]....
        /*0260*/ 	.word	0x000081e0


	//   ....[5]....
        /*0264*/ 	.word	0x000081f0


	//   ....[6]....
        /*0268*/ 	.word	0x00008210


	//   ....[7]....
        /*026c*/ 	.word	0x00008220


	//   ....[8]....
        /*0270*/ 	.word	0x00008240


	//   ....[9]....
        /*0274*/ 	.word	0x00008250


	//   ....[10]....
        /*0278*/ 	.word	0x000082e0


	//   ....[11]....
        /*027c*/ 	.word	0x000082f0


	//   ....[12]....
        /*0280*/ 	.word	0x00008310


	//   ....[13]....
        /*0284*/ 	.word	0x00008320


	//   ....[14]....
        /*0288*/ 	.word	0x00008360


	//   ....[15]....
        /*028c*/ 	.word	0x00008370


	//   ....[16]....
        /*0290*/ 	.word	0x000083b0


	//   ....[17]....
        /*0294*/ 	.word	0x000083c0


	//   ....[18]....
        /*0298*/ 	.word	0x000083e0


	//   ....[19]....
        /*029c*/ 	.word	0x000083f0


	//   ....[20]....
        /*02a0*/ 	.word	0x00008450


	//   ....[21]....
        /*02a4*/ 	.word	0x00008460


	//   ....[22]....
        /*02a8*/ 	.word	0x00008480


	//   ....[23]....
        /*02ac*/ 	.word	0x00008490


	//   ....[24]....
        /*02b0*/ 	.word	0x000084b0


	//   ....[25]....
        /*02b4*/ 	.word	0x000084c0


	//   ....[26]....
        /*02b8*/ 	.word	0x00008500


	//   ....[27]....
        /*02bc*/ 	.word	0x00008510


	//   ....[28]....
        /*02c0*/ 	.word	0x00008550


	//   ....[29]....
        /*02c4*/ 	.word	0x00008560


	//   ....[30]....
        /*02c8*/ 	.word	0x000085e0


	//   ....[31]....
        /*02cc*/ 	.word	0x00008600


	//   ....[32]....
        /*02d0*/ 	.word	0x00008620


	//   ....[33]....
        /*02d4*/ 	.word	0x00008630


	//   ....[34]....
        /*02d8*/ 	.word	0x00008650


	//   ....[35]....
        /*02dc*/ 	.word	0x00008660


	//   ....[36]....
        /*02e0*/ 	.word	0x00008680


	//   ....[37]....
        /*02e4*/ 	.word	0x00008690


	//   ....[38]....
        /*02e8*/ 	.word	0x000086b0


	//   ....[39]....
        /*02ec*/ 	.word	0x000086c0


	//   ....[40]....
        /*02f0*/ 	.word	0x000087d0


	//   ....[41]....
        /*02f4*/ 	.word	0x00008820


	//   ....[42]....
        /*02f8*/ 	.word	0x00008890


	//   ....[43]....
        /*02fc*/ 	.word	0x000088e0


	//   ....[44]....
        /*0300*/ 	.word	0x00008950


	//   ....[45]....
        /*0304*/ 	.word	0x000089a0


	//   ....[46]....
        /*0308*/ 	.word	0x00008a10


	//   ....[47]....
        /*030c*/ 	.word	0x00008a60


	//   ....[48]....
        /*0310*/ 	.word	0x00008ad0


	//   ....[49]....
        /*0314*/ 	.word	0x00008b20


	//   ....[50]....
        /*0318*/ 	.word	0x00008bc0


	//   ....[51]....
        /*031c*/ 	.word	0x00008c50


	//   ....[52]....
        /*0320*/ 	.word	0x00008cc0


	//   ....[53]....
        /*0324*/ 	.word	0x00008d10


	//   ....[54]....
        /*0328*/ 	.word	0x00008d80


	//   ....[55]....
        /*032c*/ 	.word	0x00008dd0


	//   ....[56]....
        /*0330*/ 	.word	0x00008e40


	//   ....[57]....
        /*0334*/ 	.word	0x00008e90


	//   ....[58]....
        /*0338*/ 	.word	0x00008f00


	//   ....[59]....
        /*033c*/ 	.word	0x00008f50


	//----- nvinfo : EIATTR_VRC_CTA_INIT_COUNT
	.align		4
.L_89:
        /*0340*/ 	.byte	0x02, 0x4a
	.zero		1
	.zero		1


	//----- nvinfo : EIATTR_EXIT_INSTR_OFFSETS
	.align		4
        /*0344*/ 	.byte	0x04, 0x1c
        /*0346*/ 	.short	(.L_91 - .L_90)


	//   ....[0]....
.L_90:
        /*0348*/ 	.word	0x00000080


	//   ....[1]....
        /*034c*/ 	.word	0x000085d0


	//   ....[2]....
        /*0350*/ 	.word	0x000086d0


	//   ....[3]....
        /*0354*/ 	.word	0x00008770


	//----- nvinfo : EIATTR_INDIRECT_BRANCH_TARGETS
	.align		4
.L_91:
        /*0358*/ 	.byte	0x04, 0x34
        /*035a*/ 	.short	(.L_93 - .L_92)


	//   ....[0]....
.L_92:
        /*035c*/ 	.word	.L_x_361@srel
        /*0360*/ 	.short	0x0
        /*0362*/ 	.short	0x0
        /*0364*/ 	.word	0x3
        /*0368*/ 	.word	.L_x_362@srel
        /*036c*/ 	.word	.L_x_363@srel
        /*0370*/ 	.word	.L_x_59@srel


	//----- nvinfo : EIATTR_CRS_STACK_SIZE
	.align		4
.L_93:
        /*0374*/ 	.byte	0x04, 0x1e
        /*0376*/ 	.short	(.L_95 - .L_94)
.L_94:
        /*0378*/ 	.word	0x00000000


	//----- nvinfo : EIATTR_CBANK_PARAM_SIZE
	.align		4
.L_95:
        /*037c*/ 	.byte	0x03, 0x19
        /*037e*/ 	.short	0x0080


	//----- nvinfo : EIATTR_PARAM_CBANK
	.align		4
        /*0380*/ 	.byte	0x04, 0x0a
        /*0382*/ 	.short	(.L_97 - .L_96)
	.align		4
.L_96:
        /*0384*/ 	.word	index@(.nv.constant0._Z13vegas_kernelFiiiddPddS_S_S_S_iidddijii)
        /*0388*/ 	.short	0x0380
        /*038a*/ 	.short	0x0080


	//----- nvinfo : EIATTR_SW_WAR
	.align		4
.L_97:
        /*038c*/ 	.byte	0x04, 0x36
        /*038e*/ 	.short	(.L_99 - .L_98)
.L_98:
        /*0390*/ 	.word	0x00000008
.L_99:


//--------------------- .nv.info._Z12vegas_kerneliiiddPddS_S_S_S_iidddijii --------------------------
	.section	.nv.info._Z12vegas_kerneliiiddPddS_S_S_S_iidddijii,"",@"SHT_CUDA_INFO"
	.sectionflags	@""
	.align	4


	//----- nvinfo : EIATTR_CUDA_API_VERSION
	.align		4
        /*0000*/ 	.byte	0x04, 0x37
        /*0002*/ 	.short	(.L_101 - .L_100)
.L_100:
        /*0004*/ 	.word	0x00000082


	//----- nvinfo : EIATTR_KPARAM_INFO
	.align		4
.L_101:
        /*0008*/ 	.byte	0x04, 0x17
        /*000a*/ 	.short	(.L_103 - .L_102)
.L_102:
        /*000c*/ 	.word	0x00000000
        /*0010*/ 	.short	0x0013
        /*0012*/ 	.short	0x007c
        /*0014*/ 	.byte	0x00, 0xf0, 0x11, 0x00


	//----- nvinfo : EIATTR_KPARAM_INFO
	.align		4
.L_103:
        /*0018*/ 	.byte	0x04, 0x17
        /*001a*/ 	.short	(.L_105 - .L_104)
.L_104:
        /*001c*/ 	.word	0x00000000
        /*0020*/ 	.short	0x0012
        /*0022*/ 	.short	0x0078
        /*0024*/ 	.byte	0x00, 0xf0, 0x11, 0x00


	//----- nvinfo : EIATTR_KPARAM_INFO
	.align		4
.L_105:
        /*0028*/ 	.byte	0x04, 0x17
        /*002a*/ 	.short	(.L_107 - .L_106)
.L_106:
        /*002c*/ 	.word	0x00000000
        /*0030*/ 	.short	0x0011
        /*0032*/ 	.short	0x0074
        /*0034*/ 	.byte	0x00, 0xf0, 0x11, 0x00


	//----- nvinfo : EIATTR_KPARAM_INFO
	.align		4
.L_107:
        /*0038*/ 	.byte	0x04, 0x17
        /*003a*/ 	.short	(.L_109 - .L_108)
.L_108:
        /*003c*/ 	.word	0x00000000
        /*0040*/ 	.short	0x0010
        /*0042*/ 	.short	0x0070
        /*0044*/ 	.byte	0x00, 0xf0, 0x11, 0x00


	//----- nvinfo : EIATTR_KPARAM_INFO
	.align		4
.L_109:
        /*0048*/ 	.byte	0x04, 0x17
        /*004a*/ 	.short	(.L_111 - .L_110)
.L_110:
        /*004c*/ 	.word	0x00000000
        /*0050*/ 	.short	0x000f
        /*0052*/ 	.short	0x0068
        /*0054*/ 	.byte	0x00, 0xf0, 0x21, 0x00


	//----- nvinfo : EIATTR_KPARAM_INFO
	.align		4
.L_111:
        /*0058*/ 	.byte	0x04, 0x17
        /*005a*/ 	.short	(.L_113 - .L_112)
.L_112:
        /*005c*/ 	.word	0x00000000
        /*0060*/ 	.short	0x000e
        /*0062*/ 	.short	0x0060
        /*0064*/ 	.byte	0x00, 0xf0, 0x21, 0x00


	//----- nvinfo : EIATTR_KPARAM_INFO
	.align		4
.L_113:
        /*0068*/ 	.byte	0x04, 0x17
        /*006a*/ 	.short	(.L_115 - .L_114)
.L_114:
        /*006c*/ 	.word	0x00000000
        /*0070*/ 	.short	0x000d
        /*0072*/ 	.short	0x0058
        /*0074*/ 	.byte	0x00, 0xf0, 0x21, 0x00


	//----- nvinfo : EIATTR_KPARAM_INFO
	.align		4
.L_115:
        /*0078*/ 	.byte	0x04, 0x17
        /*007a*/ 	.short	(.L_117 - .L_116)
.L_116:
        /*007c*/ 	.word	0x00000000
        /*0080*/ 	.short	0x000c
        /*0082*/ 	.short	0x0054
        /*0084*/ 	.byte	0x00, 0xf0, 0x11, 0x00


	//----- nvinfo : EIATTR_KPARAM_INFO
	.align		4
.L_117:
        /*0088*/ 	.byte	0x04, 0x17
        /*008a*/ 	.short	(.L_119 - .L_118)
.L_118:
        /*008c*/ 	.word	0x00000000
        /*0090*/ 	.short	0x000b
        /*0092*/ 	.short	0x0050
        /*0094*/ 	.byte	0x00, 0xf0, 0x11, 0x00


	//----- nvinfo : EIATTR_KPARAM_INFO
	.align		4
.L_119:
        /*0098*/ 	.byte	0x04, 0x17
        /*009a*/ 	.short	(.L_121 - .L_120)
.L_120:
        /*009c*/ 	.word	0x00000000
        /*00a0*/ 	.short	0x000a
        /*00a2*/ 	.short	0x0048
        /*00a4*/ 	.byte	0x00, 0xf5, 0x21, 0x00


	//----- nvinfo : EIATTR_KPARAM_INFO
	.align		4
.L_121:
        /*00a8*/ 	.byte	0x04, 0x17
        /*00aa*/ 	.short	(.L_123 - .L_122)
.L_122:
        /*00ac*/ 	.word	0x00000000
        /*00b0*/ 	.short	0x0009
        /*00b2*/ 	.short	0x0040
        /*00b4*/ 	.byte	0x00, 0xf5, 0x21, 0x00


	//----- nvinfo : EIATTR_KPARAM_INFO
	.align		4
.L_123:
        /*00b8*/ 	.byte	0x04, 0x17
        /*00ba*/ 	.short	(.L_125 - .L_124)
.L_124:
        /*00bc*/ 	.word	0x00000000
        /*00c0*/ 	.short	0x0008
        /*00c2*/ 	.short	0x0038
        /*00c4*/ 	.byte	0x00, 0xf5, 0x21, 0x00


	//----- nvinfo : EIATTR_KPARAM_INFO
	.align		4
.L_125:
        /*00c8*/ 	.byte	0x04, 0x17
        /*00ca*/ 	.short	(.L_127 - .L_126)
.L_126:
        /*00cc*/ 	.word	0x00000000
        /*00d0*/ 	.short	0x0007
        /*00d2*/ 	.short	0x0030
        /*00d4*/ 	.byte	0x00, 0xf5, 0x21, 0x00


	//----- nvinfo : EIATTR_KPARAM_INFO
	.align		4
.L_127:
        /*00d8*/ 	.byte	0x04, 0x17
        /*00da*/ 	.short	(.L_129 - .L_128)
.L_128:
        /*00dc*/ 	.word	0x00000000
        /*00e0*/ 	.short	0x0006
        /*00e2*/ 	.short	0x0028
        /*00e4*/ 	.byte	0x00, 0xf0, 0x21, 0x00


	//----- nvinfo : EIATTR_KPARAM_INFO
	.align		4
.L_129:
        /*00e8*/ 	.byte	0x04, 0x17
        /*00ea*/ 	.short	(.L_131 - .L_130)
.L_130:
        /*00ec*/ 	.word	0x00000000
        /*00f0*/ 	.short	0x0005
        /*00f2*/ 	.short	0x0020
        /*00f4*/ 	.byte	0x00, 0xf5, 0x21, 0x00


	//----- nvinfo : EIATTR_KPARAM_INFO
	.align		4
.L_131:
        /*00f8*/ 	.byte	0x04, 0x17
        /*00fa*/ 	.short	(.L_133 - .L_132)
.L_132:
        /*00fc*/ 	.word	0x00000000
        /*0100*/ 	.short	0x0004
        /*0102*/ 	.short	0x0018
        /*0104*/ 	.byte	0x00, 0xf0, 0x21, 0x00


	//----- nvinfo : EIATTR_KPARAM_INFO
	.align		4
.L_133:
        /*0108*/ 	.byte	0x04, 0x17
        /*010a*/ 	.short	(.L_135 - .L_134)
.L_134:
        /*010c*/ 	.word	0x00000000
        /*0110*/ 	.short	0x0003
        /*0112*/ 	.short	0x0010
        /*0114*/ 	.byte	0x00, 0xf0, 0x21, 0x00


	//----- nvinfo : EIATTR_KPARAM_INFO
	.align		4
.L_135:
        /*0118*/ 	.byte	0x04, 0x17
        /*011a*/ 	.short	(.L_137 - .L_136)
.L_136:
        /*011c*/ 	.word	0x00000000
        /*0120*/ 	.short	0x0002
        /*0122*/ 	.short	0x0008
        /*0124*/ 	.byte	0x00, 0xf0, 0x11, 0x00


	//----- nvinfo : EIATTR_KPARAM_INFO
	.align		4
.L_137:
        /*0128*/ 	.byte	0x04, 0x17
        /*012a*/ 	.short	(.L_139 - .L_138)
.L_138:
        /*012c*/ 	.word	0x00000000
        /*0130*/ 	.short	0x0001
        /*0132*/ 	.short	0x0004
        /*0134*/ 	.byte	0x00, 0xf0, 0x11, 0x00


	//----- nvinfo : EIATTR_KPARAM_INFO
	.align		4
.L_139:
        /*0138*/ 	.byte	0x04, 0x17
        /*013a*/ 	.short	(.L_141 - .L_140)
.L_140:
        /*013c*/ 	.word	0x00000000
        /*0140*/ 	.short	0x0000
        /*0142*/ 	.short	0x0000
        /*0144*/ 	.byte	0x00, 0xf0, 0x11, 0x00


	//----- nvinfo : EIATTR_SPARSE_MMA_MASK
	.align		4
.L_141:
        /*0148*/ 	.byte	0x03, 0x50
        /*014a*/ 	.short	0x0000


	//----- nvinfo : EIATTR_MAXREG_COUNT
	.align		4
        /*014c*/ 	.byte	0x03, 0x1b
        /*014e*/ 	.short	0x00ff


	//----- nvinfo : EIATTR_NUM_BARRIERS
	.align		4
        /*0150*/ 	.byte	0x02, 0x4c
        /*0152*/ 	.byte	0x01
	.zero		1


	//----- nvinfo : EIATTR_EXTERNS
	.align		4
        /*0154*/ 	.byte	0x04, 0x0f
        /*0156*/ 	.short	(.L_143 - .L_142)


	//   ....[0]....
	.align		4
.L_142:
        /*0158*/ 	.word	index@(vprintf)


	//----- nvinfo : EIATTR_MERCURY_ISA_VERSION
	.align		4
.L_143:
        /*015c*/ 	.byte	0x03, 0x5f
        /*015e*/ 	.short	0x0101


	//----- nvinfo : EIATTR_COOP_GROUP_MASK_REGIDS
	.align		4
        /*0160*/ 	.byte	0x04, 0x29
        /*0162*/ 	.short	(.L_145 - .L_144)


	//   ....[0]....
.L_144:
        /*0164*/ 	.word	0xffffffff


	//   ....[1]....
        /*0168*/ 	.word	0xffffffff


	//   ....[2]....
        /*016c*/ 	.word	0xffffffff


	//   ....[3]....
        /*0170*/ 	.word	0xffffffff


	//   ....[4]....
        /*0174*/ 	.word	0xffffffff


	//   ....[5]....
        /*0178*/ 	.word	0xffffffff


	//   ....[6]....
        /*017c*/ 	.word	0xffffffff


	//   ....[7]....
        /*0180*/ 	.word	0xffffffff


	//   ....[8]....
        /*0184*/ 	.word	0xffffffff


	//   ....[9]....
        /*0188*/ 	.word	0xffffffff


	//   ....[10]....
        /*018c*/ 	.word	0xffffffff


	//   ....[11]....
        /*0190*/ 	.word	0xffffffff


	//   ....[12]....
        /*0194*/ 	.word	0xffffffff


	//   ....[13]....
        /*0198*/ 	.word	0xffffffff


	//   ....[14]....
        /*019c*/ 	.word	0xffffffff


	//   ....[15]....
        /*01a0*/ 	.word	0xffffffff


	//   ....[16]....
        /*01a4*/ 	.word	0xffffffff


	//   ....[17]....
        /*01a8*/ 	.word	0xffffffff


	//   ....[18]....
        /*01ac*/ 	.word	0xffffffff


	//   ....[19]....
        /*01b0*/ 	.word	0xffffffff


	//   ....[20]....
        /*01b4*/ 	.word	0xffffffff


	//   ....[21]....
        /*01b8*/ 	.word	0xffffffff


	//   ....[22]....
        /*01bc*/ 	.word	0xffffffff


	//   ....[23]....
        /*01c0*/ 	.word	0xffffffff


	//   ....[24]....
        /*01c4*/ 	.word	0xffffffff


	//   ....[25]....
        /*01c8*/ 	.word	0xffffffff


	//   ....[26]....
        /*01cc*/ 	.word	0xffffffff


	//   ....[27]....
        /*01d0*/ 	.word	0xffffffff


	//   ....[28]....
        /*01d4*/ 	.word	0xffffffff


	//   ....[29]....
        /*01d8*/ 	.word	0xffffffff


	//   ....[30]....
        /*01dc*/ 	.word	0xffffffff


	//   ....[31]....
        /*01e0*/ 	.word	0xffffffff


	//   ....[32]....
        /*01e4*/ 	.word	0xffffffff


	//   ....[33]....
        /*01e8*/ 	.word	0xffffffff


	//   ....[34]....
        /*01ec*/ 	.word	0xffffffff


	//   ....[35]....
        /*01f0*/ 	.word	0xffffffff


	//   ....[36]....
        /*01f4*/ 	.word	0xffffffff


	//   ....[37]....
        /*01f8*/ 	.word	0xffffffff


	//   ....[38]....
        /*01fc*/ 	.word	0xffffffff


	//   ....[39]....
        /*0200*/ 	.word	0xffffffff


	//   ....[40]....
        /*0204*/ 	.word	0x0500000f


	//   ....[41]....
        /*0208*/ 	.word	0x0500000f


	//   ....[42]....
        /*020c*/ 	.word	0x0500000f


	//   ....[43]....
        /*0210*/ 	.word	0x0500000f


	//   ....[44]....
        /*0214*/ 	.word	0x0500000f


	//   ....[45]....
        /*0218*/ 	.word	0x0500000f


	//   ....[46]....
        /*021c*/ 	.word	0x0500000f


	//   ....[47]....
        /*0220*/ 	.word	0x0500000f


	//   ....[48]....
        /*0224*/ 	.word	0x0500000f


	//   ....[49]....
        /*0228*/ 	.word	0x0500000f


	//   ....[50]....
        /*022c*/ 	.word	0x0500000f


	//   ....[51]....
        /*0230*/ 	.word	0x0500000f


	//   ....[52]....
        /*0234*/ 	.word	0x0500000f


	//   ....[53]....
        /*0238*/ 	.word	0x0500000f


	//   ....[54]....
        /*023c*/ 	.word	0x0500000f


	//   ....[55]....
        /*0240*/ 	.word	0x0500000f


	//   ....[56]....
        /*0244*/ 	.word	0x0500000f


	//   ....[57]....
        /*0248*/ 	.word	0x0500000f


	//   ....[58]....
        /*024c*/ 	.word	0x0500000f


	//   ....[59]....
        /*0250*/ 	.word	0x0500000f


	//   ....[60]....
        /*0254*/ 	.word	0x0500000f


	//   ....[61]....
        /*0258*/ 	.word	0x0500000f


	//   ....[62]....
        /*025c*/ 	.word	0x0500000f


	//   ....[63]....
        /*0260*/ 	.word	0x0500000f


	//   ....[64]....
        /*0264*/ 	.word	0x0500000f


	//   ....[65]....
        /*0268*/ 	.word	0x0500000f


	//   ....[66]....
        /*026c*/ 	.word	0x0500000f


	//   ....[67]....
        /*0270*/ 	.word	0x0500000f


	//   ....[68]....
        /*0274*/ 	.word	0x0500000f


	//   ....[69]....
        /*0278*/ 	.word	0x0500000f


	//   ....[70]....
        /*027c*/ 	.word	0x0500000f


	//   ....[71]....
        /*0280*/ 	.word	0x0500000f


	//   ....[72]....
        /*0284*/ 	.word	0x0500000f


	//   ....[73]....
        /*0288*/ 	.word	0x0500000f


	//   ....[74]....
        /*028c*/ 	.word	0x0500000f


	//   ....[75]....
        /*0290*/ 	.word	0x0500000f


	//   ....[76]....
        /*0294*/ 	.word	0x0500000f


	//   ....[77]....
        /*0298*/ 	.word	0x0500000f


	//   ....[78]....
        /*029c*/ 	.word	0x0500000f


	//   ....[79]....
        /*02a0*/ 	.word	0x0500000f


	//----- nvinfo : EIATTR_COOP_GROUP_INSTR_OFFSETS
	.align		4
.L_145:
        /*02a4*/ 	.byte	0x04, 0x28
        /*02a6*/ 	.short	(.L_147 - .L_146)


	//   ....[0]....
.L_146:
        /*02a8*/ 	.word	0x000085c0


	//   ....[1]....
        /*02ac*/ 	.word	0x000085d0


	//   ....[2]....
        /*02b0*/ 	.word	0x00008600


	//   ....[3]....
        /*02b4*/ 	.word	0x00008610


	//   ....[4]....
        /*02b8*/ 	.word	0x00008640


	//   ....[5]....
        /*02bc*/ 	.word	0x00008650


	//   ....[6]....
        /*02c0*/ 	.word	0x00008680


	//   ....[7]....
        /*02c4*/ 	.word	0x00008690


	//   ....[8]....
        /*02c8*/ 	.word	0x000086c0


	//   ....[9]....
        /*02cc*/ 	.word	0x000086d0


	//   ....[10]....
        /*02d0*/ 	.word	0x00008830


	//   ....[11]....
        /*02d4*/ 	.word	0x00008840


	//   ....[12]....
        /*02d8*/ 	.word	0x00008870


	//   ....[13]....
        /*02dc*/ 	.word	0x00008880


	//   ....[14]....
        /*02e0*/ 	.word	0x000088b0


	//   ....[15]....
        /*02e4*/ 	.word	0x000088c0


	//   ....[16]....
        /*02e8*/ 	.word	0x000088f0


	//   ....[17]....
        /*02ec*/ 	.word	0x00008900


	//   ....[18]....
        /*02f0*/ 	.word	0x00008930


	//   ....[19]....
        /*02f4*/ 	.word	0x00008940


	//   ....[20]....
        /*02f8*/ 	.word	0x000089b0


	//   ....[21]....
        /*02fc*/ 	.word	0x000089c0


	//   ....[22]....
        /*0300*/ 	.word	0x000089f0


	//   ....[23]....
        /*0304*/ 	.word	0x00008a00


	//   ....[24]....
        /*0308*/ 	.word	0x00008a30


	//   ....[25]....
        /*030c*/ 	.word	0x00008a40


	//   ....[26]....
        /*0310*/ 	.word	0x00008a70


	//   ....[27]....
        /*0314*/ 	.word	0x00008a80


	//   ....[28]....
        /*0318*/ 	.word	0x00008ab0


	//   ....[29]....
        /*031c*/ 	.word	0x00008ac0


	//   ....[30]....
        /*0320*/ 	.word	0x00008b80


	//   ....[31]....
        /*0324*/ 	.word	0x00008b90


	//   ....[32]....
        /*0328*/ 	.word	0x00008bc0


	//   ....[33]....
        /*032c*/ 	.word	0x00008bd0


	//   ....[34]....
        /*0330*/ 	.word	0x00008c00


	//   ....[35]....
        /*0334*/ 	.word	0x00008c10


	//   ....[36]....
        /*0338*/ 	.word	0x00008c40


	//   ....[37]....
        /*033c*/ 	.word	0x00008c50


	//   ....[38]....
        /*0340*/ 	.word	0x00008c80


	//   ....[39]....
        /*0344*/ 	.word	0x00008c90


	//   ....[40]....
        /*0348*/ 	.word	0x00008ef0


	//   ....[41]....
        /*034c*/ 	.word	0x00008f80


	//   ....[42]....
        /*0350*/ 	.word	0x00009000


	//   ....[43]....
        /*0354*/ 	.word	0x00009050


	//   ....[44]....
        /*0358*/ 	.word	0x000090d0


	//   ....[45]....
        /*035c*/ 	.word	0x00009120


	//   ....[46]....
        /*0360*/ 	.word	0x000091a0


	//   ....[47]....
        /*0364*/ 	.word	0x000091f0


	//   ....[48]....
        /*0368*/ 	.word	0x00009260


	//   ....[49]....
        /*036c*/ 	.word	0x000092b0


	//   ....[50]....
        /*0370*/ 	.word	0x00009330


	//   ....[51]....
        /*0374*/ 	.word	0x00009380


	//   ....[52]....
        /*0378*/ 	.word	0x000093f0


	//   ....[53]....
        /*037c*/ 	.word	0x00009440


	//   ....[54]....
        /*0380*/ 	.word	0x000094c0


	//   ....[55]....
        /*0384*/ 	.word	0x00009510


	//   ....[56]....
        /*0388*/ 	.word	0x00009590


	//   ....[57]....
        /*038c*/ 	.word	0x000095e0


	//   ....[58]....
        /*0390*/ 	.word	0x00009660


	//   ....[59]....
        /*0394*/ 	.word	0x000096b0


	//   ....[60]....
        /*0398*/ 	.word	0x00009740


	//   ....[61]....
        /*039c*/ 	.word	0x000097d0


	//   ....[62]....
        /*03a0*/ 	.word	0x00009840


	//   ....[63]....
        /*03a4*/ 	.word	0x00009890


	//   ....[64]....
        /*03a8*/ 	.word	0x00009910


	//   ....[65]....
        /*03ac*/ 	.word	0x00009960


	//   ....[66]....
        /*03b0*/ 	.word	0x000099e0


	//   ....[67]....
        /*03b4*/ 	.word	0x00009a30


	//   ....[68]....
        /*03b8*/ 	.word	0x00009aa0


	//   ....[69]....
        /*03bc*/ 	.word	0x00009af0


	//   ....[70]....
        /*03c0*/ 	.word	0x00009b70


	//   ....[71]....
        /*03c4*/ 	.word	0x00009bc0


	//   ....[72]....
        /*03c8*/ 	.word	0x00009c30


	//   ....[73]....
        /*03cc*/ 	.word	0x00009c80


	//   ....[74]....
        /*03d0*/ 	.word	0x00009cf0


	//   ....[75]....
        /*03d4*/ 	.word	0x00009d40


	//   ....[76]....
        /*03d8*/ 	.word	0x00009dc0


	//   ....[77]....
        /*03dc*/ 	.word	0x00009e10


	//   ....[78]....
        /*03e0*/ 	.word	0x00009e90


	//   ....[79]....
        /*03e4*/ 	.word	0x00009ee0


	//----- nvinfo : EIATTR_VRC_CTA_INIT_COUNT
	.align		4
.L_147:
        /*03e8*/ 	.byte	0x02, 0x4a
	.zero		1
	.zero		1


	//----- nvinfo : EIATTR_SYSCALL_OFFSETS
	.align		4
        /*03ec*/ 	.byte	0x04, 0x46
        /*03ee*/ 	.short	(.L_149 - .L_148)


	//   ....[0]....
.L_148:
        /*03f0*/ 	.word	0x00008dc0


	//----- nvinfo : EIATTR_EXIT_INSTR_OFFSETS
	.align		4
.L_149:
        /*03f4*/ 	.byte	0x04, 0x1c
        /*03f6*/ 	.short	(.L_151 - .L_150)


	//   ....[0]....
.L_150:
        /*03f8*/ 	.word	0x00000090


	//   ....[1]....
        /*03fc*/ 	.word	0x00008df0


	//   ....[2]....
        /*0400*/ 	.word	0x00008e80


	//----- nvinfo : EIATTR_CRS_STACK_SIZE
	.align		4
.L_151:
        /*0404*/ 	.byte	0x04, 0x1e
        /*0406*/ 	.short	(.L_153 - .L_152)
.L_152:
        /*0408*/ 	.word	0x00000000


	//----- nvinfo : EIATTR_CBANK_PARAM_SIZE
	.align		4
.L_153:
        /*040c*/ 	.byte	0x03, 0x19
        /*040e*/ 	.short	0x0080


	//----- nvinfo : EIATTR_PARAM_CBANK
	.align		4
        /*0410*/ 	.byte	0x04, 0x0a
        /*0412*/ 	.short	(.L_155 - .L_154)
	.align		4
.L_154:
        /*0414*/ 	.word	index@(.nv.constant0._Z12vegas_kerneliiiddPddS_S_S_S_iidddijii)
        /*0418*/ 	.short	0x0380
        /*041a*/ 	.short	0x0080


	//----- nvinfo : EIATTR_SW_WAR
	.align		4
.L_155:
        /*041c*/ 	.byte	0x04, 0x36
        /*041e*/ 	.short	(.L_157 - .L_156)
.L_156:
        /*0420*/ 	.word	0x00000008
.L_157:


//--------------------- .nv.callgraph             --------------------------
	.section	.nv.callgraph,"",@"SHT_CUDA_CALLGRAPH"
	.align	4
	.sectionentsize	8
	.align		4
        /*0000*/ 	.word	0x00000000
	.align		4
        /*0004*/ 	.word	0xffffffff
	.align		4
        /*0008*/ 	.word	index@(_Z12vegas_kerneliiiddPddS_S_S_S_iidddijii)
	.align		4
        /*000c*/ 	.word	index@(vprintf)
	.align		4
        /*0010*/ 	.word	0x00000000
	.align		4
        /*0014*/ 	.word	0xfffffffe
	.align		4
        /*0018*/ 	.word	0x00000000
	.align		4
        /*001c*/ 	.word	0xfffffffd
	.align		4
        /*0020*/ 	.word	0x00000000
	.align		4
        /*0024*/ 	.word	0xfffffffc


//--------------------- .nv.constant4             --------------------------
	.section	.nv.constant4,"a",@progbits
	.align	8
	.align		8
.nv.constant4:
        /*0000*/ 	.dword	precalc_xorwow_matrix
	.align		8
        /*0008*/ 	.dword	precalc_xorwow_offset_matrix
	.align		8
        /*0010*/ 	.dword	mrg32k3aM1
	.align		8
        /*0018*/ 	.dword	mrg32k3aM2
	.align		8
        /*0020*/ 	.dword	mrg32k3aM1SubSeq
	.align		8
        /*0028*/ 	.dword	mrg32k3aM2SubSeq
	.align		8
        /*0030*/ 	.dword	mrg32k3aM1Seq
	.align		8
        /*0038*/ 	.dword	mrg32k3aM2Seq
	.align		8
        /*0040*/ 	.dword	$str
	.align		8
        /*0048*/ 	.dword	__cudart_i2opi_d
	.align		8
        /*0050*/ 	.dword	__cudart_sin_cos_coeffs
	.align		8
        /*0058*/ 	.dword	vprintf


//--------------------- .nv.constant3             --------------------------
	.section	.nv.constant3,"a",@progbits
	.align	8
.nv.constant3:
	.type		__cr_lgamma_table,@object
	.size		__cr_lgamma_table,(.L_8 - __cr_lgamma_table)
__cr_lgamma_table:
        /*0000*/ 	.byte	0x00, 0x00, 0x00, 0x00, 0x00, 0x00, 0x00, 0x00, 0x00, 0x00, 0x00, 0x00, 0x00, 0x00, 0x00, 0x00
        /*0010*/ 	.byte	0xef, 0x39, 0xfa, 0xfe, 0x42, 0x2e, 0xe6, 0x3f, 0x02, 0x20, 0x2a, 0xfa, 0x0b, 0xab, 0xfc, 0x3f
        /*0020*/ 	.byte	0xf9, 0x2c, 0x92, 0x7c, 0xa7, 0x6c, 0x09, 0x40, 0xc9, 0x79, 0x44, 0x3c, 0x64, 0x26, 0x13, 0x40
        /*0030*/ 	.byte	0xca, 0x01, 0xcf, 0x3a, 0x27, 0x51, 0x1a, 0x40, 0x30, 0xcc, 0x2d, 0xf3, 0xe1, 0x0c, 0x21, 0x40
        /*0040*/ 	.byte	0x0d, 0xb7, 0xfc, 0x82, 0x8e, 0x35, 0x25, 0x40
.L_8:


//--------------------- .nv.constant2._Z13vegas_kernelFiiiddPddS_S_S_S_iidddijii --------------------------
	.section	.nv.constant2._Z13vegas_kernelFiiiddPddS_S_S_S_iidddijii,"a",@progbits
	.sectionflags	@""
	.align	4
.nv.constant2._Z13vegas_kernelFiiiddPddS_S_S_S_iidddijii:
        /*0000*/ 	.byte	0xc0, 0x51, 0x00, 0x00, 0xc0, 0x44, 0x00, 0x00, 0x90, 0x6b, 0x00, 0x00


//--------------------- .text._Z13vegas_kernelFiiiddPddS_S_S_S_iidddijii --------------------------
	.section	.text._Z13vegas_kernelFiiiddPddS_S_S_S_iidddijii,"ax",@progbits
	.align	128
        .global         _Z13vegas_kernelFiiiddPddS_S_S_S_iidddijii
        .type           _Z13vegas_kernelFiiiddPddS_S_S_S_iidddijii,@function
        .size           _Z13vegas_kernelFiiiddPddS_S_S_S_iidddijii,(.L_x_369 - _Z13vegas_kernelFiiiddPddS_S_S_S_iidddijii)
        .other          _Z13vegas_kernelFiiiddPddS_S_S_S_iidddijii,@"STO_CUDA_ENTRY STV_DEFAULT"
_Z13vegas_kernelFiiiddPddS_S_S_S_iidddijii:
.text._Z13vegas_kernelFiiiddPddS_S_S_S_iidddijii:
[----:B------:R-:W0:Y:S01]  /*0000*/  LDC R1, c[0x0][0x37c] ;  /* 0x0000df00ff017b82 */ /* 0x000e220000000800 */
[----:B------:R-:W1:Y:S07]  /*0010*/  S2R R0, SR_TID.X ;  /* 0x0000000000007919 */ /* 0x000e6e0000002100 */
[----:B------:R-:W1:Y:S01]  /*0020*/  S2UR UR5, SR_CTAID.X ;  /* 0x00000000000579c3 */ /* 0x000e620000002500 */
[----:B------:R-:W2:Y:S01]  /*0030*/  LDCU UR4, c[0x0][0x3f4] ;  /* 0x00007e80ff0477ac */ /* 0x000ea20008000800 */
[----:B0-----:R-:W-:-:S06]  /*0040*/  VIADD R1, R1, 0xfffffe80 ;  /* 0xfffffe8001017836 */ /* 0x001fcc0000000000 */
[----:B------:R-:W1:Y:S02]  /*0050*/  LDC R3, c[0x0][0x360] ;  /* 0x0000d800ff037b82 */ /* 0x000e640000000800 */
[----:B-1----:R-:W-:-:S05]  /*0060*/  IMAD R7, R3, UR5, R0 ;  /* 0x0000000503077c24 */ /* 0x002fca000f8e0200 */
[----:B--2---:R-:W-:-:S13]  /*0070*/  ISETP.GE.U32.AND P0, PT, R7, UR4, PT ;  /* 0x0000000407007c0c */ /* 0x004fda000bf06070 */
[----:B------:R-:W-:Y:S05]  /*0080*/  @P0 EXIT ;  /* 0x000000000000094d */ /* 0x000fea0003800000 */
[----:B------:R-:W0:Y:S01]  /*0090*/  LDC R2, c[0x0][0x3f8] ;  /* 0x0000fe00ff027b82 */ /* 0x000e220000000800 */
[----:B------:R-:W-:Y:S01]  /*00a0*/  UIADD3 UR4, UPT, UPT, UR4, -0x1, URZ ;  /* 0xffffffff04047890 */ /* 0x000fe2000fffe0ff */
[----:B------:R-:W-:Y:S02]  /*00b0*/  IMAD.MOV.U32 R8, RZ, RZ, 0x1 ;  /* 0x00000001ff087424 */ /* 0x000fe400078e00ff */
[----:B------:R-:W-:-:S03]  /*00c0*/  IMAD.MOV.U32 R5, RZ, RZ, R1 ;  /* 0x000000ffff057224 */ /* 0x000fc600078e0001 */
[----:B------:R-:W-:Y:S01]  /*00d0*/  ISETP.NE.AND P0, PT, R7, UR4, PT ;  /* 0x0000000407007c0c */ /* 0x000fe2000bf05270 */
[----:B------:R-:W1:Y:S01]  /*00e0*/  LDC.64 R12, c[0x0][0x380] ;  /* 0x0000e000ff0c7b82 */ /* 0x000e620000000a00 */
[----:B0-----:R-:W-:-:S11]  /*00f0*/  VIADD R2, R2, 0x1 ;  /* 0x0000000102027836 */ /* 0x001fd60000000000 */
[----:B------:R-:W0:Y:S01]  /*0100*/  @P0 LDC R2, c[0x0][0x3f0] ;  /* 0x0000fc00ff020b82 */ /* 0x000e220000000800 */
[----:B-1----:R-:W-:Y:S01]  /*0110*/  IMAD.MOV.U32 R9, RZ, RZ, R12 ;  /* 0x000000ffff097224 */ /* 0x002fe200078e000c */
[----:B------:R-:W-:-:S04]  /*0120*/  ISETP.GE.AND P0, PT, R13, 0x3, PT ;  /* 0x000000030d00780c */ /* 0x000fc80003f06270 */
[----:B------:R1:W-:Y:S01]  /*0130*/  STL.64 [R1], R8 ;  /* 0x0000000801007387 */ /* 0x0003e20000100a00 */
[----:B0-----:R-:W-:-:S08]  /*0140*/  IMAD R6, R7, R2, RZ ;  /* 0x0000000207067224 */ /* 0x001fd000078e02ff */
[----:B-1----:R-:W-:Y:S05]  /*0150*/  @!P0 BRA `(.L_x_0) ;  /* 0x0000000400588947 */ /* 0x002fea0003800000 */
[C---:B------:R-:W-:Y:S01]  /*0160*/  VIADD R7, R13.reuse, 0xfffffffd ;  /* 0xfffffffd0d077836 */ /* 0x040fe20000000000 */
[----:B------:R-:W-:Y:S01]  /*0170*/  IADD3 R4, PT, PT, R13, -0x2, RZ ;  /* 0xfffffffe0d047810 */ /* 0x000fe20007ffe0ff */
[----:B------:R-:W-:-:S03]  /*0180*/  IMAD.MOV.U32 R14, RZ, RZ, RZ ;  /* 0x000000ffff0e7224 */ /* 0x000fc600078e00ff */
[----:B------:R-:W-:Y:S02]  /*0190*/  ISETP.GE.U32.AND P0, PT, R7, 0xf, PT ;  /* 0x0000000f0700780c */ /* 0x000fe40003f06070 */
[----:B------:R-:W-:-:S04]  /*01a0*/  LOP3.LUT R28, R4, 0xf, RZ, 0xc0, !PT ;  /* 0x0000000f041c7812 */ /* 0x000fc800078ec0ff */
[----:B------:R-:W-:-:S07]  /*01b0*/  ISETP.NE.AND P1, PT, R28, RZ, PT ;  /* 0x000000ff1c00720c */ /* 0x000fce0003f25270 */
[----:B------:R-:W-:Y:S06]  /*01c0*/  @!P0 BRA `(.L_x_1) ;  /* 0x0000000000748947 */ /* 0x000fec0003800000 */
[----:B------:R-:W0:Y:S01]  /*01d0*/  LDCU UR4, c[0x0][0x380] ;  /* 0x00007000ff0477ac */ /* 0x000e220008000800 */
[----:B------:R-:W-:Y:S01]  /*01e0*/  LOP3.LUT R14, R4, 0xfffffff0, RZ, 0xc0, !PT ;  /* 0xfffffff0040e7812 */ /* 0x000fe200078ec0ff */
[----:B------:R-:W-:Y:S02]  /*01f0*/  IMAD.MOV.U32 R7, RZ, RZ, RZ ;  /* 0x000000ffff077224 */ /* 0x000fe400078e00ff */
[----:B0-----:R-:W-:-:S07]  /*0200*/  IMAD.U32 R27, RZ, RZ, UR4 ;  /* 0x00000004ff1b7e24 */ /* 0x001fce000f8e00ff */
.L_x_2:
[-C--:B0-----:R-:W-:Y:S02]  /*0210*/  IMAD R24, R27, R12.reuse, RZ ;  /* 0x0000000c1b187224 */ /* 0x081fe400078e02ff */
[C---:B------:R-:W-:Y:S01]  /*0220*/  IMAD R15, R7.reuse, 0x4, R5 ;  /* 0x00000004070f7824 */ /* 0x040fe200078e0205 */
[----:B------:R-:W-:Y:S01]  /*0230*/  IADD3 R7, PT, PT, R7, 0x10, RZ ;  /* 0x0000001007077810 */ /* 0x000fe20007ffe0ff */
[----:B------:R-:W-:-:S03]  /*0240*/  IMAD R25, R24, R12, RZ ;  /* 0x0000000c18197224 */ /* 0x000fc600078e02ff */
[----:B------:R-:W-:Y:S01]  /*0250*/  ISETP.NE.AND P0, PT, R7, R14, PT ;  /* 0x0000000e0700720c */ /* 0x000fe20003f05270 */
[-C--:B------:R-:W-:Y:S01]  /*0260*/  IMAD R20, R25, R12.reuse, RZ ;  /* 0x0000000c19147224 */ /* 0x080fe200078e02ff */
[----:B------:R0:W-:Y:S03]  /*0270*/  STL.64 [R15+0x8], R24 ;  /* 0x000008180f007387 */ /* 0x0001e60000100a00 */
[----:B------:R-:W-:-:S04]  /*0280*/  IMAD R21, R20, R12, RZ ;  /* 0x0000000c14157224 */ /* 0x000fc800078e02ff */
[----:B------:R-:W-:-:S04]  /*0290*/  IMAD R22, R21, R12, RZ ;  /* 0x0000000c15167224 */ /* 0x000fc800078e02ff */
[----:B------:R-:W-:-:S04]  /*02a0*/  IMAD R23, R22, R12, RZ ;  /* 0x0000000c16177224 */ /* 0x000fc800078e02ff */
[-C--:B------:R-:W-:Y:S01]  /*02b0*/  IMAD R16, R23, R12.reuse, RZ ;  /* 0x0000000c17107224 */ /* 0x080fe200078e02ff */
[----:B------:R0:W-:Y:S03]  /*02c0*/  STL.128 [R15+0x10], R20 ;  /* 0x000010140f007387 */ /* 0x0001e60000100c00 */
        /* <DEDUP_REMOVED lines=10> */
[----:B------:R-:W-:-:S05]  /*0370*/  IMAD R27, R26, R12, RZ ;  /* 0x0000000c1a1b7224 */ /* 0x000fca00078e02ff */
[----:B------:R0:W-:Y:S01]  /*0380*/  STL.64 [R15+0x40], R26 ;  /* 0x0000401a0f007387 */ /* 0x0001e20000100a00 */
[----:B------:R-:W-:Y:S05]  /*0390*/  @P0 BRA `(.L_x_2) ;  /* 0xfffffffc009c0947 */ /* 0x000fea000383ffff */
.L_x_1:
[----:B------:R-:W-:Y:S05]  /*03a0*/  @!P1 BRA `(.L_x_0) ;  /* 0x0000000000c49947 */ /* 0x000fea0003800000 */
[----:B------:R-:W-:Y:S02]  /*03b0*/  ISETP.GE.U32.AND P0, PT, R28, 0x8, PT ;  /* 0x000000081c00780c */ /* 0x000fe40003f06070 */
[----:B0-----:R-:W-:-:S04]  /*03c0*/  LOP3.LUT R19, R4, 0x7, RZ, 0xc0, !PT ;  /* 0x0000000704137812 */ /* 0x001fc800078ec0ff */
[----:B------:R-:W-:-:S07]  /*03d0*/  ISETP.NE.AND P1, PT, R19, RZ, PT ;  /* 0x000000ff1300720c */ /* 0x000fce0003f25270 */
[----:B------:R-:W-:Y:S06]  /*03e0*/  @!P0 BRA `(.L_x_3) ;  /* 0x00000000004c8947 */ /* 0x000fec0003800000 */
[----:B------:R-:W-:-:S05]  /*03f0*/  IMAD R7, R14, 0x4, R5 ;  /* 0x000000040e077824 */ /* 0x000fca00078e0205 */
[----:B------:R-:W2:Y:S01]  /*0400*/  LDL R9, [R7+0x4] ;  /* 0x0000040007097983 */ /* 0x000ea20000100800 */
[----:B------:R-:W-:Y:S02]  /*0410*/  VIADD R14, R14, 0x8 ;  /* 0x000000080e0e7836 */ /* 0x000fe40000000000 */
[----:B--2---:R-:W-:-:S04]  /*0420*/  IMAD R9, R9, R12, RZ ;  /* 0x0000000c09097224 */ /* 0x004fc800078e02ff */
[-C--:B------:R-:W-:Y:S01]  /*0430*/  IMAD R8, R9, R12.reuse, RZ ;  /* 0x0000000c09087224 */ /* 0x080fe200078e02ff */
[----:B------:R0:W-:Y:S03]  /*0440*/  STL [R7+0x8], R9 ;  /* 0x0000080907007387 */ /* 0x0001e60000100800 */
        /* <DEDUP_REMOVED lines=10> */
[----:B------:R-:W-:Y:S01]  /*04f0*/  IMAD R18, R17, R12, RZ ;  /* 0x0000000c11127224 */ /* 0x000fe200078e02ff */
[----:B------:R0:W-:Y:S04]  /*0500*/  STL [R7+0x20], R17 ;  /* 0x0000201107007387 */ /* 0x0001e80000100800 */
[----:B------:R0:W-:Y:S02]  /*0510*/  STL [R7+0x24], R18 ;  /* 0x0000241207007387 */ /* 0x0001e40000100800 */
.L_x_3:
[----:B------:R-:W-:Y:S05]  /*0520*/  @!P1 BRA `(.L_x_0) ;  /* 0x0000000000649947 */ /* 0x000fea0003800000 */
[----:B------:R-:W-:Y:S02]  /*0530*/  ISETP.GE.U32.AND P0, PT, R19, 0x4, PT ;  /* 0x000000041300780c */ /* 0x000fe40003f06070 */
[----:B------:R-:W-:-:S04]  /*0540*/  LOP3.LUT R4, R4, 0x3, RZ, 0xc0, !PT ;  /* 0x0000000304047812 */ /* 0x000fc800078ec0ff */
[----:B------:R-:W-:-:S07]  /*0550*/  ISETP.NE.AND P1, PT, R4, RZ, PT ;  /* 0x000000ff0400720c */ /* 0x000fce0003f25270 */
[----:B------:R-:W-:Y:S06]  /*0560*/  @!P0 BRA `(.L_x_4) ;  /* 0x00000000002c8947 */ /* 0x000fec0003800000 */
[----:B0-----:R-:W-:-:S05]  /*0570*/  IMAD R10, R14, 0x4, R5 ;  /* 0x000000040e0a7824 */ /* 0x001fca00078e0205 */
[----:B------:R-:W2:Y:S01]  /*0580*/  LDL R7, [R10+0x4] ;  /* 0x000004000a077983 */ /* 0x000ea20000100800 */
[----:B------:R-:W-:Y:S02]  /*0590*/  VIADD R14, R14, 0x4 ;  /* 0x000000040e0e7836 */ /* 0x000fe40000000000 */
[----:B--2---:R-:W-:-:S04]  /*05a0*/  IMAD R7, R7, R12, RZ ;  /* 0x0000000c07077224 */ /* 0x004fc800078e02ff */
[-C--:B------:R-:W-:Y:S01]  /*05b0*/  IMAD R9, R7, R12.reuse, RZ ;  /* 0x0000000c07097224 */ /* 0x080fe200078e02ff */
[----:B------:R1:W-:Y:S03]  /*05c0*/  STL [R10+0x8], R7 ;  /* 0x000008070a007387 */ /* 0x0003e60000100800 */
[-C--:B------:R-:W-:Y:S01]  /*05d0*/  IMAD R11, R9, R12.reuse, RZ ;  /* 0x0000000c090b7224 */ /* 0x080fe200078e02ff */
[----:B------:R1:W-:Y:S03]  /*05e0*/  STL [R10+0xc], R9 ;  /* 0x00000c090a007387 */ /* 0x0003e60000100800 */
[----:B------:R-:W-:Y:S01]  /*05f0*/  IMAD R8, R11, R12, RZ ;  /* 0x0000000c0b087224 */ /* 0x000fe200078e02ff */
[----:B------:R1:W-:Y:S04]  /*0600*/  STL [R10+0x10], R11 ;  /* 0x0000100b0a007387 */ /* 0x0003e80000100800 */
[----:B------:R1:W-:Y:S02]  /*0610*/  STL [R10+0x14], R8 ;  /* 0x000014080a007387 */ /* 0x0003e40000100800 */
.L_x_4:
[----:B------:R-:W-:Y:S05]  /*0620*/  @!P1 BRA `(.L_x_0) ;  /* 0x0000000000249947 */ /* 0x000fea0003800000 */
[----:B------:R-:W-:-:S05]  /*0630*/  UMOV UR4, URZ ;  /* 0x000000ff00047c82 */ /* 0x000fca0008000000 */
.L_x_5:
[----:B012---:R-:W-:-:S05]  /*0640*/  IMAD R7, R14, 0x4, R5 ;  /* 0x000000040e077824 */ /* 0x007fca00078e0205 */
[----:B------:R-:W2:Y:S01]  /*0650*/  LDL R9, [R7+0x4] ;  /* 0x0000040007097983 */ /* 0x000ea20000100800 */
[----:B------:R-:W-:Y:S01]  /*0660*/  UIADD3 UR4, UPT, UPT, UR4, 0x1, URZ ;  /* 0x0000000104047890 */ /* 0x000fe2000fffe0ff */
[----:B------:R-:W-:-:S05]  /*0670*/  IADD3 R14, PT, PT, R14, 0x1, RZ ;  /* 0x000000010e0e7810 */ /* 0x000fca0007ffe0ff */
[----:B------:R-:W-:Y:S01]  /*0680*/  ISETP.NE.AND P0, PT, R4, UR4, PT ;  /* 0x0000000404007c0c */ /* 0x000fe2000bf05270 */
[----:B--2---:R-:W-:-:S05]  /*0690*/  IMAD R8, R9, R12, RZ ;  /* 0x0000000c09087224 */ /* 0x004fca00078e02ff */
[----:B------:R2:W-:Y:S07]  /*06a0*/  STL [R7+0x8], R8 ;  /* 0x0000080807007387 */ /* 0x0005ee0000100800 */
[----:B------:R-:W-:Y:S05]  /*06b0*/  @P0 BRA `(.L_x_5) ;  /* 0xfffffffc00e00947 */ /* 0x000fea000383ffff */
.L_x_0:
[----:B------:R-:W-:Y:S01]  /*06c0*/  ISETP.GE.AND P0, PT, R13, 0x1, PT ;  /* 0x000000010d00780c */ /* 0x000fe20003f06270 */
[----:B------:R-:W-:-:S12]  /*06d0*/  VIADD R4, R1, 0x50 ;  /* 0x0000005001047836 */ /* 0x000fd80000000000 */
[----:B------:R-:W-:Y:S05]  /*06e0*/  @!P0 BRA `(.L_x_6) ;  /* 0x0000001c00e08947 */ /* 0x000fea0003800000 */
[C---:B012---:R-:W-:Y:S01]  /*06f0*/  VIADD R7, R13.reuse, 0xffffffff ;  /* 0xffffffff0d077836 */ /* 0x047fe20000000000 */
[----:B------:R-:W-:-:S04]  /*0700*/  LOP3.LUT R18, R13, 0x7, RZ, 0xc0, !PT ;  /* 0x000000070d127812 */ /* 0x000fc800078ec0ff */
[----:B------:R-:W-:Y:S01]  /*0710*/  ISETP.GE.U32.AND P1, PT, R7, 0x7, PT ;  /* 0x000000070700780c */ /* 0x000fe20003f26070 */
[----:B------:R-:W-:Y:S01]  /*0720*/  IMAD.MOV.U32 R7, RZ, RZ, RZ ;  /* 0x000000ffff077224 */ /* 0x000fe200078e00ff */
[----:B------:R-:W-:-:S11]  /*0730*/  ISETP.NE.AND P0, PT, R18, RZ, PT ;  /* 0x000000ff1200720c */ /* 0x000fd60003f05270 */
[----:B------:R-:W-:Y:S05]  /*0740*/  @!P1 BRA `(.L_x_7) ;  /* 0x0000001000209947 */ /* 0x000fea0003800000 */
[----:B------:R-:W0:Y:S01]  /*0750*/  LDC R9, c[0x0][0x384] ;  /* 0x0000e100ff097b82 */ /* 0x000e220000000800 */
[----:B------:R-:W-:Y:S01]  /*0760*/  LOP3.LUT R7, R13, 0x7ffffff8, RZ, 0xc0, !PT ;  /* 0x7ffffff80d077812 */ /* 0x000fe200078ec0ff */
[----:B------:R-:W-:-:S07]  /*0770*/  IMAD.MOV.U32 R8, RZ, RZ, RZ ;  /* 0x000000ffff087224 */ /* 0x000fce00078e00ff */
.L_x_8:
[----:B0-----:R-:W-:Y:S01]  /*0780*/  IMAD.MOV.U32 R13, RZ, RZ, R9 ;  /* 0x000000ffff0d7224 */ /* 0x001fe200078e0009 */
[----:B-1----:R-:W-:-:S04]  /*0790*/  LOP3.LUT R10, RZ, R8, RZ, 0x33, !PT ;  /* 0x00000008ff0a7212 */ /* 0x002fc800078e33ff */
[----:B------:R-:W-:-:S05]  /*07a0*/  IADD3 R10, PT, PT, R10, R13, RZ ;  /* 0x0000000d0a0a7210 */ /* 0x000fca0007ffe0ff */
[----:B------:R-:W-:-:S05]  /*07b0*/  IMAD R10, R10, 0x4, R5 ;  /* 0x000000040a0a7824 */ /* 0x000fca00078e0205 */
[----:B------:R-:W2:Y:S01]  /*07c0*/  LDL R23, [R10] ;  /* 0x000000000a177983 */ /* 0x000ea20000100800 */
[----:B------:R-:W-:Y:S02]  /*07d0*/  IABS R16, R6 ;  /* 0x0000000600107213 */ /* 0x000fe40000000000 */
[-C--:B--2---:R-:W-:Y:S02]  /*07e0*/  IABS R12, R23.reuse ;  /* 0x00000017000c7213 */ /* 0x084fe40000000000 */
[----:B------:R-:W-:Y:S02]  /*07f0*/  IABS R19, R23 ;  /* 0x0000001700137213 */ /* 0x000fe40000000000 */
[----:B------:R-:W0:Y:S08]  /*0800*/  I2F.RP R11, R12 ;  /* 0x0000000c000b7306 */ /* 0x000e300000209400 */
[----:B0-----:R-:W0:Y:S02]  /*0810*/  MUFU.RCP R11, R11 ;  /* 0x0000000b000b7308 */ /* 0x001e240000001000 */
[----:B0-----:R-:W-:-:S02]  /*0820*/  VIADD R14, R11, 0xffffffe ;  /* 0x0ffffffe0b0e7836 */ /* 0x001fc40000000000 */
[----:B------:R-:W-:-:S04]  /*0830*/  IMAD.MOV R11, RZ, RZ, -R19 ;  /* 0x000000ffff0b7224 */ /* 0x000fc800078e0a13 */
[----:B------:R0:W1:Y:S02]  /*0840*/  F2I.FTZ.U32.TRUNC.NTZ R15, R14 ;  /* 0x0000000e000f7305 */ /* 0x000064000021f000 */
[----:B0-----:R-:W-:Y:S02]  /*0850*/  IMAD.MOV.U32 R14, RZ, RZ, RZ ;  /* 0x000000ffff0e7224 */ /* 0x001fe400078e00ff */
[----:B-1----:R-:W-:-:S04]  /*0860*/  IMAD.MOV R17, RZ, RZ, -R15 ;  /* 0x000000ffff117224 */ /* 0x002fc800078e0a0f */
[----:B------:R-:W-:-:S04]  /*0870*/  IMAD R17, R17, R12, RZ ;  /* 0x0000000c11117224 */ /* 0x000fc800078e02ff */
[----:B------:R-:W-:-:S06]  /*0880*/  IMAD.HI.U32 R15, R15, R17, R14 ;  /* 0x000000110f0f7227 */ /* 0x000fcc00078e000e */
[----:B------:R-:W-:-:S04]  /*0890*/  IMAD.HI.U32 R15, R15, R16, RZ ;  /* 0x000000100f0f7227 */ /* 0x000fc800078e00ff */
[----:B------:R-:W-:-:S05]  /*08a0*/  IMAD R11, R15, R11, R16 ;  /* 0x0000000b0f0b7224 */ /* 0x000fca00078e0210 */
[----:B------:R-:W-:-:S13]  /*08b0*/  ISETP.GT.U32.AND P2, PT, R12, R11, PT ;  /* 0x0000000b0c00720c */ /* 0x000fda0003f44070 */
[-C--:B------:R-:W-:Y:S01]  /*08c0*/  @!P2 IADD3 R11, PT, PT, R11, -R12.reuse, RZ ;  /* 0x8000000c0b0ba210 */ /* 0x080fe20007ffe0ff */
[----:B------:R-:W-:Y:S01]  /*08d0*/  @!P2 VIADD R15, R15, 0x1 ;  /* 0x000000010f0fa836 */ /* 0x000fe20000000000 */
[----:B------:R-:W-:Y:S02]  /*08e0*/  ISETP.NE.AND P2, PT, R23, RZ, PT ;  /* 0x000000ff1700720c */ /* 0x000fe40003f45270 */
[----:B------:R-:W-:Y:S02]  /*08f0*/  ISETP.GE.U32.AND P1, PT, R11, R12, PT ;  /* 0x0000000c0b00720c */ /* 0x000fe40003f26070 */
[----:B------:R-:W-:-:S04]  /*0900*/  LOP3.LUT R11, R6, R23, RZ, 0x3c, !PT ;  /* 0x00000017060b7212 */ /* 0x000fc800078e3cff */
[----:B------:R-:W-:Y:S01]  /*0910*/  ISETP.GE.AND P3, PT, R11, RZ, PT ;  /* 0x000000ff0b00720c */ /* 0x000fe20003f66270 */
[----:B------:R-:W-:-:S06]  /*0920*/  IMAD R11, R8, 0x4, R4 ;  /* 0x00000004080b7824 */ /* 0x000fcc00078e0204 */
[----:B------:R-:W-:-:S04]  /*0930*/  @P1 VIADD R15, R15, 0x1 ;  /* 0x000000010f0f1836 */ /* 0x000fc80000000000 */
[----:B------:R-:W-:-:S04]  /*0940*/  IMAD.MOV.U32 R12, RZ, RZ, R15 ;  /* 0x000000ffff0c7224 */ /* 0x000fc800078e000f */
[----:B------:R-:W-:Y:S01]  /*0950*/  @!P3 IMAD.MOV R12, RZ, RZ, -R12 ;  /* 0x000000ffff0cb224 */ /* 0x000fe200078e0a0c */
[----:B------:R-:W-:-:S04]  /*0960*/  @!P2 LOP3.LUT R12, RZ, R23, RZ, 0x33, !PT ;  /* 0x00000017ff0ca212 */ /* 0x000fc800078e33ff */
[----:B------:R-:W-:-:S05]  /*0970*/  IADD3 R16, PT, PT, R12, 0x1, RZ ;  /* 0x000000010c107810 */ /* 0x000fca0007ffe0ff */
[----:B------:R0:W-:Y:S04]  /*0980*/  STL [R11+0x4], R16 ;  /* 0x000004100b007387 */ /* 0x0001e80000100800 */
[----:B------:R-:W2:Y:S01]  /*0990*/  LDL R20, [R10+-0x4] ;  /* 0xfffffc000a147983 */ /* 0x000ea20000100800 */
[----:B------:R-:W-:-:S04]  /*09a0*/  IMAD.MOV R19, RZ, RZ, -R12 ;  /* 0x000000ffff137224 */ /* 0x000fc800078e0a0c */
[----:B------:R-:W-:Y:S01]  /*09b0*/  IMAD R23, R23, R19, R6 ;  /* 0x0000001317177224 */ /* 0x000fe200078e0206 */
[-C--:B--2---:R-:W-:Y:S02]  /*09c0*/  IABS R21, R20.reuse ;  /* 0x0000001400157213 */ /* 0x084fe40000000000 */
[----:B0-----:R-:W-:Y:S02]  /*09d0*/  IABS R16, R20 ;  /* 0x0000001400107213 */ /* 0x001fe40000000000 */
[----:B------:R-:W0:Y:S08]  /*09e0*/  I2F.RP R17, R21 ;  /* 0x0000001500117306 */ /* 0x000e300000209400 */
[----:B0-----:R-:W0:Y:S02]  /*09f0*/  MUFU.RCP R17, R17 ;  /* 0x0000001100117308 */ /* 0x001e240000001000 */
[----:B0-----:R-:W-:-:S06]  /*0a00*/  VIADD R14, R17, 0xffffffe ;  /* 0x0ffffffe110e7836 */ /* 0x001fcc0000000000 */
[----:B------:R0:W1:Y:S02]  /*0a10*/  F2I.FTZ.U32.TRUNC.NTZ R15, R14 ;  /* 0x0000000e000f7305 */ /* 0x000064000021f000 */
[----:B0-----:R-:W-:Y:S02]  /*0a20*/  HFMA2 R14, -RZ, RZ, 0, 0 ;  /* 0x00000000ff0e7431 */ /* 0x001fe400000001ff */
[----:B-1----:R-:W-:-:S04]  /*0a30*/  IMAD.MOV R12, RZ, RZ, -R15 ;  /* 0x000000ffff0c7224 */ /* 0x002fc800078e0a0f */
[----:B------:R-:W-:Y:S01]  /*0a40*/  IMAD.MOV.U32 R6, RZ, RZ, R12 ;  /* 0x000000ffff067224 */ /* 0x000fe200078e000c */
[----:B------:R-:W-:-:S03]  /*0a50*/  IABS R12, R23 ;  /* 0x00000017000c7213 */ /* 0x000fc60000000000 */
[----:B------:R-:W-:Y:S02]  /*0a60*/  IMAD R19, R6, R21, RZ ;  /* 0x0000001506137224 */ /* 0x000fe400078e02ff */
[----:B------:R-:W-:Y:S02]  /*0a70*/  IMAD.MOV.U32 R6, RZ, RZ, R12 ;  /* 0x000000ffff067224 */ /* 0x000fe400078e000c */
[----:B------:R-:W-:-:S04]  /*0a80*/  IMAD.HI.U32 R15, R15, R19, R14 ;  /* 0x000000130f0f7227 */ /* 0x000fc800078e000e */
[----:B------:R-:W-:Y:S02]  /*0a90*/  IMAD.MOV R12, RZ, RZ, -R16 ;  /* 0x000000ffff0c7224 */ /* 0x000fe400078e0a10 */
[----:B------:R-:W-:-:S04]  /*0aa0*/  IMAD.HI.U32 R15, R15, R6, RZ ;  /* 0x000000060f0f7227 */ /* 0x000fc800078e00ff */
[----:B------:R-:W-:-:S05]  /*0ab0*/  IMAD R6, R15, R12, R6 ;  /* 0x0000000c0f067224 */ /* 0x000fca00078e0206 */
[----:B------:R-:W-:-:S13]  /*0ac0*/  ISETP.GT.U32.AND P2, PT, R21, R6, PT ;  /* 0x000000061500720c */ /* 0x000fda0003f44070 */
[----:B------:R-:W-:Y:S02]  /*0ad0*/  @!P2 IMAD.IADD R6, R6, 0x1, -R21 ;  /* 0x000000010606a824 */ /* 0x000fe400078e0a15 */
[----:B------:R-:W-:Y:S01]  /*0ae0*/  @!P2 VIADD R15, R15, 0x1 ;  /* 0x000000010f0fa836 */ /* 0x000fe20000000000 */
[----:B------:R-:W-:Y:S02]  /*0af0*/  ISETP.NE.AND P2, PT, R20, RZ, PT ;  /* 0x000000ff1400720c */ /* 0x000fe40003f45270 */
[----:B------:R-:W-:Y:S02]  /*0b00*/  ISETP.GE.U32.AND P1, PT, R6, R21, PT ;  /* 0x000000150600720c */ /* 0x000fe40003f26070 */
[----:B------:R-:W-:-:S04]  /*0b10*/  LOP3.LUT R6, R23, R20, RZ, 0x3c, !PT ;  /* 0x0000001417067212 */ /* 0x000fc800078e3cff */
[----:B------:R-:W-:-:S07]  /*0b20*/  ISETP.GE.AND P3, PT, R6, RZ, PT ;  /* 0x000000ff0600720c */ /* 0x000fce0003f66270 */
[----:B------:R-:W-:-:S04]  /*0b30*/  @P1 VIADD R15, R15, 0x1 ;  /* 0x000000010f0f1836 */ /* 0x000fc80000000000 */
[----:B------:R-:W-:-:S05]  /*0b40*/  IMAD.MOV.U32 R6, RZ, RZ, R15 ;  /* 0x000000ffff067224 */ /* 0x000fca00078e000f */
[----:B------:R-:W-:Y:S02]  /*0b50*/  @!P3 IADD3 R6, PT, PT, -R6, RZ, RZ ;  /* 0x000000ff0606b210 */ /* 0x000fe40007ffe1ff */
[----:B------:R-:W-:-:S05]  /*0b60*/  @!P2 LOP3.LUT R6, RZ, R20, RZ, 0x33, !PT ;  /* 0x00000014ff06a212 */ /* 0x000fca00078e33ff */
[----:B------:R-:W-:-:S05]  /*0b70*/  VIADD R12, R6, 0x1 ;  /* 0x00000001060c7836 */ /* 0x000fca0000000000 */
[----:B------:R0:W-:Y:S04]  /*0b80*/  STL [R11+0x8], R12 ;  /* 0x0000080c0b007387 */ /* 0x0001e80000100800 */
[----:B------:R-:W2:Y:S01]  /*0b90*/  LDL R22, [R10+-0x8] ;  /* 0xfffff8000a167983 */ /* 0x000ea20000100800 */
[----:B------:R-:W-:-:S04]  /*0ba0*/  IMAD.MOV R6, RZ, RZ, -R6 ;  /* 0x000000ffff067224 */ /* 0x000fc800078e0a06 */
[----:B------:R-:W-:-:S05]  /*0bb0*/  IMAD R23, R20, R6, R23 ;  /* 0x0000000614177224 */ /* 0x000fca00078e0217 */
[----:B0-----:R-:W-:Y:S02]  /*0bc0*/  IABS R12, R23 ;  /* 0x00000017000c7213 */ /* 0x001fe40000000000 */
[-C--:B--2---:R-:W-:Y:S02]  /*0bd0*/  IABS R17, R22.reuse ;  /* 0x0000001600117213 */ /* 0x084fe40000000000 */
[----:B------:R-:W-:Y:S02]  /*0be0*/  IABS R20, R22 ;  /* 0x0000001600147213 */ /* 0x000fe40000000000 */
[----:B------:R-:W0:Y:S08]  /*0bf0*/  I2F.RP R16, R17 ;  /* 0x0000001100107306 */ /* 0x000e300000209400 */
[----:B0-----:R-:W0:Y:S02]  /*0c00*/  MUFU.RCP R16, R16 ;  /* 0x0000001000107308 */ /* 0x001e240000001000 */
[----:B0-----:R-:W-:-:S06]  /*0c10*/  VIADD R14, R16, 0xffffffe ;  /* 0x0ffffffe100e7836 */ /* 0x001fcc0000000000 */
[----:B------:R0:W1:Y:S02]  /*0c20*/  F2I.FTZ.U32.TRUNC.NTZ R15, R14 ;  /* 0x0000000e000f7305 */ /* 0x000064000021f000 */
[----:B0-----:R-:W-:Y:S02]  /*0c30*/  IMAD.MOV.U32 R14, RZ, RZ, RZ ;  /* 0x000000ffff0e7224 */ /* 0x001fe400078e00ff */
[----:B-1----:R-:W-:-:S04]  /*0c40*/  IMAD.MOV R19, RZ, RZ, -R15 ;  /* 0x000000ffff137224 */ /* 0x002fc800078e0a0f */
[----:B------:R-:W-:-:S04]  /*0c50*/  IMAD.MOV.U32 R6, RZ, RZ, R19 ;  /* 0x000000ffff067224 */ /* 0x000fc800078e0013 */
[----:B------:R-:W-:Y:S01]  /*0c60*/  IMAD R19, R6, R17, RZ ;  /* 0x0000001106137224 */ /* 0x000fe200078e02ff */
[----:B------:R-:W-:Y:S01]  /*0c70*/  MOV R6, R12 ;  /* 0x0000000c00067202 */ /* 0x000fe20000000f00 */
[----:B------:R-:W-:Y:S02]  /*0c80*/  IMAD.MOV R12, RZ, RZ, -R20 ;  /* 0x000000ffff0c7224 */ /* 0x000fe400078e0a14 */
[----:B------:R-:W-:-:S06]  /*0c90*/  IMAD.HI.U32 R15, R15, R19, R14 ;  /* 0x000000130f0f7227 */ /* 0x000fcc00078e000e */
        /* <DEDUP_REMOVED lines=9> */
[----:B------:R-:W-:-:S05]  /*0d30*/  @P1 VIADD R15, R15, 0x1 ;  /* 0x000000010f0f1836 */ /* 0x000fca0000000000 */
[----:B------:R-:W-:-:S05]  /*0d40*/  MOV R6, R15 ;  /* 0x0000000f00067202 */ /* 0x000fca0000000f00 */
[----:B------:R-:W-:Y:S01]  /*0d50*/  @!P3 IMAD.MOV R6, RZ, RZ, -R6 ;  /* 0x000000ffff06b224 */ /* 0x000fe200078e0a06 */
        /* <DEDUP_REMOVED lines=14> */
[----:B-1----:R-:W-:-:S05]  /*0e40*/  IMAD.MOV R19, RZ, RZ, -R15 ;  /* 0x000000ffff137224 */ /* 0x002fca00078e0a0f */
[----:B------:R-:W-:-:S05]  /*0e50*/  MOV R6, R19 ;  /* 0x0000001300067202 */ /* 0x000fca0000000f00 */
        /* <DEDUP_REMOVED lines=13> */
[----:B------:R-:W-:-:S05]  /*0f30*/  @P1 IADD3 R15, PT, PT, R15, 0x1, RZ ;  /* 0x000000010f0f1810 */ /* 0x000fca0007ffe0ff */
[----:B------:R-:W-:-:S04]  /*0f40*/  IMAD.MOV.U32 R6, RZ, RZ, R15 ;  /* 0x000000ffff067224 */ /* 0x000fc800078e000f */
        /* <DEDUP_REMOVED lines=14> */
[----:B0-----:R-:W-:Y:S01]  /*1030*/  IMAD.MOV.U32 R14, RZ, RZ, RZ ;  /* 0x000000ffff0e7224 */ /* 0x001fe200078e00ff */
[----:B-1----:R-:W-:-:S05]  /*1040*/  IADD3 R19, PT, PT, RZ, -R15, RZ ;  /* 0x8000000fff137210 */ /* 0x002fca0007ffe0ff */
[----:B------:R-:W-:-:S04]  /*1050*/  IMAD.MOV.U32 R6, RZ, RZ, R19 ;  /* 0x000000ffff067224 */ /* 0x000fc800078e0013 */
[----:B------:R-:W-:Y:S02]  /*1060*/  IMAD R19, R6, R17, RZ ;  /* 0x0000001106137224 */ /* 0x000fe400078e02ff */
[----:B------:R-:W-:Y:S02]  /*1070*/  IMAD.MOV.U32 R6, RZ, RZ, R12 ;  /* 0x000000ffff067224 */ /* 0x000fe400078e000c */
[----:B------:R-:W-:-:S04]  /*1080*/  IMAD.HI.U32 R15, R15, R19, R14 ;  /* 0x000000130f0f7227 */ /* 0x000fc800078e000e */
[----:B------:R-:W-:Y:S02]  /*1090*/  IMAD.MOV R12, RZ, RZ, -R20 ;  /* 0x000000ffff0c7224 */ /* 0x000fe400078e0a14 */
[----:B------:R-:W-:-:S04]  /*10a0*/  IMAD.HI.U32 R15, R15, R6, RZ ;  /* 0x000000060f0f7227 */ /* 0x000fc800078e00ff */
[----:B------:R-:W-:-:S05]  /*10b0*/  IMAD R6, R15, R12, R6 ;  /* 0x0000000c0f067224 */ /* 0x000fca00078e0206 */
[----:B------:R-:W-:-:S13]  /*10c0*/  ISETP.GT.U32.AND P2, PT, R17, R6, PT ;  /* 0x000000061100720c */ /* 0x000fda0003f44070 */
[----:B------:R-:W-:Y:S01]  /*10d0*/  @!P2 IMAD.IADD R6, R6, 0x1, -R17 ;  /* 0x000000010606a824 */ /* 0x000fe200078e0a11 */
[----:B------:R-:W-:Y:S02]  /*10e0*/  @!P2 IADD3 R15, PT, PT, R15, 0x1, RZ ;  /* 0x000000010f0fa810 */ /* 0x000fe40007ffe0ff */
[----:B------:R-:W-:Y:S02]  /*10f0*/  ISETP.NE.AND P2, PT, R22, RZ, PT ;  /* 0x000000ff1600720c */ /* 0x000fe40003f45270 */
[----:B------:R-:W-:Y:S02]  /*1100*/  ISETP.GE.U32.AND P1, PT, R6, R17, PT ;  /* 0x000000110600720c */ /* 0x000fe40003f26070 */
[----:B------:R-:W-:-:S04]  /*1110*/  LOP3.LUT R6, R23, R22, RZ, 0x3c, !PT ;  /* 0x0000001617067212 */ /* 0x000fc800078e3cff */
[----:B------:R-:W-:-:S07]  /*1120*/  ISETP.GE.AND P3, PT, R6, RZ, PT ;  /* 0x000000ff0600720c */ /* 0x000fce0003f66270 */
[----:B------:R-:W-:-:S04]  /*1130*/  @P1 VIADD R15, R15, 0x1 ;  /* 0x000000010f0f1836 */ /* 0x000fc80000000000 */
[----:B------:R-:W-:-:S04]  /*1140*/  IMAD.MOV.U32 R6, RZ, RZ, R15 ;  /* 0x000000ffff067224 */ /* 0x000fc800078e000f */
[----:B------:R-:W-:Y:S01]  /*1150*/  @!P3 IMAD.MOV R6, RZ, RZ, -R6 ;  /* 0x000000ffff06b224 */ /* 0x000fe200078e0a06 */
[----:B------:R-:W-:-:S05]  /*1160*/  @!P2 LOP3.LUT R6, RZ, R22, RZ, 0x33, !PT ;  /* 0x00000016ff06a212 */ /* 0x000fca00078e33ff */
[----:B------:R-:W-:-:S05]  /*1170*/  VIADD R12, R6, 0x1 ;  /* 0x00000001060c7836 */ /* 0x000fca0000000000 */
[----:B------:R0:W-:Y:S04]  /*1180*/  STL [R11+0x14], R12 ;  /* 0x0000140c0b007387 */ /* 0x0001e80000100800 */
[----:B------:R-:W2:Y:S01]  /*1190*/  LDL R20, [R10+-0x14] ;  /* 0xffffec000a147983 */ /* 0x000ea20000100800 */
[----:B------:R-:W-:-:S05]  /*11a0*/  IADD3 R6, PT, PT, -R6, RZ, RZ ;  /* 0x000000ff06067210 */ /* 0x000fca0007ffe1ff */
        /* <DEDUP_REMOVED lines=38> */
[----:B0-----:R-:W-:-:S06]  /*1410*/  IADD3 R14, PT, PT, R16, 0xffffffe, RZ ;  /* 0x0ffffffe100e7810 */ /* 0x001fcc0007ffe0ff */
[----:B------:R0:W1:Y:S02]  /*1420*/  F2I.FTZ.U32.TRUNC.NTZ R15, R14 ;  /* 0x0000000e000f7305 */ /* 0x000064000021f000 */
[----:B0-----:R-:W-:Y:S02]  /*1430*/  IMAD.MOV.U32 R14, RZ, RZ, RZ ;  /* 0x000000ffff0e7224 */ /* 0x001fe400078e00ff */
[----:B-1----:R-:W-:-:S04]  /*1440*/  IMAD.MOV R19, RZ, RZ, -R15 ;  /* 0x000000ffff137224 */ /* 0x002fc800078e0a0f */
[----:B------:R-:W-:-:S04]  /*1450*/  IMAD.MOV.U32 R6, RZ, RZ, R19 ;  /* 0x000000ffff067224 */ /* 0x000fc800078e0013 */
[----:B------:R-:W-:Y:S02]  /*1460*/  IMAD R19, R6, R17, RZ ;  /* 0x0000001106137224 */ /* 0x000fe400078e02ff */
[----:B------:R-:W-:Y:S01]  /*1470*/  IMAD.MOV.U32 R6, RZ, RZ, R12 ;  /* 0x000000ffff067224 */ /* 0x000fe200078e000c */
[----:B------:R-:W-:Y:S01]  /*1480*/  IADD3 R12, PT, PT, RZ, -R20, RZ ;  /* 0x80000014ff0c7210 */ /* 0x000fe20007ffe0ff */
        /* <DEDUP_REMOVED lines=13> */
[----:B------:R-:W-:-:S04]  /*1560*/  @!P2 LOP3.LUT R6, RZ, R22, RZ, 0x33, !PT ;  /* 0x00000016ff06a212 */ /* 0x000fc800078e33ff */
[----:B------:R-:W-:-:S05]  /*1570*/  IADD3 R12, PT, PT, R6, 0x1, RZ ;  /* 0x00000001060c7810 */ /* 0x000fca0007ffe0ff */
[----:B------:R0:W-:Y:S04]  /*1580*/  STL [R11+0x1c], R12 ;  /* 0x00001c0c0b007387 */ /* 0x0001e80000100800 */
[----:B------:R1:W2:Y:S01]  /*1590*/  LDL R20, [R10+-0x1c] ;  /* 0xffffe4000a147983 */ /* 0x0002a20000100800 */
[----:B------:R-:W-:Y:S02]  /*15a0*/  IMAD.MOV R6, RZ, RZ, -R6 ;  /* 0x000000ffff067224 */ /* 0x000fe400078e0a06 */
[----:B------:R-:W-:Y:S02]  /*15b0*/  VIADD R8, R8, 0x8 ;  /* 0x0000000808087836 */ /* 0x000fe40000000000 */
[----:B------:R-:W-:-:S05]  /*15c0*/  IMAD R23, R22, R6, R23 ;  /* 0x0000000616177224 */ /* 0x000fca00078e0217 */
[----:B-1----:R-:W-:Y:S02]  /*15d0*/  IABS R10, R23 ;  /* 0x00000017000a7213 */ /* 0x002fe40000000000 */
        /* <DEDUP_REMOVED lines=22> */
[----:B------:R-:W-:Y:S01]  /*1740*/  @P1 VIADD R15, R15, 0x1 ;  /* 0x000000010f0f1836 */ /* 0x000fe20000000000 */
[----:B------:R-:W-:-:S05]  /*1750*/  ISETP.NE.AND P1, PT, R8, R7, PT ;  /* 0x000000070800720c */ /* 0x000fca0003f25270 */
[----:B------:R-:W-:Y:S01]  /*1760*/  @!P3 IMAD.MOV R15, RZ, RZ, -R15 ;  /* 0x000000ffff0fb224 */ /* 0x000fe200078e0a0f */
[----:B------:R-:W-:-:S04]  /*1770*/  @!P2 LOP3.LUT R15, RZ, R20, RZ, 0x33, !PT ;  /* 0x00000014ff0fa212 */ /* 0x000fc800078e33ff */
[----:B------:R-:W-:Y:S01]  /*1780*/  IADD3 R10, PT, PT, R15, 0x1, RZ ;  /* 0x000000010f0a7810 */ /* 0x000fe20007ffe0ff */
[----:B------:R-:W-:-:S04]  /*1790*/  IMAD.MOV R6, RZ, RZ, -R15 ;  /* 0x000000ffff067224 */ /* 0x000fc800078e0a0f */
[----:B------:R1:W-:Y:S01]  /*17a0*/  STL [R11+0x20], R10 ;  /* 0x0000200a0b007387 */ /* 0x0003e20000100800 */
[----:B------:R-:W-:Y:S01]  /*17b0*/  IMAD R6, R20, R6, R23 ;  /* 0x0000000614067224 */ /* 0x000fe200078e0217 */
[----:B------:R-:W-:Y:S06]  /*17c0*/  @P1 BRA `(.L_x_8) ;  /* 0xffffffec00ec1947 */ /* 0x000fec000383ffff */
.L_x_7:
[----:B------:R-:W-:Y:S05]  /*17d0*/  @!P0 BRA `(.L_x_6) ;  /* 0x0000000c00a48947 */ /* 0x000fea0003800000 */
[----:B------:R-:W-:Y:S02]  /*17e0*/  ISETP.GE.U32.AND P1, PT, R18, 0x4, PT ;  /* 0x000000041200780c */ /* 0x000fe40003f26070 */
[----:B------:R-:W-:-:S04]  /*17f0*/  LOP3.LUT R14, R13, 0x3, RZ, 0xc0, !PT ;  /* 0x000000030d0e7812 */ /* 0x000fc800078ec0ff */
[----:B------:R-:W-:-:S07]  /*1800*/  ISETP.NE.AND P0, PT, R14, RZ, PT ;  /* 0x000000ff0e00720c */ /* 0x000fce0003f05270 */
[----:B------:R-:W-:Y:S06]  /*1810*/  @!P1 BRA `(.L_x_9) ;  /* 0x0000000400f89947 */ /* 0x000fec0003800000 */
[----:B------:R-:W-:-:S05]  /*1820*/  LOP3.LUT R8, RZ, R7, RZ, 0x33, !PT ;  /* 0x00000007ff087212 */ /* 0x000fca00078e33ff */
[----:B------:R-:W-:-:S04]  /*1830*/  IMAD.IADD R8, R8, 0x1, R13 ;  /* 0x0000000108087824 */ /* 0x000fc800078e020d */
[----:B------:R-:W-:-:S05]  /*1840*/  IMAD R9, R8, 0x4, R5 ;  /* 0x0000000408097824 */ /* 0x000fca00078e0205 */
[----:B------:R-:W2:Y:S01]  /*1850*/  LDL R21, [R9] ;  /* 0x0000000009157983 */ /* 0x000ea20000100800 */
[----:B------:R-:W-:Y:S02]  /*1860*/  IABS R16, R6 ;  /* 0x0000000600107213 */ /* 0x000fe40000000000 */
[-C--:B--2---:R-:W-:Y:S02]  /*1870*/  IABS R15, R21.reuse ;  /* 0x00000015000f7213 */ /* 0x084fe40000000000 */
[----:B------:R-:W-:Y:S02]  /*1880*/  IABS R18, R21 ;  /* 0x0000001500127213 */ /* 0x000fe40000000000 */
[----:B------:R-:W0:Y:S08]  /*1890*/  I2F.RP R8, R15 ;  /* 0x0000000f00087306 */ /* 0x000e300000209400 */
[----:B0-----:R-:W1:Y:S02]  /*18a0*/  MUFU.RCP R8, R8 ;  /* 0x0000000800087308 */ /* 0x001e640000001000 */
[----:B-1----:R-:W-:-:S02]  /*18b0*/  VIADD R10, R8, 0xffffffe ;  /* 0x0ffffffe080a7836 */ /* 0x002fc40000000000 */
[----:B------:R-:W-:-:S04]  /*18c0*/  IMAD.MOV R8, RZ, RZ, -R18 ;  /* 0x000000ffff087224 */ /* 0x000fc800078e0a12 */
[----:B------:R0:W1:Y:S02]  /*18d0*/  F2I.FTZ.U32.TRUNC.NTZ R11, R10 ;  /* 0x0000000a000b7305 */ /* 0x000064000021f000 */
[----:B0-----:R-:W-:Y:S01]  /*18e0*/  IMAD.MOV.U32 R10, RZ, RZ, RZ ;  /* 0x000000ffff0a7224 */ /* 0x001fe200078e00ff */
[----:B-1----:R-:W-:-:S05]  /*18f0*/  IADD3 R12, PT, PT, RZ, -R11, RZ ;  /* 0x8000000bff0c7210 */ /* 0x002fca0007ffe0ff */
[----:B------:R-:W-:Y:S02]  /*1900*/  IMAD R17, R12, R15, RZ ;  /* 0x0000000f0c117224 */ /* 0x000fe400078e02ff */
[----:B------:R-:W-:Y:S02]  /*1910*/  IMAD.MOV.U32 R12, RZ, RZ, R16 ;  /* 0x000000ffff0c7224 */ /* 0x000fe400078e0010 */
        /* <DEDUP_REMOVED lines=9> */
[----:B------:R-:W-:Y:S01]  /*19b0*/  ISETP.GE.AND P3, PT, R8, RZ, PT ;  /* 0x000000ff0800720c */ /* 0x000fe20003f66270 */
[----:B------:R-:W-:-:S06]  /*19c0*/  IMAD R8, R7, 0x4, R4 ;  /* 0x0000000407087824 */ /* 0x000fcc00078e0204 */
[----:B------:R-:W-:-:S05]  /*19d0*/  @P1 IADD3 R11, PT, PT, R11, 0x1, RZ ;  /* 0x000000010b0b1810 */ /* 0x000fca0007ffe0ff */
        /* <DEDUP_REMOVED lines=8> */
[----:B------:R-:W-:Y:S02]  /*1a60*/  IABS R17, R21 ;  /* 0x0000001500117213 */ /* 0x000fe40000000000 */
[----:B--2---:R-:W-:-:S04]  /*1a70*/  IABS R19, R16 ;  /* 0x0000001000137213 */ /* 0x004fc80000000000 */
[----:B------:R-:W1:Y:S08]  /*1a80*/  I2F.RP R12, R19 ;  /* 0x00000013000c7306 */ /* 0x000e700000209400 */
[----:B-1----:R-:W1:Y:S02]  /*1a90*/  MUFU.RCP R12, R12 ;  /* 0x0000000c000c7308 */ /* 0x002e640000001000 */
[----:B-1----:R-:W-:-:S06]  /*1aa0*/  VIADD R11, R12, 0xffffffe ;  /* 0x0ffffffe0c0b7836 */ /* 0x002fcc0000000000 */
[----:B------:R-:W1:Y:S02]  /*1ab0*/  F2I.FTZ.U32.TRUNC.NTZ R11, R11 ;  /* 0x0000000b000b7305 */ /* 0x000e64000021f000 */
[----:B-1----:R-:W-:-:S04]  /*1ac0*/  IMAD.MOV R10, RZ, RZ, -R11 ;  /* 0x000000ffff0a7224 */ /* 0x002fc800078e0a0b */
[----:B------:R-:W-:Y:S02]  /*1ad0*/  IMAD.MOV.U32 R6, RZ, RZ, R10 ;  /* 0x000000ffff067224 */ /* 0x000fe400078e000a */
[----:B------:R-:W-:Y:S02]  /*1ae0*/  IMAD.MOV.U32 R10, RZ, RZ, RZ ;  /* 0x000000ffff0a7224 */ /* 0x000fe400078e00ff */
[----:B0-----:R-:W-:Y:S01]  /*1af0*/  IMAD R15, R6, R19, RZ ;  /* 0x00000013060f7224 */ /* 0x001fe200078e02ff */
[----:B------:R-:W-:-:S03]  /*1b00*/  IABS R6, R16 ;  /* 0x0000001000067213 */ /* 0x000fc60000000000 */
        /* <DEDUP_REMOVED lines=11> */
[----:B------:R-:W-:-:S06]  /*1bc0*/  @P1 VIADD R10, R10, 0x1 ;  /* 0x000000010a0a1836 */ /* 0x000fcc0000000000 */
[----:B------:R-:W-:Y:S01]  /*1bd0*/  @!P3 IMAD.MOV R10, RZ, RZ, -R10 ;  /* 0x000000ffff0ab224 */ /* 0x000fe200078e0a0a */
[----:B------:R-:W-:-:S05]  /*1be0*/  @!P2 LOP3.LUT R10, RZ, R16, RZ, 0x33, !PT ;  /* 0x00000010ff0aa212 */ /* 0x000fca00078e33ff */
[----:B------:R-:W-:-:S05]  /*1bf0*/  VIADD R15, R10, 0x1 ;  /* 0x000000010a0f7836 */ /* 0x000fca0000000000 */
[----:B------:R0:W-:Y:S04]  /*1c00*/  STL [R8+0x8], R15 ;  /* 0x0000080f08007387 */ /* 0x0001e80000100800 */
[----:B------:R-:W2:Y:S01]  /*1c10*/  LDL R12, [R9+-0x8] ;  /* 0xfffff800090c7983 */ /* 0x000ea20000100800 */
[----:B------:R-:W-:-:S04]  /*1c20*/  IMAD.MOV R10, RZ, RZ, -R10 ;  /* 0x000000ffff0a7224 */ /* 0x000fc800078e0a0a */
[----:B------:R-:W-:-:S05]  /*1c30*/  IMAD R21, R16, R10, R21 ;  /* 0x0000000a10157224 */ /* 0x000fca00078e0215 */
[----:B------:R-:W-:Y:S02]  /*1c40*/  IABS R19, R21 ;  /* 0x0000001500137213 */ /* 0x000fe40000000000 */
[-C--:B--2---:R-:W-:Y:S02]  /*1c50*/  IABS R17, R12.reuse ;  /* 0x0000000c00117213 */ /* 0x084fe40000000000 */
[----:B------:R-:W-:Y:S02]  /*1c60*/  IABS R16, R12 ;  /* 0x0000000c00107213 */ /* 0x000fe40000000000 */
[----:B------:R-:W1:Y:S08]  /*1c70*/  I2F.RP R6, R17 ;  /* 0x0000001100067306 */ /* 0x000e700000209400 */
[----:B-1----:R-:W1:Y:S02]  /*1c80*/  MUFU.RCP R6, R6 ;  /* 0x0000000600067308 */ /* 0x002e640000001000 */
[----:B-1----:R-:W-:-:S02]  /*1c90*/  VIADD R11, R6, 0xffffffe ;  /* 0x0ffffffe060b7836 */ /* 0x002fc40000000000 */
[----:B------:R-:W-:-:S04]  /*1ca0*/  IMAD.MOV R6, RZ, RZ, -R16 ;  /* 0x000000ffff067224 */ /* 0x000fc800078e0a10 */
[----:B------:R-:W1:Y:S02]  /*1cb0*/  F2I.FTZ.U32.TRUNC.NTZ R11, R11 ;  /* 0x0000000b000b7305 */ /* 0x000e64000021f000 */
[----:B-1----:R-:W-:-:S05]  /*1cc0*/  IADD3 R18, PT, PT, RZ, -R11, RZ ;  /* 0x8000000bff127210 */ /* 0x002fca0007ffe0ff */
[----:B------:R-:W-:-:S04]  /*1cd0*/  IMAD.MOV.U32 R10, RZ, RZ, R18 ;  /* 0x000000ffff0a7224 */ /* 0x000fc800078e0012 */
[----:B0-----:R-:W-:Y:S02]  /*1ce0*/  IMAD R15, R10, R17, RZ ;  /* 0x000000110a0f7224 */ /* 0x001fe400078e02ff */
[----:B------:R-:W-:-:S04]  /*1cf0*/  IMAD.MOV.U32 R10, RZ, RZ, RZ ;  /* 0x000000ffff0a7224 */ /* 0x000fc800078e00ff */
        /* <DEDUP_REMOVED lines=10> */
[----:B------:R-:W-:-:S06]  /*1da0*/  @P1 IADD3 R10, PT, PT, R10, 0x1, RZ ;  /* 0x000000010a0a1810 */ /* 0x000fcc0007ffe0ff */
[----:B------:R-:W-:Y:S01]  /*1db0*/  @!P3 IMAD.MOV R10, RZ, RZ, -R10 ;  /* 0x000000ffff0ab224 */ /* 0x000fe200078e0a0a */
[----:B------:R-:W-:-:S05]  /*1dc0*/  @!P2 LOP3.LUT R10, RZ, R12, RZ, 0x33, !PT ;  /* 0x0000000cff0aa212 */ /* 0x000fca00078e33ff */
[----:B------:R-:W-:-:S05]  /*1dd0*/  VIADD R15, R10, 0x1 ;  /* 0x000000010a0f7836 */ /* 0x000fca0000000000 */
[----:B------:R0:W-:Y:S04]  /*1de0*/  STL [R8+0xc], R15 ;  /* 0x00000c0f08007387 */ /* 0x0001e80000100800 */
[----:B------:R-:W2:Y:S01]  /*1df0*/  LDL R16, [R9+-0xc] ;  /* 0xfffff40009107983 */ /* 0x000ea20000100800 */
[----:B------:R-:W-:Y:S02]  /*1e00*/  IMAD.MOV R10, RZ, RZ, -R10 ;  /* 0x000000ffff0a7224 */ /* 0x000fe400078e0a0a */
[----:B------:R-:W-:Y:S02]  /*1e10*/  VIADD R7, R7, 0x4 ;  /* 0x0000000407077836 */ /* 0x000fe40000000000 */
[----:B------:R-:W-:-:S05]  /*1e20*/  IMAD R21, R12, R10, R21 ;  /* 0x0000000a0c157224 */ /* 0x000fca00078e0215 */
[----:B0-----:R-:W-:Y:S02]  /*1e30*/  IABS R15, R21 ;  /* 0x00000015000f7213 */ /* 0x001fe40000000000 */
[-C--:B--2---:R-:W-:Y:S02]  /*1e40*/  IABS R17, R16.reuse ;  /* 0x0000001000117213 */ /* 0x084fe40000000000 */
[----:B------:R-:W-:Y:S02]  /*1e50*/  IABS R12, R16 ;  /* 0x00000010000c7213 */ /* 0x000fe40000000000 */
[----:B------:R-:W0:Y:S08]  /*1e60*/  I2F.RP R6, R17 ;  /* 0x0000001100067306 */ /* 0x000e300000209400 */
[----:B0-----:R-:W0:Y:S02]  /*1e70*/  MUFU.RCP R6, R6 ;  /* 0x0000000600067308 */ /* 0x001e240000001000 */
[----:B0-----:R-:W-:-:S02]  /*1e80*/  VIADD R11, R6, 0xffffffe ;  /* 0x0ffffffe060b7836 */ /* 0x001fc40000000000 */
[----:B------:R-:W-:-:S04]  /*1e90*/  IMAD.MOV R6, RZ, RZ, -R12 ;  /* 0x000000ffff067224 */ /* 0x000fc800078e0a0c */
[----:B------:R-:W0:Y:S02]  /*1ea0*/  F2I.FTZ.U32.TRUNC.NTZ R11, R11 ;  /* 0x0000000b000b7305 */ /* 0x000e24000021f000 */
[----:B0-----:R-:W-:-:S05]  /*1eb0*/  IMAD.MOV R18, RZ, RZ, -R11 ;  /* 0x000000ffff127224 */ /* 0x001fca00078e0a0b */
[----:B------:R-:W-:-:S05]  /*1ec0*/  MOV R10, R18 ;  /* 0x00000012000a7202 */ /* 0x000fca0000000f00 */
[----:B------:R-:W-:Y:S02]  /*1ed0*/  IMAD R9, R10, R17, RZ ;  /* 0x000000110a097224 */ /* 0x000fe400078e02ff */
        /* <DEDUP_REMOVED lines=11> */
[----:B------:R-:W-:-:S06]  /*1f90*/  @P1 VIADD R10, R10, 0x1 ;  /* 0x000000010a0a1836 */ /* 0x000fcc0000000000 */
[----:B------:R-:W-:Y:S02]  /*1fa0*/  @!P3 IADD3 R10, PT, PT, -R10, RZ, RZ ;  /* 0x000000ff0a0ab210 */ /* 0x000fe40007ffe1ff */
[----:B------:R-:W-:-:S05]  /*1fb0*/  @!P2 LOP3.LUT R10, RZ, R16, RZ, 0x33, !PT ;  /* 0x00000010ff0aa212 */ /* 0x000fca00078e33ff */
[----:B------:R-:W-:Y:S02]  /*1fc0*/  VIADD R9, R10, 0x1 ;  /* 0x000000010a097836 */ /* 0x000fe40000000000 */
[----:B------:R-:W-:-:S03]  /*1fd0*/  IMAD.MOV R6, RZ, RZ, -R10 ;  /* 0x000000ffff067224 */ /* 0x000fc600078e0a0a */
[----:B------:R0:W-:Y:S01]  /*1fe0*/  STL [R8+0x10], R9 ;  /* 0x0000100908007387 */ /* 0x0001e20000100800 */
[----:B------:R-:W-:-:S07]  /*1ff0*/  IMAD R6, R16, R6, R21 ;  /* 0x0000000610067224 */ /* 0x000fce00078e0215 */
.L_x_9:
[----:B------:R-:W-:Y:S05]  /*2000*/  @!P0 BRA `(.L_x_6) ;  /* 0x0000000400988947 */ /* 0x000fea0003800000 */
[----:B------:R-:W-:Y:S02]  /*2010*/  ISETP.NE.AND P1, PT, R14, 0x1, PT ;  /* 0x000000010e00780c */ /* 0x000fe40003f25270 */
[----:B0-----:R-:W-:-:S04]  /*2020*/  LOP3.LUT R8, R13, 0x1, RZ, 0xc0, !PT ;  /* 0x000000010d087812 */ /* 0x001fc800078ec0ff */
[----:B------:R-:W-:-:S07]  /*2030*/  ISETP.NE.U32.AND P0, PT, R8, 0x1, PT ;  /* 0x000000010800780c */ /* 0x000fce0003f05070 */
[----:B------:R-:W-:Y:S06]  /*2040*/  @!P1 BRA `(.L_x_10) ;  /* 0x0000000400089947 */ /* 0x000fec0003800000 */
[----:B------:R-:W-:-:S05]  /*2050*/  LOP3.LUT R8, RZ, R7, RZ, 0x33, !PT ;  /* 0x00000007ff087212 */ /* 0x000fca00078e33ff */
[----:B------:R-:W-:-:S04]  /*2060*/  IMAD.IADD R8, R8, 0x1, R13 ;  /* 0x0000000108087824 */ /* 0x000fc800078e020d */
[----:B------:R-:W-:-:S05]  /*2070*/  IMAD R12, R8, 0x4, R5 ;  /* 0x00000004080c7824 */ /* 0x000fca00078e0205 */
[----:B------:R-:W1:Y:S01]  /*2080*/  LDL R19, [R12] ;  /* 0x000000000c137983 */ /* 0x000e620000100800 */
[----:B------:R-:W-:Y:S02]  /*2090*/  IABS R16, R6 ;  /* 0x0000000600107213 */ /* 0x000fe40000000000 */
[-C--:B-1----:R-:W-:Y:S02]  /*20a0*/  IABS R11, R19.reuse ;  /* 0x00000013000b7213 */ /* 0x082fe40000000000 */
[----:B------:R-:W-:Y:S02]  /*20b0*/  IABS R17, R19 ;  /* 0x0000001300117213 */ /* 0x000fe40000000000 */
[----:B------:R-:W0:Y:S08]  /*20c0*/  I2F.RP R10, R11 ;  /* 0x0000000b000a7306 */ /* 0x000e300000209400 */
[----:B0-----:R-:W0:Y:S02]  /*20d0*/  MUFU.RCP R10, R10 ;  /* 0x0000000a000a7308 */ /* 0x001e240000001000 */
[----:B0-----:R-:W-:Y:S01]  /*20e0*/  IADD3 R8, PT, PT, R10, 0xffffffe, RZ ;  /* 0x0ffffffe0a087810 */ /* 0x001fe20007ffe0ff */
[----:B------:R-:W-:-:S05]  /*20f0*/  IMAD.MOV R10, RZ, RZ, -R17 ;  /* 0x000000ffff0a7224 */ /* 0x000fca00078e0a11 */
[----:B------:R0:W1:Y:S02]  /*2100*/  F2I.FTZ.U32.TRUNC.NTZ R9, R8 ;  /* 0x0000000800097305 */ /* 0x000064000021f000 */
[----:B0-----:R-:W-:Y:S02]  /*2110*/  IMAD.MOV.U32 R8, RZ, RZ, RZ ;  /* 0x000000ffff087224 */ /* 0x001fe400078e00ff */
[----:B-1----:R-:W-:-:S04]  /*2120*/  IMAD.MOV R14, RZ, RZ, -R9 ;  /* 0x000000ffff0e7224 */ /* 0x002fc800078e0a09 */
[----:B------:R-:W-:Y:S02]  /*2130*/  IMAD R15, R14, R11, RZ ;  /* 0x0000000b0e0f7224 */ /* 0x000fe400078e02ff */
[----:B------:R-:W-:Y:S02]  /*2140*/  IMAD.MOV.U32 R14, RZ, RZ, R16 ;  /* 0x000000ffff0e7224 */ /* 0x000fe400078e0010 */
[----:B------:R-:W-:-:S06]  /*2150*/  IMAD.HI.U32 R9, R9, R15, R8 ;  /* 0x0000000f09097227 */ /* 0x000fcc00078e0008 */
[----:B------:R-:W-:-:S04]  /*2160*/  IMAD.HI.U32 R9, R9, R14, RZ ;  /* 0x0000000e09097227 */ /* 0x000fc800078e00ff */
[----:B------:R-:W-:Y:S02]  /*2170*/  IMAD R8, R9, R10, R14 ;  /* 0x0000000a09087224 */ /* 0x000fe400078e020e */
[----:B------:R-:W-:-:S03]  /*2180*/  IMAD R14, R7, 0x4, R4 ;  /* 0x00000004070e7824 */ /* 0x000fc600078e0204 */
        /* <DEDUP_REMOVED lines=14> */
[----:B------:R-:W-:Y:S01]  /*2270*/  IMAD.MOV R15, RZ, RZ, -R8 ;  /* 0x000000ffff0f7224 */ /* 0x000fe200078e0a08 */
[----:B------:R-:W-:-:S03]  /*2280*/  IADD3 R7, PT, PT, R7, 0x2, RZ ;  /* 0x0000000207077810 */ /* 0x000fc60007ffe0ff */
[----:B------:R-:W-:-:S05]  /*2290*/  IMAD R21, R19, R15, R6 ;  /* 0x0000000f13157224 */ /* 0x000fca00078e0206 */
[----:B------:R-:W-:Y:S02]  /*22a0*/  IABS R19, R21 ;  /* 0x0000001500137213 */ /* 0x000fe40000000000 */
[----:B--2---:R-:W-:-:S04]  /*22b0*/  IABS R17, R12 ;  /* 0x0000000c00117213 */ /* 0x004fc80000000000 */
[----:B------:R-:W1:Y:S08]  /*22c0*/  I2F.RP R11, R17 ;  /* 0x00000011000b7306 */ /* 0x000e700000209400 */
[----:B-1----:R-:W1:Y:S02]  /*22d0*/  MUFU.RCP R11, R11 ;  /* 0x0000000b000b7308 */ /* 0x002e640000001000 */
[----:B-1----:R-:W-:-:S06]  /*22e0*/  IADD3 R9, PT, PT, R11, 0xffffffe, RZ ;  /* 0x0ffffffe0b097810 */ /* 0x002fcc0007ffe0ff */
[----:B------:R-:W1:Y:S02]  /*22f0*/  F2I.FTZ.U32.TRUNC.NTZ R9, R9 ;  /* 0x0000000900097305 */ /* 0x000e64000021f000 */
[----:B-1----:R-:W-:-:S04]  /*2300*/  IMAD.MOV R8, RZ, RZ, -R9 ;  /* 0x000000ffff087224 */ /* 0x002fc800078e0a09 */
[----:B------:R-:W-:Y:S02]  /*2310*/  IMAD.MOV.U32 R6, RZ, RZ, R8 ;  /* 0x000000ffff067224 */ /* 0x000fe400078e0008 */
[----:B------:R-:W-:Y:S02]  /*2320*/  IMAD.MOV.U32 R8, RZ, RZ, RZ ;  /* 0x000000ffff087224 */ /* 0x000fe400078e00ff */
[----:B------:R-:W-:Y:S01]  /*2330*/  IMAD R15, R6, R17, RZ ;  /* 0x00000011060f7224 */ /* 0x000fe200078e02ff */
[----:B------:R-:W-:-:S03]  /*2340*/  IABS R6, R12 ;  /* 0x0000000c00067213 */ /* 0x000fc60000000000 */
        /* <DEDUP_REMOVED lines=11> */
[----:B------:R-:W-:-:S06]  /*2400*/  @P1 VIADD R8, R8, 0x1 ;  /* 0x0000000108081836 */ /* 0x000fcc0000000000 */
[----:B------:R-:W-:Y:S01]  /*2410*/  @!P3 IMAD.MOV R8, RZ, RZ, -R8 ;  /* 0x000000ffff08b224 */ /* 0x000fe200078e0a08 */
[----:B------:R-:W-:-:S05]  /*2420*/  @!P2 LOP3.LUT R8, RZ, R12, RZ, 0x33, !PT ;  /* 0x0000000cff08a212 */ /* 0x000fca00078e33ff */
[----:B------:R-:W-:Y:S02]  /*2430*/  VIADD R9, R8, 0x1 ;  /* 0x0000000108097836 */ /* 0x000fe40000000000 */
[----:B------:R-:W-:-:S03]  /*2440*/  IMAD.MOV R6, RZ, RZ, -R8 ;  /* 0x000000ffff067224 */ /* 0x000fc600078e0a08 */
[----:B------:R0:W-:Y:S01]  /*2450*/  STL [R14+0x8], R9 ;  /* 0x000008090e007387 */ /* 0x0001e20000100800 */
[----:B------:R-:W-:-:S07]  /*2460*/  IMAD R6, R12, R6, R21 ;  /* 0x000000060c067224 */ /* 0x000fce00078e0215 */
.L_x_10:
[----:B------:R-:W-:Y:S05]  /*2470*/  @P0 BRA `(.L_x_6) ;  /* 0x00000000007c0947 */ /* 0x000fea0003800000 */
[----:B------:R-:W-:-:S05]  /*2480*/  LOP3.LUT R8, RZ, R7, RZ, 0x33, !PT ;  /* 0x00000007ff087212 */ /* 0x000fca00078e33ff */
[----:B------:R-:W-:-:S04]  /*2490*/  IMAD.IADD R8, R8, 0x1, R13 ;  /* 0x0000000108087824 */ /* 0x000fc800078e020d */
[----:B------:R-:W-:-:S05]  /*24a0*/  IMAD R5, R8, 0x4, R5 ;  /* 0x0000000408057824 */ /* 0x000fca00078e0205 */
[----:B------:R-:W2:Y:S01]  /*24b0*/  LDL R15, [R5] ;  /* 0x00000000050f7983 */ /* 0x000ea20000100800 */
[----:B0-----:R-:W-:Y:S02]  /*24c0*/  IABS R14, R6 ;  /* 0x00000006000e7213 */ /* 0x001fe40000000000 */
[-C--:B--2---:R-:W-:Y:S02]  /*24d0*/  IABS R12, R15.reuse ;  /* 0x0000000f000c7213 */ /* 0x084fe40000000000 */
[-C--:B------:R-:W-:Y:S02]  /*24e0*/  IABS R5, R15.reuse ;  /* 0x0000000f00057213 */ /* 0x080fe40000000000 */
[----:B-1----:R-:W0:Y:S01]  /*24f0*/  I2F.RP R10, R12 ;  /* 0x0000000c000a7306 */ /* 0x002e220000209400 */
[----:B------:R-:W-:Y:S02]  /*2500*/  LOP3.LUT R6, R6, R15, RZ, 0x3c, !PT ;  /* 0x0000000f06067212 */ /* 0x000fe400078e3cff */
[----:B------:R-:W-:-:S02]  /*2510*/  IADD3 R5, PT, PT, RZ, -R5, RZ ;  /* 0x80000005ff057210 */ /* 0x000fc40007ffe0ff */
[----:B------:R-:W-:Y:S01]  /*2520*/  ISETP.GE.AND P2, PT, R6, RZ, PT ;  /* 0x000000ff0600720c */ /* 0x000fe20003f46270 */
[----:B------:R-:W-:Y:S02]  /*2530*/  IMAD R6, R7, 0x4, R4 ;  /* 0x0000000407067824 */ /* 0x000fe400078e0204 */
[----:B0-----:R-:W0:Y:S02]  /*2540*/  MUFU.RCP R10, R10 ;  /* 0x0000000a000a7308 */ /* 0x001e240000001000 */
[----:B0-----:R-:W-:-:S06]  /*2550*/  VIADD R8, R10, 0xffffffe ;  /* 0x0ffffffe0a087836 */ /* 0x001fcc0000000000 */
        /* <DEDUP_REMOVED lines=8> */
[----:B------:R-:W-:Y:S02]  /*25e0*/  @!P1 IMAD.IADD R5, R5, 0x1, -R12 ;  /* 0x0000000105059824 */ /* 0x000fe400078e0a0c */
[----:B------:R-:W-:Y:S01]  /*25f0*/  @!P1 VIADD R9, R9, 0x1 ;  /* 0x0000000109099836 */ /* 0x000fe20000000000 */
[----:B------:R-:W-:Y:S02]  /*2600*/  ISETP.NE.AND P1, PT, R15, RZ, PT ;  /* 0x000000ff0f00720c */ /* 0x000fe40003f25270 */
[----:B------:R-:W-:-:S13]  /*2610*/  ISETP.GE.U32.AND P0, PT, R5, R12, PT ;  /* 0x0000000c0500720c */ /* 0x000fda0003f06070 */
[----:B------:R-:W-:-:S04]  /*2620*/  @P0 VIADD R9, R9, 0x1 ;  /* 0x0000000109090836 */ /* 0x000fc80000000000 */
[----:B------:R-:W-:Y:S01]  /*2630*/  @!P2 IMAD.MOV R9, RZ, RZ, -R9 ;  /* 0x000000ffff09a224 */ /* 0x000fe200078e0a09 */
[----:B------:R-:W-:-:S04]  /*2640*/  @!P1 LOP3.LUT R9, RZ, R15, RZ, 0x33, !PT ;  /* 0x0000000fff099212 */ /* 0x000fc800078e33ff */
[----:B------:R-:W-:-:S05]  /*2650*/  IADD3 R9, PT, PT, R9, 0x1, RZ ;  /* 0x0000000109097810 */ /* 0x000fca0007ffe0ff */
[----:B------:R3:W-:Y:S02]  /*2660*/  STL [R6+0x4], R9 ;  /* 0x0000040906007387 */ /* 0x0007e40000100800 */
.L_x_6:
[----:B------:R-:W-:Y:S01]  /*2670*/  ISETP.GE.AND P0, PT, R2, 0x1, PT ;  /* 0x000000010200780c */ /* 0x000fe20003f06270 */
[----:B------:R-:W4:Y:S01]  /*2680*/  LDCU.64 UR6, c[0x0][0x358] ;  /* 0x00006b00ff0677ac */ /* 0x000f220008000a00 */
[----:B------:R-:W-:Y:S01]  /*2690*/  BSSY.RECONVERGENT B0, `(.L_x_11) ;  /* 0x00005a4000007945 */ /* 0x000fe20003800200 */
[----:B------:R-:W-:Y:S02]  /*26a0*/  CS2R R28, SRZ ;  /* 0x00000000001c7805 */ /* 0x000fe4000001ff00 */
[----:B------:R-:W-:-:S08]  /*26b0*/  CS2R R30, SRZ ;  /* 0x00000000001e7805 */ /* 0x000fd0000001ff00 */
[----:B------:R-:W-:Y:S05]  /*26c0*/  @!P0 BRA `(.L_x_12) ;  /* 0x0000005800808947 */ /* 0x000fea0003800000 */
[----:B------:R-:W5:Y:S02]  /*26d0*/  LDCU UR4, c[0x0][0x388] ;  /* 0x00007100ff0477ac */ /* 0x000f640008000800 */
[----:B-----5:R-:W0:Y:S01]  /*26e0*/  I2F.F64 R32, UR4 ;  /* 0x0000000400207d12 */ /* 0x020e220008201c00 */
[----:B------:R-:W-:-:S09]  /*26f0*/  UISETP.GT.AND UP0, UPT, UR4, URZ, UPT ;  /* 0x000000ff0400728c */ /* 0x000fd2000bf04270 */
[----:B------:R-:W-:Y:S05]  /*2700*/  BRA.U UP0, `(.L_x_13) ;  /* 0x0000000d00447547 */ /* 0x000fea000b800000 */
[----:B------:R-:W-:-:S13]  /*2710*/  ISETP.GE.AND P0, PT, R13, 0x1, PT ;  /* 0x000000010d00780c */ /* 0x000fda0003f06270 */
[----:B------:R-:W-:Y:S05]  /*2720*/  @!P0 BRA `(.L_x_14) ;  /* 0x00000004002c8947 */ /* 0x000fea0003800000 */
[----:B0-----:R-:W-:Y:S01]  /*2730*/  LOP3.LUT R33, RZ, 0x80000000, R33, 0xb8, !PT ;  /* 0x80000000ff217812 */ /* 0x001fe200078eb821 */
[----:B------:R-:W-:Y:S01]  /*2740*/  IMAD.MOV.U32 R32, RZ, RZ, RZ ;  /* 0x000000ffff207224 */ /* 0x000fe200078e00ff */
[----:B------:R-:W-:Y:S01]  /*2750*/  CS2R R30, SRZ ;  /* 0x00000000001e7805 */ /* 0x000fe2000001ff00 */
[----:B-1----:R-:W-:Y:S01]  /*2760*/  IMAD.MOV.U32 R10, RZ, RZ, 0x0 ;  /* 0x00000000ff0a7424 */ /* 0x002fe200078e00ff */
[----:B--2---:R-:W0:Y:S01]  /*2770*/  MUFU.RSQ64H R7, R33 ;  /* 0x0000002100077308 */ /* 0x004e220000001c00 */
[----:B---3--:R-:W-:Y:S02]  /*2780*/  VIADD R6, R33, 0xfcb00000 ;  /* 0xfcb0000021067836 */ /* 0x008fe40000000000 */
[----:B------:R-:W-:-:S03]  /*2790*/  IMAD.MOV.U32 R11, RZ, RZ, 0x3fd80000 ;  /* 0x3fd80000ff0b7424 */ /* 0x000fc600078e00ff */
[----:B------:R-:W-:Y:S01]  /*27a0*/  ISETP.GE.U32.AND P0, PT, R6, 0x7ca00000, PT ;  /* 0x7ca000000600780c */ /* 0x000fe20003f06070 */
[----:B0-----:R-:W-:-:S08]  /*27b0*/  DMUL R8, R6, R6 ;  /* 0x0000000606087228 */ /* 0x001fd00000000000 */
[----:B------:R-:W-:-:S08]  /*27c0*/  DFMA R8, R32, -R8, 1 ;  /* 0x3ff000002008742b */ /* 0x000fd00000000808 */
[----:B------:R-:W-:Y:S02]  /*27d0*/  DFMA R10, R8, R10, 0.5 ;  /* 0x3fe00000080a742b */ /* 0x000fe4000000000a */
[----:B------:R-:W-:-:S08]  /*27e0*/  DMUL R8, R6, R8 ;  /* 0x0000000806087228 */ /* 0x000fd00000000000 */
[----:B------:R-:W-:-:S08]  /*27f0*/  DFMA R16, R10, R8, R6 ;  /* 0x000000080a10722b */ /* 0x000fd00000000006 */
[----:B------:R-:W-:Y:S02]  /*2800*/  DMUL R20, R32, R16 ;  /* 0x0000001020147228 */ /* 0x000fe40000000000 */
[----:B------:R-:W-:Y:S01]  /*2810*/  VIADD R11, R17, 0xfff00000 ;  /* 0xfff00000110b7836 */ /* 0x000fe20000000000 */
[----:B------:R-:W-:-:S05]  /*2820*/  MOV R10, R16 ;  /* 0x00000010000a7202 */ /* 0x000fca0000000f00 */
[----:B------:R-:W-:-:S08]  /*2830*/  DFMA R18, R20, -R20, R32 ;  /* 0x800000141412722b */ /* 0x000fd00000000020 */
[----:B------:R-:W-:Y:S01]  /*2840*/  DFMA R8, R18, R10, R20 ;  /* 0x0000000a1208722b */ /* 0x000fe20000000014 */
[----:B------:R-:W-:Y:S10]  /*2850*/  @!P0 BRA `(.L_x_15) ;  /* 0x0000000000208947 */ /* 0x000ff40003800000 */
[----:B------:R-:W-:Y:S01]  /*2860*/  IMAD.MOV.U32 R37, RZ, RZ, R33 ;  /* 0x000000ffff257224 */ /* 0x000fe200078e0021 */
[----:B------:R-:W-:Y:S01]  /*2870*/  MOV R12, 0x28c0 ;  /* 0x000028c0000c7802 */ /* 0x000fe20000000f00 */
[----:B------:R-:W-:Y:S02]  /*2880*/  IMAD.MOV.U32 R17, RZ, RZ, R6 ;  /* 0x000000ffff117224 */ /* 0x000fe400078e0006 */
[----:B------:R-:W-:Y:S02]  /*2890*/  IMAD.MOV.U32 R13, RZ, RZ, R11 ;  /* 0x000000ffff0d7224 */ /* 0x000fe400078e000b */
[----:B------:R-:W-:-:S07]  /*28a0*/  IMAD.MOV.U32 R14, RZ, RZ, RZ ;  /* 0x000000ffff0e7224 */ /* 0x000fce00078e00ff */
[----:B----4-:R-:W-:Y:S05]  /*28b0*/  CALL.REL.NOINC `($__internal_2_$__cuda_sm20_dsqrt_rn_f64_mediumpath_v1) ;  /* 0x0000006c00c07944 */ /* 0x010fea0003c00000 */
[----:B------:R-:W-:Y:S01]  /*28c0*/  IMAD.MOV.U32 R8, RZ, RZ, R16 ;  /* 0x000000ffff087224 */ /* 0x000fe200078e0010 */
[----:B------:R-:W-:-:S07]  /*28d0*/  MOV R9, R17 ;  /* 0x0000001100097202 */ /* 0x000fce0000000f00 */
.L_x_15:
[----:B------:R-:W-:Y:S01]  /*28e0*/  DADD R6, RZ, R8 ;  /* 0x00000000ff067229 */ /* 0x000fe20000000008 */
[----:B------:R-:W-:Y:S01]  /*28f0*/  BSSY.RECONVERGENT B1, `(.L_x_16) ;  /* 0x000002d000017945 */ /* 0x000fe20003800200 */
[----:B------:R-:W-:-:S06]  /*2900*/  IMAD.MOV.U32 R5, RZ, RZ, RZ ;  /* 0x000000ffff057224 */ /* 0x000fcc00078e00ff */
[----:B------:R-:W-:-:S11]  /*2910*/  DMUL R6, R6, R8 ;  /* 0x0000000806067228 */ /* 0x000fd60000000000 */
.L_x_19:
[----:B0-----:R-:W0:Y:S01]  /*2920*/  LDC R12, c[0x0][0x380] ;  /* 0x0000e000ff0c7b82 */ /* 0x001e220000000800 */
[----:B------:R-:W1:Y:S01]  /*2930*/  LDCU UR4, c[0x0][0x384] ;  /* 0x00007080ff0477ac */ /* 0x000e620008000800 */
[----:B------:R-:W-:Y:S01]  /*2940*/  DADD R30, R6, R30 ;  /* 0x00000000061e7229 */ /* 0x000fe2000000001e */
[----:B------:R-:W-:Y:S05]  /*2950*/  BSSY.RECONVERGENT B2, `(.L_x_17) ;  /* 0x0000022000027945 */ /* 0x000fea0003800200 */
[----:B------:R-:W2:Y:S01]  /*2960*/  LDC R15, c[0x0][0x380] ;  /* 0x0000e000ff0f7b82 */ /* 0x000ea20000000800 */
[----:B0-----:R-:W-:Y:S02]  /*2970*/  IABS R14, R12 ;  /* 0x0000000c000e7213 */ /* 0x001fe40000000000 */
[----:B------:R-:W-:-:S02]  /*2980*/  ISETP.NE.AND P0, PT, R12, RZ, PT ;  /* 0x000000ff0c00720c */ /* 0x000fc40003f05270 */
[----:B------:R-:W0:Y:S01]  /*2990*/  I2F.RP R10, R14 ;  /* 0x0000000e000a7306 */ /* 0x000e220000209400 */
[----:B------:R-:W-:-:S07]  /*29a0*/  LOP3.LUT R12, RZ, R12, RZ, 0x33, !PT ;  /* 0x0000000cff0c7212 */ /* 0x000fce00078e33ff */
[----:B0-----:R-:W0:Y:S02]  /*29b0*/  MUFU.RCP R10, R10 ;  /* 0x0000000a000a7308 */ /* 0x001e240000001000 */
[----:B0-----:R-:W-:-:S06]  /*29c0*/  VIADD R8, R10, 0xffffffe ;  /* 0x0ffffffe0a087836 */ /* 0x001fcc0000000000 */
[----:B------:R0:W3:Y:S02]  /*29d0*/  F2I.FTZ.U32.TRUNC.NTZ R9, R8 ;  /* 0x0000000800097305 */ /* 0x0000e4000021f000 */
[----:B0-----:R-:W-:Y:S02]  /*29e0*/  IMAD.MOV.U32 R8, RZ, RZ, RZ ;  /* 0x000000ffff087224 */ /* 0x001fe400078e00ff */
[----:B---3--:R-:W-:-:S04]  /*29f0*/  IMAD.MOV R11, RZ, RZ, -R9 ;  /* 0x000000ffff0b7224 */ /* 0x008fc800078e0a09 */
[----:B------:R-:W-:-:S04]  /*2a00*/  IMAD R11, R11, R14, RZ ;  /* 0x0000000e0b0b7224 */ /* 0x000fc800078e02ff */
[----:B------:R-:W-:-:S04]  /*2a10*/  IMAD.HI.U32 R10, R9, R11, R8 ;  /* 0x0000000b090a7227 */ /* 0x000fc800078e0008 */
[----:B-12---:R-:W-:-:S07]  /*2a20*/  IMAD.U32 R9, RZ, RZ, UR4 ;  /* 0x00000004ff097e24 */ /* 0x006fce000f8e00ff */
.L_x_18:
[----:B0-----:R-:W-:-:S05]  /*2a30*/  LEA R8, R9, R4, 0x2 ;  /* 0x0000000409087211 */ /* 0x001fca00078e10ff */
[----:B------:R-:W2:Y:S01]  /*2a40*/  LDL R17, [R8] ;  /* 0x0000000008117983 */ /* 0x000ea20000100800 */
[----:B------:R-:W-:Y:S02]  /*2a50*/  IABS R18, R15 ;  /* 0x0000000f00127213 */ /* 0x000fe40000000000 */
[----:B--2---:R-:W-:Y:S02]  /*2a60*/  IABS R13, R17 ;  /* 0x00000011000d7213 */ /* 0x004fe40000000000 */
[----:B------:R-:W-:-:S03]  /*2a70*/  ISETP.GE.AND P2, PT, R17, RZ, PT ;  /* 0x000000ff1100720c */ /* 0x000fc60003f46270 */
[----:B------:R-:W-:-:S04]  /*2a80*/  IMAD.HI.U32 R11, R10, R13, RZ ;  /* 0x0000000d0a0b7227 */ /* 0x000fc800078e00ff */
[----:B------:R-:W-:-:S04]  /*2a90*/  IMAD.MOV R16, RZ, RZ, -R11 ;  /* 0x000000ffff107224 */ /* 0x000fc800078e0a0b */
[----:B------:R-:W-:-:S05]  /*2aa0*/  IMAD R11, R18, R16, R13 ;  /* 0x00000010120b7224 */ /* 0x000fca00078e020d */
[----:B------:R-:W-:-:S13]  /*2ab0*/  ISETP.GT.U32.AND P1, PT, R14, R11, PT ;  /* 0x0000000b0e00720c */ /* 0x000fda0003f24070 */
[----:B------:R-:W-:-:S05]  /*2ac0*/  @!P1 IMAD.IADD R11, R11, 0x1, -R18 ;  /* 0x000000010b0b9824 */ /* 0x000fca00078e0a12 */
[----:B------:R-:W-:-:S13]  /*2ad0*/  ISETP.GT.U32.AND P1, PT, R14, R11, PT ;  /* 0x0000000b0e00720c */ /* 0x000fda0003f24070 */
[----:B------:R-:W-:Y:S01]  /*2ae0*/  @!P1 IMAD.IADD R11, R11, 0x1, -R18 ;  /* 0x000000010b0b9824 */ /* 0x000fe200078e0a12 */
[C---:B------:R-:W-:Y:S02]  /*2af0*/  ISETP.GT.AND P1, PT, R9.reuse, 0x1, PT ;  /* 0x000000010900780c */ /* 0x040fe40003f24270 */
[----:B------:R-:W-:Y:S01]  /*2b00*/  IADD3 R9, PT, PT, R9, -0x1, RZ ;  /* 0xffffffff09097810 */ /* 0x000fe20007ffe0ff */
[----:B------:R-:W-:-:S05]  /*2b10*/  @!P2 IMAD.MOV R11, RZ, RZ, -R11 ;  /* 0x000000ffff0ba224 */ /* 0x000fca00078e0a0b */
[----:B------:R-:W-:-:S04]  /*2b20*/  SEL R11, R12, R11, !P0 ;  /* 0x0000000b0c0b7207 */ /* 0x000fc80004000000 */
[C---:B------:R-:W-:Y:S01]  /*2b30*/  ISETP.EQ.AND P2, PT, R11.reuse, RZ, PT ;  /* 0x000000ff0b00720c */ /* 0x040fe20003f42270 */
[----:B------:R-:W-:-:S05]  /*2b40*/  VIADD R13, R11, 0x1 ;  /* 0x000000010b0d7836 */ /* 0x000fca0000000000 */
[----:B------:R0:W-:Y:S07]  /*2b50*/  STL [R8], R13 ;  /* 0x0000000d08007387 */ /* 0x0001ee0000100800 */
[----:B------:R-:W-:Y:S05]  /*2b60*/  @P1 BRA P2, `(.L_x_18) ;  /* 0xfffffffc00b01947 */ /* 0x000fea000103ffff */
[----:B----4-:R-:W-:Y:S05]  /*2b70*/  BSYNC.RECONVERGENT B2 ;  /* 0x0000000000027941 */ /* 0x010fea0003800200 */
.L_x_17:
[----:B------:R-:W-:Y:S01]  /*2b80*/  VIADD R5, R5, 0x1 ;  /* 0x0000000105057836 */ /* 0x000fe20000000000 */
[----:B------:R-:W-:-:S04]  /*2b90*/  CS2R R28, SRZ ;  /* 0x00000000001c7805 */ /* 0x000fc8000001ff00 */
[----:B------:R-:W-:-:S13]  /*2ba0*/  ISETP.NE.AND P0, PT, R5, R2, PT ;  /* 0x000000020500720c */ /* 0x000fda0003f05270 */
[----:B------:R-:W-:Y:S05]  /*2bb0*/  @P0 BRA `(.L_x_19) ;  /* 0xfffffffc00580947 */ /* 0x000fea000383ffff */
[----:B------:R-:W-:Y:S05]  /*2bc0*/  BSYNC.RECONVERGENT B1 ;  /* 0x0000000000017941 */ /* 0x000fea0003800200 */
.L_x_16:
[----:B------:R-:W-:Y:S05]  /*2bd0*/  BRA `(.L_x_12) ;  /* 0x00000054003c7947 */ /* 0x000fea0003800000 */
.L_x_14:
[C---:B------:R-:W-:Y:S01]  /*2be0*/  ISETP.GE.U32.AND P0, PT, R2.reuse, 0x4, PT ;  /* 0x000000040200780c */ /* 0x040fe20003f06070 */
[----:B------:R-:W-:Y:S01]  /*2bf0*/  BSSY.RECONVERGENT B1, `(.L_x_20) ;  /* 0x0000056000017945 */ /* 0x000fe20003800200 */
[----:B------:R-:W-:Y:S02]  /*2c00*/  LOP3.LUT R4, R2, 0x3, RZ, 0xc0, !PT ;  /* 0x0000000302047812 */ /* 0x000fe400078ec0ff */
[----:B------:R-:W-:-:S09]  /*2c10*/  CS2R R30, SRZ ;  /* 0x00000000001e7805 */ /* 0x000fd2000001ff00 */
[----:B------:R-:W-:Y:S05]  /*2c20*/  @!P0 BRA `(.L_x_21) ;  /* 0x0000000400488947 */ /* 0x000fea0003800000 */
[----:B01-3--:R-:W-:Y:S01]  /*2c30*/  LOP3.LUT R9, RZ, 0x80000000, R33, 0xb8, !PT ;  /* 0x80000000ff097812 */ /* 0x00bfe200078eb821 */
[----:B--2---:R-:W-:Y:S01]  /*2c40*/  IMAD.MOV.U32 R8, RZ, RZ, RZ ;  /* 0x000000ffff087224 */ /* 0x004fe200078e00ff */
[----:B------:R-:W-:Y:S01]  /*2c50*/  CS2R R30, SRZ ;  /* 0x00000000001e7805 */ /* 0x000fe2000001ff00 */
[----:B------:R-:W-:Y:S01]  /*2c60*/  IMAD.MOV.U32 R12, RZ, RZ, 0x0 ;  /* 0x00000000ff0c7424 */ /* 0x000fe200078e00ff */
[----:B------:R-:W0:Y:S01]  /*2c70*/  MUFU.RSQ64H R11, R9 ;  /* 0x00000009000b7308 */ /* 0x000e220000001c00 */
[----:B------:R-:W-:Y:S02]  /*2c80*/  VIADD R10, R9, 0xfcb00000 ;  /* 0xfcb00000090a7836 */ /* 0x000fe40000000000 */
        /* <DEDUP_REMOVED lines=8> */
[----:B------:R-:W-:Y:S01]  /*2d10*/  IADD3 R13, PT, PT, R17, -0x100000, RZ ;  /* 0xfff00000110d7810 */ /* 0x000fe20007ffe0ff */
[----:B------:R-:W-:-:S05]  /*2d20*/  IMAD.MOV.U32 R12, RZ, RZ, R16 ;  /* 0x000000ffff0c7224 */ /* 0x000fca00078e0010 */
[----:B------:R-:W-:-:S08]  /*2d30*/  DFMA R18, R20, -R20, R8 ;  /* 0x800000141412722b */ /* 0x000fd00000000008 */
[----:B------:R-:W-:Y:S01]  /*2d40*/  DFMA R6, R18, R12, R20 ;  /* 0x0000000c1206722b */ /* 0x000fe20000000014 */
[----:B------:R-:W-:Y:S10]  /*2d50*/  @!P0 BRA `(.L_x_22) ;  /* 0x00000000001c8947 */ /* 0x000ff40003800000 */
[----:B------:R-:W-:Y:S01]  /*2d60*/  IMAD.MOV.U32 R37, RZ, RZ, R9 ;  /* 0x000000ffff257224 */ /* 0x000fe200078e0009 */
[----:B------:R-:W-:Y:S01]  /*2d70*/  MOV R12, 0x2db0 ;  /* 0x00002db0000c7802 */ /* 0x000fe20000000f00 */
[----:B------:R-:W-:Y:S02]  /*2d80*/  IMAD.MOV.U32 R17, RZ, RZ, R10 ;  /* 0x000000ffff117224 */ /* 0x000fe400078e000a */
[----:B------:R-:W-:-:S07]  /*2d90*/  IMAD.MOV.U32 R14, RZ, RZ, RZ ;  /* 0x000000ffff0e7224 */ /* 0x000fce00078e00ff */
[----:B----4-:R-:W-:Y:S05]  /*2da0*/  CALL.REL.NOINC `($__internal_2_$__cuda_sm20_dsqrt_rn_f64_mediumpath_v1) ;  /* 0x0000006800847944 */ /* 0x010fea0003c00000 */
[----:B------:R-:W-:Y:S01]  /*2db0*/  IMAD.MOV.U32 R6, RZ, RZ, R16 ;  /* 0x000000ffff067224 */ /* 0x000fe200078e0010 */
[----:B------:R-:W-:-:S07]  /*2dc0*/  MOV R7, R17 ;  /* 0x0000001100077202 */ /* 0x000fce0000000f00 */
.L_x_22:
[----:B------:R-:W-:Y:S01]  /*2dd0*/  LOP3.LUT R2, R2, 0x7ffffffc, RZ, 0xc0, !PT ;  /* 0x7ffffffc02027812 */ /* 0x000fe200078ec0ff */
[----:B------:R-:W-:-:S04]  /*2de0*/  DADD R8, RZ, R6 ;  /* 0x00000000ff087229 */ /* 0x000fc80000000006 */
[----:B------:R-:W-:-:S04]  /*2df0*/  IMAD.MOV R2, RZ, RZ, -R2 ;  /* 0x000000ffff027224 */ /* 0x000fc800078e0a02 */
[----:B------:R-:W-:Y:S01]  /*2e00*/  DMUL R6, R8, R6 ;  /* 0x0000000608067228 */ /* 0x000fe20000000000 */
[----:B------:R-:W-:-:S13]  /*2e10*/  ISETP.GE.AND P0, PT, R2, RZ, PT ;  /* 0x000000ff0200720c */ /* 0x000fda0003f06270 */
[----:B------:R-:W-:Y:S05]  /*2e20*/  @P0 BRA `(.L_x_23) ;  /* 0x0000000000ac0947 */ /* 0x000fea0003800000 */
[----:B------:R-:W-:Y:S01]  /*2e30*/  IMAD.MOV R5, RZ, RZ, -R2 ;  /* 0x000000ffff057224 */ /* 0x000fe200078e0a02 */
[----:B------:R-:W-:Y:S01]  /*2e40*/  BSSY.RECONVERGENT B2, `(.L_x_24) ;  /* 0x0000018000027945 */ /* 0x000fe20003800200 */
[----:B------:R-:W-:-:S03]  /*2e50*/  PLOP3.LUT P0, PT, PT, PT, PT, 0x80, 0x8 ;  /* 0x000000000008781c */ /* 0x000fc60003f0f070 */
[----:B------:R-:W-:-:S13]  /*2e60*/  ISETP.GT.AND P1, PT, R5, 0xc, PT ;  /* 0x0000000c0500780c */ /* 0x000fda0003f24270 */
[----:B------:R-:W-:Y:S05]  /*2e70*/  @!P1 BRA `(.L_x_25) ;  /* 0x0000000000509947 */ /* 0x000fea0003800000 */
[----:B------:R-:W-:-:S13]  /*2e80*/  PLOP3.LUT P0, PT, PT, PT, PT, 0x8, 0x80 ;  /* 0x000000000080781c */ /* 0x000fda0003f0e170 */
.L_x_26:
[----:B------:R-:W-:Y:S01]  /*2e90*/  DADD R30, R6, R30 ;  /* 0x00000000061e7229 */ /* 0x000fe2000000001e */
[----:B------:R-:W-:-:S05]  /*2ea0*/  VIADD R2, R2, 0x10 ;  /* 0x0000001002027836 */ /* 0x000fca0000000000 */
[----:B------:R-:W-:Y:S02]  /*2eb0*/  ISETP.GE.AND P1, PT, R2, -0xc, PT ;  /* 0xfffffff40200780c */ /* 0x000fe40003f26270 */
[----:B------:R-:W-:-:S08]  /*2ec0*/  DADD R30, R6, R30 ;  /* 0x00000000061e7229 */ /* 0x000fd0000000001e */
        /* <DEDUP_REMOVED lines=13> */
[----:B------:R-:W-:Y:S01]  /*2fa0*/  DADD R30, R6, R30 ;  /* 0x00000000061e7229 */ /* 0x000fe2000000001e */
[----:B------:R-:W-:Y:S10]  /*2fb0*/  @!P1 BRA `(.L_x_26) ;  /* 0xfffffffc00b49947 */ /* 0x000ff4000383ffff */
.L_x_25:
[----:B----4-:R-:W-:Y:S05]  /*2fc0*/  BSYNC.RECONVERGENT B2 ;  /* 0x0000000000027941 */ /* 0x010fea0003800200 */
.L_x_24:
[----:B------:R-:W-:Y:S01]  /*2fd0*/  IMAD.MOV R5, RZ, RZ, -R2 ;  /* 0x000000ffff057224 */ /* 0x000fe200078e0a02 */
[----:B------:R-:W-:Y:S04]  /*2fe0*/  BSSY.RECONVERGENT B2, `(.L_x_27) ;  /* 0x000000d000027945 */ /* 0x000fe80003800200 */
[----:B------:R-:W-:-:S13]  /*2ff0*/  ISETP.GT.AND P1, PT, R5, 0x4, PT ;  /* 0x000000040500780c */ /* 0x000fda0003f24270 */
[----:B------:R-:W-:Y:S05]  /*3000*/  @!P1 BRA `(.L_x_28) ;  /* 0x0000000000289947 */ /* 0x000fea0003800000 */
[----:B------:R-:W-:Y:S01]  /*3010*/  DADD R30, R30, R6 ;  /* 0x000000001e1e7229 */ /* 0x000fe20000000006 */
[----:B------:R-:W-:Y:S01]  /*3020*/  PLOP3.LUT P0, PT, PT, PT, PT, 0x8, 0x80 ;  /* 0x000000000080781c */ /* 0x000fe20003f0e170 */
[----:B------:R-:W-:-:S06]  /*3030*/  VIADD R2, R2, 0x8 ;  /* 0x0000000802027836 */ /* 0x000fcc0000000000 */
[----:B------:R-:W-:-:S08]  /*3040*/  DADD R30, R6, R30 ;  /* 0x00000000061e7229 */ /* 0x000fd0000000001e */
[----:B------:R-:W-:-:S08]  /*3050*/  DADD R30, R6, R30 ;  /* 0x00000000061e7229 */ /* 0x000fd0000000001e */
[----:B------:R-:W-:-:S08]  /*3060*/  DADD R30, R6, R30 ;  /* 0x00000000061e7229 */ /* 0x000fd0000000001e */
[----:B------:R-:W-:-:S08]  /*3070*/  DADD R30, R6, R30 ;  /* 0x00000000061e7229 */ /* 0x000fd0000000001e */
[----:B------:R-:W-:-:S08]  /*3080*/  DADD R30, R6, R30 ;  /* 0x00000000061e7229 */ /* 0x000fd0000000001e */
[----:B------:R-:W-:-:S08]  /*3090*/  DADD R30, R6, R30 ;  /* 0x00000000061e7229 */ /* 0x000fd0000000001e */
[----:B------:R-:W-:-:S11]  /*30a0*/  DADD R30, R6, R30 ;  /* 0x00000000061e7229 */ /* 0x000fd6000000001e */
.L_x_28:
[----:B------:R-:W-:Y:S05]  /*30b0*/  BSYNC.RECONVERGENT B2 ;  /* 0x0000000000027941 */ /* 0x000fea0003800200 */
.L_x_27:
[----:B------:R-:W-:-:S13]  /*30c0*/  ISETP.NE.OR P0, PT, R2, RZ, P0 ;  /* 0x000000ff0200720c */ /* 0x000fda0000705670 */
[----:B------:R-:W-:Y:S05]  /*30d0*/  @!P0 BRA `(.L_x_21) ;  /* 0x00000000001c8947 */ /* 0x000fea0003800000 */
.L_x_23:
[----:B------:R-:W-:Y:S01]  /*30e0*/  DADD R30, R6, R30 ;  /* 0x00000000061e7229 */ /* 0x000fe2000000001e */
[----:B------:R-:W-:-:S04]  /*30f0*/  IADD3 R2, PT, PT, R2, 0x4, RZ ;  /* 0x0000000402027810 */ /* 0x000fc80007ffe0ff */
[----:B------:R-:W-:-:S03]  /*3100*/  ISETP.NE.AND P0, PT, R2, RZ, PT ;  /* 0x000000ff0200720c */ /* 0x000fc60003f05270 */
[----:B------:R-:W-:-:S08]  /*3110*/  DADD R30, R6, R30 ;  /* 0x00000000061e7229 */ /* 0x000fd0000000001e */
[----:B------:R-:W-:-:S08]  /*3120*/  DADD R30, R6, R30 ;  /* 0x00000000061e7229 */ /* 0x000fd0000000001e */
[----:B------:R-:W-:Y:S01]  /*3130*/  DADD R30, R6, R30 ;  /* 0x00000000061e7229 */ /* 0x000fe2000000001e */
[----:B------:R-:W-:Y:S10]  /*3140*/  @P0 BRA `(.L_x_23) ;  /* 0xfffffffc00e40947 */ /* 0x000ff4000383ffff */
.L_x_21:
[----:B----4-:R-:W-:Y:S05]  /*3150*/  BSYNC.RECONVERGENT B1 ;  /* 0x0000000000017941 */ /* 0x010fea0003800200 */
.L_x_20:
[----:B------:R-:W-:Y:S02]  /*3160*/  ISETP.NE.AND P0, PT, R4, RZ, PT ;  /* 0x000000ff0400720c */ /* 0x000fe40003f05270 */
[----:B------:R-:W-:-:S11]  /*3170*/  CS2R R28, SRZ ;  /* 0x00000000001c7805 */ /* 0x000fd6000001ff00 */
[----:B------:R-:W-:Y:S05]  /*3180*/  @!P0 BRA `(.L_x_12) ;  /* 0x0000004c00d08947 */ /* 0x000fea0003800000 */
[----:B0-----:R-:W-:Y:S01]  /*3190*/  LOP3.LUT R33, RZ, 0x80000000, R33, 0xb8, !PT ;  /* 0x80000000ff217812 */ /* 0x001fe200078eb821 */
[----:B------:R-:W-:Y:S02]  /*31a0*/  IMAD.MOV.U32 R32, RZ, RZ, RZ ;  /* 0x000000ffff207224 */ /* 0x000fe400078e00ff */
[----:B-1----:R-:W-:Y:S01]  /*31b0*/  IMAD.MOV.U32 R10, RZ, RZ, 0x0 ;  /* 0x00000000ff0a7424 */ /* 0x002fe200078e00ff */
[----:B---3--:R-:W0:Y:S01]  /*31c0*/  MUFU.RSQ64H R9, R33 ;  /* 0x0000002100097308 */ /* 0x008e220000001c00 */
[----:B--2---:R-:W-:Y:S02]  /*31d0*/  VIADD R8, R33, 0xfcb00000 ;  /* 0xfcb0000021087836 */ /* 0x004fe40000000000 */
        /* <DEDUP_REMOVED lines=18> */
[----:B------:R-:W-:Y:S05]  /*3300*/  CALL.REL.NOINC `($__internal_2_$__cuda_sm20_dsqrt_rn_f64_mediumpath_v1) ;  /* 0x00000064002c7944 */ /* 0x000fea0003c00000 */
[----:B------:R-:W-:Y:S01]  /*3310*/  IMAD.MOV.U32 R6, RZ, RZ, R16 ;  /* 0x000000ffff067224 */ /* 0x000fe200078e0010 */
[----:B------:R-:W-:-:S07]  /*3320*/  MOV R7, R17 ;  /* 0x0000001100077202 */ /* 0x000fce0000000f00 */
.L_x_29:
[----:B------:R-:W-:Y:S01]  /*3330*/  IADD3 R2, PT, PT, -R4, 0x1, RZ ;  /* 0x0000000104027810 */ /* 0x000fe20007ffe1ff */
[----:B------:R-:W-:Y:S01]  /*3340*/  DADD R8, RZ, R6 ;  /* 0x00000000ff087229 */ /* 0x000fe20000000006 */
[----:B------:R-:W-:Y:S02]  /*3350*/  CS2R R28, SRZ ;  /* 0x00000000001c7805 */ /* 0x000fe4000001ff00 */
[----:B------:R-:W-:-:S05]  /*3360*/  ISETP.NE.AND P0, PT, R2, RZ, PT ;  /* 0x000000ff0200720c */ /* 0x000fca0003f05270 */
[----:B------:R-:W-:-:S08]  /*3370*/  DMUL R8, R8, R6 ;  /* 0x0000000608087228 */ /* 0x000fd00000000000 */
[----:B------:R-:W-:Y:S01]  /*3380*/  DADD R30, R30, R8 ;  /* 0x000000001e1e7229 */ /* 0x000fe20000000008 */
[----:B------:R-:W-:Y:S10]  /*3390*/  @!P0 BRA `(.L_x_12) ;  /* 0x0000004c004c8947 */ /* 0x000ff40003800000 */
[----:B------:R-:W-:Y:S01]  /*33a0*/  BSSY.RECONVERGENT B1, `(.L_x_30) ;  /* 0x0000005000017945 */ /* 0x000fe20003800200 */
.L_x_31:
[----:B------:R-:W-:Y:S01]  /*33b0*/  VIADD R2, R2, 0x1 ;  /* 0x0000000102027836 */ /* 0x000fe20000000000 */
[----:B------:R-:W-:-:S04]  /*33c0*/  DADD R30, R8, R30 ;  /* 0x00000000081e7229 */ /* 0x000fc8000000001e */
[----:B------:R-:W-:-:S13]  /*33d0*/  ISETP.NE.AND P0, PT, R2, RZ, PT ;  /* 0x000000ff0200720c */ /* 0x000fda0003f05270 */
[----:B------:R-:W-:Y:S05]  /*33e0*/  @P0 BRA `(.L_x_31) ;  /* 0xfffffffc00f00947 */ /* 0x000fea000383ffff */
[----:B------:R-:W-:Y:S05]  /*33f0*/  BSYNC.RECONVERGENT B1 ;  /* 0x0000000000017941 */ /* 0x000fea0003800200 */
.L_x_30:
[----:B------:R-:W-:Y:S01]  /*3400*/  CS2R R28, SRZ ;  /* 0x00000000001c7805 */ /* 0x000fe2000001ff00 */
[----:B------:R-:W-:Y:S06]  /*3410*/  BRA `(.L_x_12) ;  /* 0x0000004c002c7947 */ /* 0x000fec0003800000 */
.L_x_13:
[----:B------:R4:W4:Y:S01]  /*3420*/  I2F.F64 R34, R13 ;  /* 0x0000000d00227312 */ /* 0x0009220000201c00 */
[C---:B012---:R-:W-:Y:S01]  /*3430*/  LOP3.LUT R7, R13.reuse, 0x7, RZ, 0xc0, !PT ;  /* 0x000000070d077812 */ /* 0x047fe200078ec0ff */
[C---:B------:R-:W-:Y:S01]  /*3440*/  VIADD R5, R13.reuse, 0xffffffff ;  /* 0xffffffff0d057836 */ /* 0x040fe20000000000 */
[C---:B---3--:R-:W-:Y:S01]  /*3450*/  LOP3.LUT R6, R13.reuse, 0xf, RZ, 0xc0, !PT ;  /* 0x0000000f0d067812 */ /* 0x048fe200078ec0ff */
[----:B------:R-:W-:Y:S01]  /*3460*/  IMAD.MOV.U32 R11, RZ, RZ, RZ ;  /* 0x000000ffff0b7224 */ /* 0x000fe200078e00ff */
[----:B------:R-:W-:Y:S01]  /*3470*/  LOP3.LUT R8, R13, 0x7ffffff0, RZ, 0xc0, !PT ;  /* 0x7ffffff00d087812 */ /* 0x000fe200078ec0ff */
[----:B------:R-:W-:Y:S01]  /*3480*/  VIADD R24, R1, 0xa8 ;  /* 0x000000a801187836 */ /* 0x000fe20000000000 */
[C---:B------:R-:W-:Y:S02]  /*3490*/  LOP3.LUT R9, R13.reuse, 0x3, RZ, 0xc0, !PT ;  /* 0x000000030d097812 */ /* 0x040fe400078ec0ff */
[----:B------:R-:W-:Y:S02]  /*34a0*/  CS2R R30, SRZ ;  /* 0x00000000001e7805 */ /* 0x000fe4000001ff00 */
[----:B------:R-:W-:-:S02]  /*34b0*/  LOP3.LUT R10, R13, 0x7ffffffc, RZ, 0xc0, !PT ;  /* 0x7ffffffc0d0a7812 */ /* 0x000fc400078ec0ff */
[----:B------:R-:W-:Y:S02]  /*34c0*/  CS2R R28, SRZ ;  /* 0x00000000001c7805 */ /* 0x000fe4000001ff00 */
[----:B------:R-:W-:Y:S01]  /*34d0*/  IADD3 R25, PT, PT, R6, -0x1, RZ ;  /* 0xffffffff06197810 */ /* 0x000fe20007ffe0ff */
[----:B----4-:R-:W-:-:S07]  /*34e0*/  VIADD R26, R7, 0xffffffff ;  /* 0xffffffff071a7836 */ /* 0x010fce0000000000 */
.L_x_114:
[----:B------:R-:W-:Y:S01]  /*34f0*/  VIADD R11, R11, 0x1 ;  /* 0x000000010b0b7836 */ /* 0x000fe20000000000 */
[----:B------:R-:W-:Y:S01]  /*3500*/  CS2R R36, SRZ ;  /* 0x0000000000247805 */ /* 0x000fe2000001ff00 */
[----:B------:R-:W-:Y:S01]  /*3510*/  IMAD.MOV.U32 R27, RZ, RZ, 0x1 ;  /* 0x00000001ff1b7424 */ /* 0x000fe200078e00ff */
[----:B------:R-:W-:Y:S02]  /*3520*/  CS2R R38, SRZ ;  /* 0x0000000000267805 */ /* 0x000fe4000001ff00 */
[----:B0-----:R-:W-:-:S13]  /*3530*/  ISETP.NE.AND P2, PT, R11, R2, PT ;  /* 0x000000020b00720c */ /* 0x001fda0003f45270 */
.L_x_109:
[----:B------:R-:W0:Y:S01]  /*3540*/  LDC R12, c[0x0][0x384] ;  /* 0x0000e100ff0c7b82 */ /* 0x000e220000000800 */
[----:B------:R-:W1:Y:S01]  /*3550*/  LDCU UR8, c[0x0][0x388] ;  /* 0x00007100ff0877ac */ /* 0x000e620008000800 */
[----:B------:R-:W2:Y:S01]  /*3560*/  LDCU.64 UR4, c[0x0][0x390] ;  /* 0x00007200ff0477ac */ /* 0x000ea20008000a00 */
[C---:B-1----:R-:W-:Y:S01]  /*3570*/  ISETP.NE.AND P3, PT, R27.reuse, UR8, PT ;  /* 0x000000081b007c0c */ /* 0x042fe2000bf65270 */
[----:B------:R-:W-:Y:S01]  /*3580*/  VIADD R27, R27, 0x1 ;  /* 0x000000011b1b7836 */ /* 0x000fe20000000000 */
[----:B--2---:R-:W-:Y:S01]  /*3590*/  MOV R40, UR4 ;  /* 0x0000000400287c02 */ /* 0x004fe20008000f00 */
[----:B------:R-:W-:Y:S01]  /*35a0*/  IMAD.U32 R41, RZ, RZ, UR5 ;  /* 0x00000005ff297e24 */ /* 0x000fe2000f8e00ff */
[----:B0-----:R-:W-:-:S13]  /*35b0*/  ISETP.GE.AND P0, PT, R12, 0x1, PT ;  /* 0x000000010c00780c */ /* 0x001fda0003f06270 */
[----:B------:R-:W-:Y:S05]  /*35c0*/  @!P0 BRA `(.L_x_32) ;  /* 0x0000000c00988947 */ /* 0x000fea0003800000 */
[----:B------:R-:W-:Y:S01]  /*35d0*/  ISETP.GE.U32.AND P1, PT, R5, 0xf, PT ;  /* 0x0000000f0500780c */ /* 0x000fe20003f26070 */
[----:B------:R-:W-:Y:S02]  /*35e0*/  IMAD.U32 R40, RZ, RZ, UR4 ;  /* 0x00000004ff287e24 */ /* 0x000fe4000f8e00ff */
[----:B------:R-:W-:Y:S02]  /*35f0*/  IMAD.U32 R41, RZ, RZ, UR5 ;  /* 0x00000005ff297e24 */ /* 0x000fe4000f8e00ff */
[----:B------:R-:W-:-:S08]  /*3600*/  IMAD.MOV.U32 R47, RZ, RZ, 0x1 ;  /* 0x00000001ff2f7424 */ /* 0x000fd000078e00ff */
[----:B------:R-:W-:Y:S05]  /*3610*/  @!P1 BRA `(.L_x_33) ;  /* 0x0000000400a49947 */ /* 0x000fea0003800000 */
[----:B------:R-:W-:Y:S02]  /*3620*/  HFMA2 R57, -RZ, RZ, 0, 5.9604644775390625e-08 ;  /* 0x00000001ff397431 */ /* 0x000fe400000001ff */
[----:B------:R-:W-:Y:S02]  /*3630*/  IMAD.U32 R40, RZ, RZ, UR4 ;  /* 0x00000004ff287e24 */ /* 0x000fe4000f8e00ff */
[----:B------:R-:W-:-:S07]  /*3640*/  IMAD.U32 R41, RZ, RZ, UR5 ;  /* 0x00000005ff297e24 */ /* 0x000fce000f8e00ff */
.L_x_34:
[----:B------:R-:W0:Y:S01]  /*3650*/  LDC.64 R12, c[0x0][0x3b0] ;  /* 0x0000ec00ff0c7b82 */ /* 0x000e220000000a00 */
[----:B------:R-:W-:Y:S01]  /*3660*/  IMAD R59, R57, 0x1f4, RZ ;  /* 0x000001f4393b7824 */ /* 0x000fe200078e02ff */
[----:B------:R-:W1:Y:S03]  /*3670*/  LDCU.64 UR4, c[0x0][0x3a8] ;  /* 0x00007500ff0477ac */ /* 0x000e660008000a00 */
[----:B0-----:R-:W-:-:S05]  /*3680*/  IMAD.WIDE.U32 R20, R59, 0x8, R12 ;  /* 0x000000083b147825 */ /* 0x001fca00078e000c */
[----:B------:R-:W1:Y:S04]  /*3690*/  LDG.E.64 R48, desc[UR6][R20.64+0x10] ;  /* 0x0000100614307981 */ /* 0x000e68000c1e1b00 */
[----:B------:R-:W2:Y:S04]  /*36a0*/  LDG.E.64 R54, desc[UR6][R20.64+0xfb0] ;  /* 0x000fb00614367981 */ /* 0x000ea8000c1e1b00 */
[----:B------:R0:W3:Y:S01]  /*36b0*/  LDG.E.64 R46, desc[UR6][R20.64+0x1f50] ;  /* 0x001f5006142e7981 */ /* 0x0000e2000c1e1b00 */
[C---:B------:R-:W-:Y:S02]  /*36c0*/  VIADD R15, R59.reuse, 0x5dc ;  /* 0x000005dc3b0f7836 */ /* 0x040fe40000000000 */
[----:B------:R-:W-:-:S02]  /*36d0*/  VIADD R17, R59, 0x7d0 ;  /* 0x000007d03b117836 */ /* 0x000fc40000000000 */
[----:B------:R-:W-:Y:S01]  /*36e0*/  IMAD.WIDE.U32 R14, R15, 0x8, R12 ;  /* 0x000000080f0e7825 */ /* 0x000fe200078e000c */
[----:B------:R-:W-:-:S03]  /*36f0*/  IADD3 R19, PT, PT, R59, 0x9c4, RZ ;  /* 0x000009c43b137810 */ /* 0x000fc60007ffe0ff */
[--C-:B------:R-:W-:Y:S02]  /*3700*/  IMAD.WIDE.U32 R16, R17, 0x8, R12.reuse ;  /* 0x0000000811107825 */ /* 0x100fe400078e000c */
[----:B------:R-:W4:Y:S02]  /*3710*/  LDG.E.64 R14, desc[UR6][R14.64+0x10] ;  /* 0x000010060e0e7981 */ /* 0x000f24000c1e1b00 */
[--C-:B------:R-:W-:Y:S02]  /*3720*/  IMAD.WIDE.U32 R18, R19, 0x8, R12.reuse ;  /* 0x0000000813127825 */ /* 0x100fe400078e000c */
[----:B------:R-:W5:Y:S02]  /*3730*/  LDG.E.64 R16, desc[UR6][R16.64+0x10] ;  /* 0x0000100610107981 */ /* 0x000f64000c1e1b00 */
[----:B------:R-:W-:Y:S02]  /*3740*/  VIADD R23, R59, 0xbb8 ;  /* 0x00000bb83b177836 */ /* 0x000fe40000000000 */
[----:B------:R-:W5:Y:S02]  /*3750*/  LDG.E.64 R18, desc[UR6][R18.64+0x10] ;  /* 0x0000100612127981 */ /* 0x000f64000c1e1b00 */
[----:B0-----:R-:W-:-:S04]  /*3760*/  IMAD.WIDE.U32 R20, R23, 0x8, R12 ;  /* 0x0000000817147825 */ /* 0x001fc800078e000c */
[C---:B------:R-:W-:Y:S02]  /*3770*/  VIADD R23, R59.reuse, 0xdac ;  /* 0x00000dac3b177836 */ /* 0x040fe40000000000 */
[----:B------:R-:W5:Y:S01]  /*3780*/  LDG.E.64 R20, desc[UR6][R20.64+0x10] ;  /* 0x0000100614147981 */ /* 0x000f62000c1e1b00 */
[----:B------:R-:W-:Y:S02]  /*3790*/  VIADD R43, R59, 0xfa0 ;  /* 0x00000fa03b2b7836 */ /* 0x000fe40000000000 */
[----:B------:R-:W-:-:S04]  /*37a0*/  IMAD.WIDE.U32 R22, R23, 0x8, R12 ;  /* 0x0000000817167825 */ /* 0x000fc800078e000c */
[--C-:B------:R-:W-:Y:S02]  /*37b0*/  IMAD.WIDE.U32 R42, R43, 0x8, R12.reuse ;  /* 0x000000082b2a7825 */ /* 0x100fe400078e000c */
[----:B------:R-:W5:Y:S02]  /*37c0*/  LDG.E.64 R22, desc[UR6][R22.64+0x10] ;  /* 0x0000100616167981 */ /* 0x000f64000c1e1b00 */
[C---:B------:R-:W-:Y:S02]  /*37d0*/  VIADD R45, R59.reuse, 0x1194 ;  /* 0x000011943b2d7836 */ /* 0x040fe40000000000 */
[----:B------:R-:W5:Y:S01]  /*37e0*/  LDG.E.64 R42, desc[UR6][R42.64+0x10] ;  /* 0x000010062a2a7981 */ /* 0x000f62000c1e1b00 */
[----:B------:R-:W-:Y:S01]  /*37f0*/  IADD3 R53, PT, PT, R59, 0x1388, RZ ;  /* 0x000013883b357810 */ /* 0x000fe20007ffe0ff */
[----:B------:R-:W-:-:S04]  /*3800*/  IMAD.WIDE.U32 R44, R45, 0x8, R12 ;  /* 0x000000082d2c7825 */ /* 0x000fc800078e000c */
[--C-:B------:R-:W-:Y:S02]  /*3810*/  IMAD.WIDE.U32 R52, R53, 0x8, R12.reuse ;  /* 0x0000000835347825 */ /* 0x100fe400078e000c */
[----:B------:R-:W5:Y:S02]  /*3820*/  LDG.E.64 R44, desc[UR6][R44.64+0x10] ;  /* 0x000010062c2c7981 */ /* 0x000f64000c1e1b00 */
[----:B------:R-:W-:Y:S02]  /*3830*/  VIADD R51, R59, 0x157c ;  /* 0x0000157c3b337836 */ /* 0x000fe40000000000 */
[----:B------:R-:W5:Y:S02]  /*3840*/  LDG.E.64 R52, desc[UR6][R52.64+0x10] ;  /* 0x0000100634347981 */ /* 0x000f64000c1e1b00 */
[----:B------:R-:W-:-:S06]  /*3850*/  IMAD.WIDE.U32 R50, R51, 0x8, R12 ;  /* 0x0000000833327825 */ /* 0x000fcc00078e000c */
[----:B------:R-:W5:Y:S01]  /*3860*/  LDG.E.64 R50, desc[UR6][R50.64+0x10] ;  /* 0x0000100632327981 */ /* 0x000f62000c1e1b00 */
[----:B-1----:R-:W-:Y:S02]  /*3870*/  DMUL R48, R48, UR4 ;  /* 0x0000000430307c28 */ /* 0x002fe40008000000 */
[----:B--2---:R-:W-:-:S06]  /*3880*/  DMUL R54, R54, UR4 ;  /* 0x0000000436367c28 */ /* 0x004fcc0008000000 */
[----:B------:R-:W-:Y:S01]  /*3890*/  DMUL R40, R48, R40 ;  /* 0x0000002830287228 */ /* 0x000fe20000000000 */
[----:B------:R-:W-:Y:S01]  /*38a0*/  VIADD R49, R59, 0x1770 ;  /* 0x000017703b317836 */ /* 0x000fe20000000000 */
[----:B---3--:R-:W-:-:S03]  /*38b0*/  DMUL R46, R46, UR4 ;  /* 0x000000042e2e7c28 */ /* 0x008fc60008000000 */
[----:B------:R-:W-:-:S03]  /*38c0*/  IMAD.WIDE.U32 R48, R49, 0x8, R12 ;  /* 0x0000000831307825 */ /* 0x000fc600078e000c */
[----:B------:R-:W-:Y:S01]  /*38d0*/  DMUL R54, R40, R54 ;  /* 0x0000003628367228 */ /* 0x000fe20000000000 */
[----:B------:R-:W-:Y:S02]  /*38e0*/  VIADD R41, R59, 0x1964 ;  /* 0x000019643b297836 */ /* 0x000fe40000000000 */
[----:B------:R-:W2:Y:S02]  /*38f0*/  LDG.E.64 R48, desc[UR6][R48.64+0x10] ;  /* 0x0000100630307981 */ /* 0x000ea4000c1e1b00 */
[----:B------:R-:W-:-:S03]  /*3900*/  IMAD.WIDE.U32 R40, R41, 0x8, R12 ;  /* 0x0000000829287825 */ /* 0x000fc600078e000c */
[----:B------:R-:W-:Y:S01]  /*3910*/  DMUL R54, R54, R46 ;  /* 0x0000002e36367228 */ /* 0x000fe20000000000 */
[----:B------:R-:W-:Y:S02]  /*3920*/  VIADD R47, R59, 0x1b58 ;  /* 0x00001b583b2f7836 */ /* 0x000fe40000000000 */
[----:B------:R-:W3:Y:S02]  /*3930*/  LDG.E.64 R40, desc[UR6][R40.64+0x10] ;  /* 0x0000100628287981 */ /* 0x000ee4000c1e1b00 */
[----:B------:R-:W-:Y:S01]  /*3940*/  IMAD.WIDE.U32 R46, R47, 0x8, R12 ;  /* 0x000000082f2e7825 */ /* 0x000fe200078e000c */
[----:B------:R-:W-:-:S05]  /*3950*/  IADD3 R59, PT, PT, R59, 0x1d4c, RZ ;  /* 0x00001d4c3b3b7810 */ /* 0x000fca0007ffe0ff */
[----:B------:R-:W3:Y:S01]  /*3960*/  LDG.E.64 R46, desc[UR6][R46.64+0x10] ;  /* 0x000010062e2e7981 */ /* 0x000ee2000c1e1b00 */
[----:B------:R-:W-:-:S06]  /*3970*/  IMAD.WIDE.U32 R12, R59, 0x8, R12 ;  /* 0x000000083b0c7825 */ /* 0x000fcc00078e000c */
[----:B------:R-:W3:Y:S01]  /*3980*/  LDG.E.64 R12, desc[UR6][R12.64+0x10] ;  /* 0x000010060c0c7981 */ /* 0x000ee2000c1e1b00 */
[----:B----4-:R-:W-:Y:S02]  /*3990*/  DMUL R14, R14, UR4 ;  /* 0x000000040e0e7c28 */ /* 0x010fe40008000000 */
[----:B-----5:R-:W-:-:S06]  /*39a0*/  DMUL R16, R16, UR4 ;  /* 0x0000000410107c28 */ /* 0x020fcc0008000000 */
[----:B------:R-:W-:Y:S02]  /*39b0*/  DMUL R14, R54, R14 ;  /* 0x0000000e360e7228 */ /* 0x000fe40000000000 */
[----:B------:R-:W-:-:S06]  /*39c0*/  DMUL R18, R18, UR4 ;  /* 0x0000000412127c28 */ /* 0x000fcc0008000000 */
        /* <DEDUP_REMOVED lines=12> */
[----:B------:R-:W-:-:S08]  /*3a90*/  DMUL R14, R14, R52 ;  /* 0x000000340e0e7228 */ /* 0x000fd00000000000 */
[----:B------:R-:W-:Y:S01]  /*3aa0*/  DMUL R14, R14, R50 ;  /* 0x000000320e0e7228 */ /* 0x000fe20000000000 */
[C---:B------:R-:W-:Y:S02]  /*3ab0*/  IMAD R19, R57.reuse, 0x8, R24 ;  /* 0x0000000839137824 */ /* 0x040fe400078e0218 */
[----:B------:R-:W-:Y:S02]  /*3ac0*/  IMAD.MOV.U32 R16, RZ, RZ, 0x0 ;  /* 0x00000000ff107424 */ /* 0x000fe400078e00ff */
[----:B------:R-:W-:Y:S02]  /*3ad0*/  IMAD.MOV.U32 R17, RZ, RZ, 0x7ff80000 ;  /* 0x7ff80000ff117424 */ /* 0x000fe400078e00ff */
[----:B------:R-:W-:-:S03]  /*3ae0*/  VIADD R21, R57, 0xf ;  /* 0x0000000f39157836 */ /* 0x000fc60000000000 */
[----:B------:R0:W-:Y:S04]  /*3af0*/  STL.64 [R19], R16 ;  /* 0x0000001013007387 */ /* 0x0001e80000100a00 */
[----:B------:R0:W-:Y:S04]  /*3b00*/  STL.64 [R19+0x8], R16 ;  /* 0x0000081013007387 */ /* 0x0001e80000100a00 */
        /* <DEDUP_REMOVED lines=13> */
[----:B------:R0:W-:Y:S01]  /*3be0*/  STL.64 [R19+0x78], R16 ;  /* 0x0000781013007387 */ /* 0x0001e20000100a00 */
[----:B------:R-:W-:Y:S01]  /*3bf0*/  ISETP.NE.AND P1, PT, R21, R8, PT ;  /* 0x000000081500720c */ /* 0x000fe20003f25270 */
[----:B--2---:R-:W-:-:S08]  /*3c00*/  DMUL R48, R48, UR4 ;  /* 0x0000000430307c28 */ /* 0x004fd00008000000 */
[----:B------:R-:W-:Y:S02]  /*3c10*/  DMUL R14, R14, R48 ;  /* 0x000000300e0e7228 */ /* 0x000fe40000000000 */
[----:B---3--:R-:W-:Y:S02]  /*3c20*/  DMUL R40, R40, UR4 ;  /* 0x0000000428287c28 */ /* 0x008fe40008000000 */
[----:B------:R-:W-:-:S06]  /*3c30*/  DMUL R46, R46, UR4 ;  /* 0x000000042e2e7c28 */ /* 0x000fcc0008000000 */
[----:B------:R-:W-:Y:S02]  /*3c40*/  DMUL R14, R14, R40 ;  /* 0x000000280e0e7228 */ /* 0x000fe40000000000 */
[----:B------:R-:W-:-:S06]  /*3c50*/  DMUL R12, R12, UR4 ;  /* 0x000000040c0c7c28 */ /* 0x000fcc0008000000 */
[----:B------:R-:W-:Y:S01]  /*3c60*/  DMUL R14, R14, R46 ;  /* 0x0000002e0e0e7228 */ /* 0x000fe20000000000 */
[----:B------:R-:W-:-:S07]  /*3c70*/  IADD3 R47, PT, PT, R57, 0x10, RZ ;  /* 0x00000010392f7810 */ /* 0x000fce0007ffe0ff */
[----:B------:R-:W-:Y:S01]  /*3c80*/  DMUL R40, R14, R12 ;  /* 0x0000000c0e287228 */ /* 0x000fe20000000000 */
[----:B------:R-:W-:Y:S01]  /*3c90*/  IMAD.MOV.U32 R57, RZ, RZ, R47 ;  /* 0x000000ffff397224 */ /* 0x000fe200078e002f */
[----:B0-----:R-:W-:Y:S09]  /*3ca0*/  @P1 BRA `(.L_x_34) ;  /* 0xfffffff800681947 */ /* 0x001ff2000383ffff */
.L_x_33:
[----:B------:R-:W-:-:S13]  /*3cb0*/  ISETP.NE.AND P1, PT, R6, RZ, PT ;  /* 0x000000ff0600720c */ /* 0x000fda0003f25270 */
[----:B------:R-:W-:Y:S05]  /*3cc0*/  @!P1 BRA `(.L_x_32) ;  /* 0x0000000400d89947 */ /* 0x000fea0003800000 */
[----:B------:R-:W-:Y:S02]  /*3cd0*/  ISETP.GE.U32.AND P1, PT, R25, 0x7, PT ;  /* 0x000000071900780c */ /* 0x000fe40003f26070 */
[----:B------:R-:W-:-:S11]  /*3ce0*/  ISETP.NE.AND P4, PT, R7, RZ, PT ;  /* 0x000000ff0700720c */ /* 0x000fd60003f85270 */
[----:B------:R-:W-:Y:S05]  /*3cf0*/  @!P1 BRA `(.L_x_35) ;  /* 0x0000000000d89947 */ /* 0x000fea0003800000 */
[----:B------:R-:W0:Y:S01]  /*3d00*/  LDC.64 R44, c[0x0][0x3b0] ;  /* 0x0000ec00ff2c7b82 */ /* 0x000e220000000a00 */
[----:B------:R-:W-:Y:S01]  /*3d10*/  IMAD R49, R47, 0x1f4, RZ ;  /* 0x000001f42f317824 */ /* 0x000fe200078e02ff */
[----:B------:R-:W1:Y:S03]  /*3d20*/  LDCU.64 UR4, c[0x0][0x3a8] ;  /* 0x00007500ff0477ac */ /* 0x000e660008000a00 */
[C---:B------:R-:W-:Y:S02]  /*3d30*/  VIADD R23, R49.reuse, 0x1f4 ;  /* 0x000001f431177836 */ /* 0x040fe40000000000 */
[C---:B------:R-:W-:Y:S02]  /*3d40*/  VIADD R21, R49.reuse, 0x3e8 ;  /* 0x000003e831157836 */ /* 0x040fe40000000000 */
[----:B0-----:R-:W-:-:S04]  /*3d50*/  IMAD.WIDE.U32 R42, R49, 0x8, R44 ;  /* 0x00000008312a7825 */ /* 0x001fc800078e002c */
[--C-:B------:R-:W-:Y:S02]  /*3d60*/  IMAD.WIDE.U32 R22, R23, 0x8, R44.reuse ;  /* 0x0000000817167825 */ /* 0x100fe400078e002c */
[----:B------:R-:W1:Y:S02]  /*3d70*/  LDG.E.64 R42, desc[UR6][R42.64+0x10] ;  /* 0x000010062a2a7981 */ /* 0x000e64000c1e1b00 */
[--C-:B------:R-:W-:Y:S02]  /*3d80*/  IMAD.WIDE.U32 R20, R21, 0x8, R44.reuse ;  /* 0x0000000815147825 */ /* 0x100fe400078e002c */
[----:B------:R-:W2:Y:S02]  /*3d90*/  LDG.E.64 R22, desc[UR6][R22.64+0x10] ;  /* 0x0000100616167981 */ /* 0x000ea4000c1e1b00 */
[C---:B------:R-:W-:Y:S02]  /*3da0*/  VIADD R19, R49.reuse, 0x5dc ;  /* 0x000005dc31137836 */ /* 0x040fe40000000000 */
[----:B------:R-:W3:Y:S01]  /*3db0*/  LDG.E.64 R20, desc[UR6][R20.64+0x10] ;  /* 0x0000100614147981 */ /* 0x000ee2000c1e1b00 */
[----:B------:R-:W-:Y:S01]  /*3dc0*/  IADD3 R17, PT, PT, R49, 0x7d0, RZ ;  /* 0x000007d031117810 */ /* 0x000fe20007ffe0ff */
[----:B------:R-:W-:-:S04]  /*3dd0*/  IMAD.WIDE.U32 R18, R19, 0x8, R44 ;  /* 0x0000000813127825 */ /* 0x000fc800078e002c */
[--C-:B------:R-:W-:Y:S02]  /*3de0*/  IMAD.WIDE.U32 R16, R17, 0x8, R44.reuse ;  /* 0x0000000811107825 */ /* 0x100fe400078e002c */
[----:B------:R-:W4:Y:S02]  /*3df0*/  LDG.E.64 R18, desc[UR6][R18.64+0x10] ;  /* 0x0000100612127981 */ /* 0x000f24000c1e1b00 */
[----:B------:R-:W-:Y:S02]  /*3e00*/  VIADD R15, R49, 0x9c4 ;  /* 0x000009c4310f7836 */ /* 0x000fe40000000000 */
[----:B------:R-:W5:Y:S02]  /*3e10*/  LDG.E.64 R16, desc[UR6][R16.64+0x10] ;  /* 0x0000100610107981 */ /* 0x000f64000c1e1b00 */
[----:B------:R-:W-:-:S04]  /*3e20*/  IMAD.WIDE.U32 R14, R15, 0x8, R44 ;  /* 0x000000080f0e7825 */ /* 0x000fc800078e002c */
[C---:B------:R-:W-:Y:S02]  /*3e30*/  VIADD R13, R49.reuse, 0xbb8 ;  /* 0x00000bb8310d7836 */ /* 0x040fe40000000000 */
[----:B------:R-:W5:Y:S01]  /*3e40*/  LDG.E.64 R14, desc[UR6][R14.64+0x10] ;  /* 0x000010060e0e7981 */ /* 0x000f62000c1e1b00 */
[----:B------:R-:W-:Y:S02]  /*3e50*/  VIADD R49, R49, 0xdac ;  /* 0x00000dac31317836 */ /* 0x000fe40000000000 */
[----:B------:R-:W-:-:S04]  /*3e60*/  IMAD.WIDE.U32 R12, R13, 0x8, R44 ;  /* 0x000000080d0c7825 */ /* 0x000fc800078e002c */
[----:B------:R-:W-:Y:S02]  /*3e70*/  IMAD.WIDE.U32 R44, R49, 0x8, R44 ;  /* 0x00000008312c7825 */ /* 0x000fe400078e002c */
[----:B------:R-:W5:Y:S04]  /*3e80*/  LDG.E.64 R12, desc[UR6][R12.64+0x10] ;  /* 0x000010060c0c7981 */ /* 0x000f68000c1e1b00 */
[----:B------:R-:W5:Y:S01]  /*3e90*/  LDG.E.64 R44, desc[UR6][R44.64+0x10] ;  /* 0x000010062c2c7981 */ /* 0x000f62000c1e1b00 */
[----:B-1----:R-:W-:Y:S02]  /*3ea0*/  DMUL R42, R42, UR4 ;  /* 0x000000042a2a7c28 */ /* 0x002fe40008000000 */
[----:B--2---:R-:W-:-:S06]  /*3eb0*/  DMUL R22, R22, UR4 ;  /* 0x0000000416167c28 */ /* 0x004fcc0008000000 */
[----:B------:R-:W-:Y:S02]  /*3ec0*/  DMUL R42, R40, R42 ;  /* 0x0000002a282a7228 */ /* 0x000fe40000000000 */
[----:B---3--:R-:W-:-:S06]  /*3ed0*/  DMUL R20, R20, UR4 ;  /* 0x0000000414147c28 */ /* 0x008fcc0008000000 */
[----:B------:R-:W-:Y:S02]  /*3ee0*/  DMUL R22, R42, R22 ;  /* 0x000000162a167228 */ /* 0x000fe40000000000 */
[----:B----4-:R-:W-:Y:S02]  /*3ef0*/  DMUL R18, R18, UR4 ;  /* 0x0000000412127c28 */ /* 0x010fe40008000000 */
[----:B-----5:R-:W-:-:S04]  /*3f00*/  DMUL R16, R16, UR4 ;  /* 0x0000000410107c28 */ /* 0x020fc80008000000 */
[----:B------:R-:W-:Y:S02]  /*3f10*/  DMUL R20, R22, R20 ;  /* 0x0000001416147228 */ /* 0x000fe40000000000 */
[----:B------:R-:W-:-:S06]  /*3f20*/  DMUL R14, R14, UR4 ;  /* 0x000000040e0e7c28 */ /* 0x000fcc0008000000 */
[----:B------:R-:W-:Y:S01]  /*3f30*/  DMUL R18, R20, R18 ;  /* 0x0000001214127228 */ /* 0x000fe20000000000 */
[C---:B------:R-:W-:Y:S02]  /*3f40*/  IMAD R21, R47.reuse, 0x8, R24 ;  /* 0x000000082f157824 */ /* 0x040fe400078e0218 */
[----:B------:R-:W-:Y:S01]  /*3f50*/  VIADD R47, R47, 0x8 ;  /* 0x000000082f2f7836 */ /* 0x000fe20000000000 */
[----:B------:R-:W-:-:S04]  /*3f60*/  DMUL R12, R12, UR4 ;  /* 0x000000040c0c7c28 */ /* 0x000fc80008000000 */
[----:B------:R-:W-:Y:S01]  /*3f70*/  DMUL R16, R18, R16 ;  /* 0x0000001012107228 */ /* 0x000fe20000000000 */
[----:B------:R-:W-:Y:S01]  /*3f80*/  MOV R18, 0x0 ;  /* 0x0000000000127802 */ /* 0x000fe20000000f00 */
[----:B------:R-:W-:Y:S01]  /*3f90*/  IMAD.MOV.U32 R19, RZ, RZ, 0x7ff80000 ;  /* 0x7ff80000ff137424 */ /* 0x000fe200078e00ff */
[----:B------:R-:W-:-:S04]  /*3fa0*/  DMUL R44, R44, UR4 ;  /* 0x000000042c2c7c28 */ /* 0x000fc80008000000 */
[----:B------:R0:W-:Y:S01]  /*3fb0*/  STL.64 [R21], R18 ;  /* 0x0000001215007387 */ /* 0x0001e20000100a00 */
[----:B------:R-:W-:-:S03]  /*3fc0*/  DMUL R14, R16, R14 ;  /* 0x0000000e100e7228 */ /* 0x000fc60000000000 */
[----:B------:R0:W-:Y:S04]  /*3fd0*/  STL.64 [R21+0x8], R18 ;  /* 0x0000081215007387 */ /* 0x0001e80000100a00 */
[----:B------:R0:W-:Y:S01]  /*3fe0*/  STL.64 [R21+0x10], R18 ;  /* 0x0000101215007387 */ /* 0x0001e20000100a00 */
[----:B------:R-:W-:-:S03]  /*3ff0*/  DMUL R12, R14, R12 ;  /* 0x0000000c0e0c7228 */ /* 0x000fc60000000000 */
[----:B------:R0:W-:Y:S04]  /*4000*/  STL.64 [R21+0x18], R18 ;  /* 0x0000181215007387 */ /* 0x0001e80000100a00 */
[----:B------:R0:W-:Y:S01]  /*4010*/  STL.64 [R21+0x20], R18 ;  /* 0x0000201215007387 */ /* 0x0001e20000100a00 */
[----:B------:R-:W-:-:S03]  /*4020*/  DMUL R40, R12, R44 ;  /* 0x0000002c0c287228 */ /* 0x000fc60000000000 */
[----:B------:R0:W-:Y:S04]  /*4030*/  STL.64 [R21+0x28], R18 ;  /* 0x0000281215007387 */ /* 0x0001e80000100a00 */
[----:B------:R0:W-:Y:S04]  /*4040*/  STL.64 [R21+0x30], R18 ;  /* 0x0000301215007387 */ /* 0x0001e80000100a00 */
[----:B------:R0:W-:Y:S02]  /*4050*/  STL.64 [R21+0x38], R18 ;  /* 0x0000381215007387 */ /* 0x0001e40000100a00 */
.L_x_35:
[----:B------:R-:W-:Y:S05]  /*4060*/  @!P4 BRA `(.L_x_32) ;  /* 0x0000000000f0c947 */ /* 0x000fea0003800000 */
[----:B------:R-:W-:Y:S02]  /*4070*/  ISETP.GE.U32.AND P1, PT, R26, 0x3, PT ;  /* 0x000000031a00780c */ /* 0x000fe40003f26070 */
[----:B------:R-:W-:-:S11]  /*4080*/  ISETP.NE.AND P4, PT, R9, RZ, PT ;  /* 0x000000ff0900720c */ /* 0x000fd60003f85270 */
[----:B------:R-:W-:Y:S05]  /*4090*/  @!P1 BRA `(.L_x_36) ;  /* 0x0000000000789947 */ /* 0x000fea0003800000 */
[----:B------:R-:W1:Y:S01]  /*40a0*/  LDC.64 R14, c[0x0][0x3b0] ;  /* 0x0000ec00ff0e7b82 */ /* 0x000e620000000a00 */
[----:B0-----:R-:W-:Y:S01]  /*40b0*/  IMAD R21, R47, 0x1f4, RZ ;  /* 0x000001f42f157824 */ /* 0x001fe200078e02ff */
[----:B------:R-:W0:Y:S03]  /*40c0*/  LDCU.64 UR4, c[0x0][0x3a8] ;  /* 0x00007500ff0477ac */ /* 0x000e260008000a00 */
[C---:B------:R-:W-:Y:S02]  /*40d0*/  VIADD R17, R21.reuse, 0x1f4 ;  /* 0x000001f415117836 */ /* 0x040fe40000000000 */
[C---:B------:R-:W-:Y:S02]  /*40e0*/  VIADD R13, R21.reuse, 0x3e8 ;  /* 0x000003e8150d7836 */ /* 0x040fe40000000000 */
[----:B-1----:R-:W-:-:S04]  /*40f0*/  IMAD.WIDE.U32 R18, R21, 0x8, R14 ;  /* 0x0000000815127825 */ /* 0x002fc800078e000e */
[--C-:B------:R-:W-:Y:S02]  /*4100*/  IMAD.WIDE.U32 R16, R17, 0x8, R14.reuse ;  /* 0x0000000811107825 */ /* 0x100fe400078e000e */
[----:B------:R-:W0:Y:S04]  /*4110*/  LDG.E.64 R18, desc[UR6][R18.64+0x10] ;  /* 0x0000100612127981 */ /* 0x000e28000c1e1b00 */
[----:B------:R-:W2:Y:S01]  /*4120*/  LDG.E.64 R16, desc[UR6][R16.64+0x10] ;  /* 0x0000100610107981 */ /* 0x000ea2000c1e1b00 */
[----:B------:R-:W-:Y:S01]  /*4130*/  IMAD.WIDE.U32 R12, R13, 0x8, R14 ;  /* 0x000000080d0c7825 */ /* 0x000fe200078e000e */
[----:B------:R-:W-:-:S05]  /*4140*/  IADD3 R21, PT, PT, R21, 0x5dc, RZ ;  /* 0x000005dc15157810 */ /* 0x000fca0007ffe0ff */
[----:B------:R-:W3:Y:S01]  /*4150*/  LDG.E.64 R12, desc[UR6][R12.64+0x10] ;  /* 0x000010060c0c7981 */ /* 0x000ee2000c1e1b00 */
[----:B------:R-:W-:-:S06]  /*4160*/  IMAD.WIDE.U32 R14, R21, 0x8, R14 ;  /* 0x00000008150e7825 */ /* 0x000fcc00078e000e */
[----:B------:R-:W4:Y:S01]  /*4170*/  LDG.E.64 R14, desc[UR6][R14.64+0x10] ;  /* 0x000010060e0e7981 */ /* 0x000f22000c1e1b00 */
[C---:B------:R-:W-:Y:S02]  /*4180*/  IMAD R23, R47.reuse, 0x8, R24 ;  /* 0x000000082f177824 */ /* 0x040fe400078e0218 */
[----:B------:R-:W-:Y:S01]  /*4190*/  VIADD R47, R47, 0x4 ;  /* 0x000000042f2f7836 */ /* 0x000fe20000000000 */
[----:B0-----:R-:W-:Y:S02]  /*41a0*/  DMUL R20, R18, UR4 ;  /* 0x0000000412147c28 */ /* 0x001fe40008000000 */
[----:B--2---:R-:W-:Y:S01]  /*41b0*/  DMUL R18, R16, UR4 ;  /* 0x0000000410127c28 */ /* 0x004fe20008000000 */
[----:B------:R-:W-:-:S05]  /*41c0*/  IMAD.MOV.U32 R16, RZ, RZ, 0x0 ;  /* 0x00000000ff107424 */ /* 0x000fca00078e00ff */
[----:B------:R-:W-:Y:S01]  /*41d0*/  DMUL R20, R40, R20 ;  /* 0x0000001428147228 */ /* 0x000fe20000000000 */
[----:B------:R-:W-:-:S05]  /*41e0*/  IMAD.MOV.U32 R17, RZ, RZ, 0x7ff80000 ;  /* 0x7ff80000ff117424 */ /* 0x000fca00078e00ff */
[----:B------:R1:W-:Y:S02]  /*41f0*/  STL.64 [R23], R16 ;  /* 0x0000001017007387 */ /* 0x0003e40000100a00 */
[----:B------:R-:W-:Y:S02]  /*4200*/  DMUL R18, R20, R18 ;  /* 0x0000001214127228 */ /* 0x000fe40000000000 */
[----:B------:R1:W-:Y:S01]  /*4210*/  STL.64 [R23+0x8], R16 ;  /* 0x0000081017007387 */ /* 0x0003e20000100a00 */
[----:B---3--:R-:W-:Y:S02]  /*4220*/  DMUL R20, R12, UR4 ;  /* 0x000000040c147c28 */ /* 0x008fe40008000000 */
[----:B----4-:R-:W-:Y:S01]  /*4230*/  DMUL R14, R14, UR4 ;  /* 0x000000040e0e7c28 */ /* 0x010fe20008000000 */
[----:B------:R1:W-:Y:S04]  /*4240*/  STL.64 [R23+0x10], R16 ;  /* 0x0000101017007387 */ /* 0x0003e80000100a00 */
[----:B------:R1:W-:Y:S01]  /*4250*/  STL.64 [R23+0x18], R16 ;  /* 0x0000181017007387 */ /* 0x0003e20000100a00 */
[----:B------:R-:W-:-:S08]  /*4260*/  DMUL R18, R18, R20 ;  /* 0x0000001412127228 */ /* 0x000fd00000000000 */
[----:B------:R-:W-:-:S11]  /*4270*/  DMUL R40, R18, R14 ;  /* 0x0000000e12287228 */ /* 0x000fd60000000000 */
.L_x_36:
[----:B------:R-:W-:Y:S05]  /*4280*/  @!P4 BRA `(.L_x_32) ;  /* 0x000000000068c947 */ /* 0x000fea0003800000 */
[----:B------:R-:W1:Y:S01]  /*4290*/  LDC.64 R14, c[0x0][0x3b0] ;  /* 0x0000ec00ff0e7b82 */ /* 0x000e620000000a00 */
[----:B0-----:R-:W-:Y:S01]  /*42a0*/  IMAD R21, R47, 0x1f4, RZ ;  /* 0x000001f42f157824 */ /* 0x001fe200078e02ff */
[----:B------:R-:W0:Y:S03]  /*42b0*/  LDCU.64 UR4, c[0x0][0x3a8] ;  /* 0x00007500ff0477ac */ /* 0x000e260008000a00 */
[----:B-1----:R-:W-:-:S06]  /*42c0*/  IMAD.WIDE.U32 R16, R21, 0x8, R14 ;  /* 0x0000000815107825 */ /* 0x002fcc00078e000e */
[----:B------:R-:W0:Y:S01]  /*42d0*/  LDG.E.64 R16, desc[UR6][R16.64+0x10] ;  /* 0x0000100610107981 */ /* 0x000e22000c1e1b00 */
[----:B------:R-:W-:Y:S01]  /*42e0*/  LEA R47, R47, R24, 0x3 ;  /* 0x000000182f2f7211 */ /* 0x000fe200078e18ff */
[----:B------:R-:W-:Y:S01]  /*42f0*/  IMAD.MOV.U32 R12, RZ, RZ, 0x0 ;  /* 0x00000000ff0c7424 */ /* 0x000fe200078e00ff */
[----:B------:R-:W-:Y:S01]  /*4300*/  ISETP.NE.AND P1, PT, R9, 0x1, PT ;  /* 0x000000010900780c */ /* 0x000fe20003f25270 */
[----:B------:R-:W-:-:S05]  /*4310*/  IMAD.MOV.U32 R13, RZ, RZ, 0x7ff80000 ;  /* 0x7ff80000ff0d7424 */ /* 0x000fca00078e00ff */
[----:B------:R2:W-:Y:S01]  /*4320*/  STL.64 [R47], R12 ;  /* 0x0000000c2f007387 */ /* 0x0005e20000100a00 */
[----:B0-----:R-:W-:-:S08]  /*4330*/  DMUL R18, R16, UR4 ;  /* 0x0000000410127c28 */ /* 0x001fd00008000000 */
[----:B------:R-:W-:Y:S01]  /*4340*/  DMUL R40, R40, R18 ;  /* 0x0000001228287228 */ /* 0x000fe20000000000 */
[----:B--2---:R-:W-:Y:S10]  /*4350*/  @!P1 BRA `(.L_x_32) ;  /* 0x0000000000349947 */ /* 0x004ff40003800000 */
[----:B------:R-:W-:Y:S01]  /*4360*/  ISETP.NE.AND P1, PT, R9, 0x2, PT ;  /* 0x000000020900780c */ /* 0x000fe20003f25270 */
[----:B------:R-:W-:-:S04]  /*4370*/  VIADD R17, R21, 0x1f4 ;  /* 0x000001f415117836 */ /* 0x000fc80000000000 */
[----:B------:R-:W-:-:S06]  /*4380*/  IMAD.WIDE.U32 R16, R17, 0x8, R14 ;  /* 0x0000000811107825 */ /* 0x000fcc00078e000e */
[----:B------:R-:W2:Y:S02]  /*4390*/  LDG.E.64 R16, desc[UR6][R16.64+0x10] ;  /* 0x0000100610107981 */ /* 0x000ea4000c1e1b00 */
[----:B------:R-:W-:-:S04]  /*43a0*/  @P1 VIADD R19, R21, 0x3e8 ;  /* 0x000003e815131836 */ /* 0x000fc80000000000 */
[----:B------:R-:W-:-:S06]  /*43b0*/  @P1 IMAD.WIDE.U32 R18, R19, 0x8, R14 ;  /* 0x0000000813121825 */ /* 0x000fcc00078e000e */
[----:B------:R-:W3:Y:S04]  /*43c0*/  @P1 LDG.E.64 R18, desc[UR6][R18.64+0x10] ;  /* 0x0000100612121981 */ /* 0x000ee8000c1e1b00 */
[----:B------:R4:W-:Y:S04]  /*43d0*/  STL.64 [R47+0x8], R12 ;  /* 0x0000080c2f007387 */ /* 0x0009e80000100a00 */
[----:B------:R4:W-:Y:S01]  /*43e0*/  @P1 STL.64 [R47+0x10], R12 ;  /* 0x0000100c2f001387 */ /* 0x0009e20000100a00 */
[----:B--2---:R-:W-:-:S08]  /*43f0*/  DMUL R14, R16, UR4 ;  /* 0x00000004100e7c28 */ /* 0x004fd00008000000 */
[----:B------:R-:W-:Y:S02]  /*4400*/  DMUL R40, R40, R14 ;  /* 0x0000000e28287228 */ /* 0x000fe40000000000 */
[----:B---3--:R-:W-:-:S08]  /*4410*/  @P1 DMUL R14, R18, UR4 ;  /* 0x00000004120e1c28 */ /* 0x008fd00008000000 */
[----:B----4-:R-:W-:-:S11]  /*4420*/  @P1 DMUL R40, R40, R14 ;  /* 0x0000000e28281228 */ /* 0x010fd60000000000 */
.L_x_32:
[----:B------:R-:W2:Y:S02]  /*4430*/  LDCU UR4, c[0x0][0x3fc] ;  /* 0x00007f80ff0477ac */ /* 0x000ea40008000800 */
[----:B--2---:R-:W-:-:S09]  /*4440*/  UISETP.GT.AND UP0, UPT, UR4, 0x1, UPT ;  /* 0x000000010400788c */ /* 0x004fd2000bf04270 */
[----:B------:R-:W-:Y:S05]  /*4450*/  BRA.U UP0, `(.L_x_37) ;  /* 0x0000001500ac7547 */ /* 0x000fea000b800000 */
[----:B------:R-:W-:-:S04]  /*4460*/  UISETP.LT.U32.AND UP0, UPT, UR4, 0x2, UPT ;  /* 0x000000020400788c */ /* 0x000fc8000bf01070 */
[----:B------:R-:W-:-:S04]  /*4470*/  USEL UR4, UR4, 0x2, UP0 ;  /* 0x0000000204047887 */ /* 0x000fc80008000000 */
[----:B------:R-:W-:-:S12]  /*4480*/  USHF.L.U32 UR4, UR4, 0x2, URZ ;  /* 0x0000000204047899 */ /* 0x000fd800080006ff */
[----:B------:R-:W2:Y:S02]  /*4490*/  LDCU UR4, c[0x2][UR4] ;  /* 0x00800000040477ac */ /* 0x000ea40008000800 */
[----:B--2---:R-:W-:-:S10]  /*44a0*/  USHF.R.S32.HI UR5, URZ, 0x1f, UR4 ;  /* 0x0000001fff057899 */ /* 0x004fd40008011404 */
.L_x_361:
[----:B------:R-:W-:Y:S05]  /*44b0*/  BRXU UR4 -0x44c0                                                                                   (*"BRANCH_TARGETS .L_x_362,.L_x_363,.L_x_59"*) ;  /* 0xffffffb804d07958 */ /* 0x000fea000b83ffff */
.L_x_363:
[----:B------:R-:W-:Y:S01]  /*44c0*/  CS2R R44, SRZ ;  /* 0x00000000002c7805 */ /* 0x000fe2000001ff00 */
[----:B------:R-:W-:Y:S06]  /*44d0*/  @!P0 BRA `(.L_x_38) ;  /* 0x0000000400708947 */ /* 0x000fec0003800000 */
[----:B------:R-:W-:Y:S01]  /*44e0*/  ISETP.GE.U32.AND P0, PT, R5, 0xf, PT ;  /* 0x0000000f0500780c */ /* 0x000fe20003f06070 */
[----:B------:R-:W-:Y:S01]  /*44f0*/  HFMA2 R49, -RZ, RZ, 0, 5.9604644775390625e-08 ;  /* 0x00000001ff317431 */ /* 0x000fe200000001ff */
[----:B------:R-:W-:-:S11]  /*4500*/  CS2R R44, SRZ ;  /* 0x00000000002c7805 */ /* 0x000fd6000001ff00 */
[----:B------:R-:W-:Y:S05]  /*4510*/  @!P0 BRA `(.L_x_39) ;  /* 0x0000000000a08947 */ /* 0x000fea0003800000 */
[----:B------:R-:W-:Y:S01]  /*4520*/  IMAD.MOV.U32 R59, RZ, RZ, 0x1 ;  /* 0x00000001ff3b7424 */ /* 0x000fe200078e00ff */
[----:B------:R-:W-:-:S07]  /*4530*/  CS2R R44, SRZ ;  /* 0x00000000002c7805 */ /* 0x000fce000001ff00 */
.L_x_40:
[----:B------:R-:W-:-:S05]  /*4540*/  IMAD R58, R59, 0x8, R24 ;  /* 0x000000083b3a7824 */ /* 0x000fca00078e0218 */
[----:B-1----:R-:W2:Y:S04]  /*4550*/  LDL.64 R22, [R58] ;  /* 0x000000003a167983 */ /* 0x002ea80000100a00 */
[----:B------:R-:W3:Y:S04]  /*4560*/  LDL.64 R42, [R58+0x8] ;  /* 0x000008003a2a7983 */ /* 0x000ee80000100a00 */
[----:B------:R-:W4:Y:S04]  /*4570*/  LDL.64 R56, [R58+0x10] ;  /* 0x000010003a387983 */ /* 0x000f280000100a00 */
[----:B------:R-:W5:Y:S04]  /*4580*/  LDL.64 R54, [R58+0x18] ;  /* 0x000018003a367983 */ /* 0x000f680000100a00 */
[----:B------:R-:W5:Y:S04]  /*4590*/  LDL.64 R52, [R58+0x20] ;  /* 0x000020003a347983 */ /* 0x000f680000100a00 */
[----:B------:R-:W5:Y:S04]  /*45a0*/  LDL.64 R50, [R58+0x28] ;  /* 0x000028003a327983 */ /* 0x000f680000100a00 */
[----:B------:R-:W5:Y:S04]  /*45b0*/  LDL.64 R48, [R58+0x30] ;  /* 0x000030003a307983 */ /* 0x000f680000100a00 */
[----:B------:R-:W5:Y:S04]  /*45c0*/  LDL.64 R46, [R58+0x38] ;  /* 0x000038003a2e7983 */ /* 0x000f680000100a00 */
[----:B------:R-:W5:Y:S04]  /*45d0*/  LDL.64 R12, [R58+0x40] ;  /* 0x000040003a0c7983 */ /* 0x000f680000100a00 */
[----:B------:R-:W5:Y:S04]  /*45e0*/  LDL.64 R14, [R58+0x48] ;  /* 0x000048003a0e7983 */ /* 0x000f680000100a00 */
[----:B------:R-:W5:Y:S04]  /*45f0*/  LDL.64 R16, [R58+0x50] ;  /* 0x000050003a107983 */ /* 0x000f680000100a00 */
[----:B0-----:R-:W5:Y:S04]  /*4600*/  LDL.64 R18, [R58+0x58] ;  /* 0x000058003a127983 */ /* 0x001f680000100a00 */
[----:B------:R-:W5:Y:S01]  /*4610*/  LDL.64 R20, [R58+0x60] ;  /* 0x000060003a147983 */ /* 0x000f620000100a00 */
[----:B--2---:R-:W-:-:S03]  /*4620*/  DFMA R22, R22, R22, R44 ;  /* 0x000000161616722b */ /* 0x004fc6000000002c */
[----:B------:R-:W2:Y:S05]  /*4630*/  LDL.64 R44, [R58+0x78] ;  /* 0x000078003a2c7983 */ /* 0x000eaa0000100a00 */
[----:B---3--:R-:W-:Y:S02]  /*4640*/  DFMA R42, R42, R42, R22 ;  /* 0x0000002a2a2a722b */ /* 0x008fe40000000016 */
[----:B------:R-:W3:Y:S06]  /*4650*/  LDL.64 R22, [R58+0x68] ;  /* 0x000068003a167983 */ /* 0x000eec0000100a00 */
[----:B----4-:R-:W-:-:S02]  /*4660*/  DFMA R56, R56, R56, R42 ;  /* 0x000000383838722b */ /* 0x010fc4000000002a */
[----:B------:R-:W4:Y:S06]  /*4670*/  LDL.64 R42, [R58+0x70] ;  /* 0x000070003a2a7983 */ /* 0x000f2c0000100a00 */
[----:B-----5:R-:W-:-:S08]  /*4680*/  DFMA R56, R54, R54, R56 ;  /* 0x000000363638722b */ /* 0x020fd00000000038 */
[----:B------:R-:W-:-:S08]  /*4690*/  DFMA R56, R52, R52, R56 ;  /* 0x000000343438722b */ /* 0x000fd00000000038 */
[----:B------:R-:W-:-:S08]  /*46a0*/  DFMA R56, R50, R50, R56 ;  /* 0x000000323238722b */ /* 0x000fd00000000038 */
[----:B------:R-:W-:-:S08]  /*46b0*/  DFMA R56, R48, R48, R56 ;  /* 0x000000303038722b */ /* 0x000fd00000000038 */
[----:B------:R-:W-:-:S08]  /*46c0*/  DFMA R56, R46, R46, R56 ;  /* 0x0000002e2e38722b */ /* 0x000fd00000000038 */
[----:B------:R-:W-:-:S08]  /*46d0*/  DFMA R56, R12, R12, R56 ;  /* 0x0000000c0c38722b */ /* 0x000fd00000000038 */
[----:B------:R-:W-:-:S08]  /*46e0*/  DFMA R56, R14, R14, R56 ;  /* 0x0000000e0e38722b */ /* 0x000fd00000000038 */
[----:B------:R-:W-:-:S08]  /*46f0*/  DFMA R56, R16, R16, R56 ;  /* 0x000000101038722b */ /* 0x000fd00000000038 */
[----:B------:R-:W-:Y:S01]  /*4700*/  DFMA R56, R18, R18, R56 ;  /* 0x000000121238722b */ /* 0x000fe20000000038 */
[----:B------:R-:W-:-:S07]  /*4710*/  VIADD R13, R59, 0xf ;  /* 0x0000000f3b0d7836 */ /* 0x000fce0000000000 */
[----:B------:R-:W-:Y:S01]  /*4720*/  DFMA R56, R20, R20, R56 ;  /* 0x000000141438722b */ /* 0x000fe20000000038 */
[----:B------:R-:W-:Y:S01]  /*4730*/  ISETP.NE.AND P0, PT, R13, R8, PT ;  /* 0x000000080d00720c */ /* 0x000fe20003f05270 */
[----:B------:R-:W-:-:S05]  /*4740*/  VIADD R49, R59, 0x10 ;  /* 0x000000103b317836 */ /* 0x000fca0000000000 */
[----:B------:R-:W-:Y:S01]  /*4750*/  MOV R59, R49 ;  /* 0x00000031003b7202 */ /* 0x000fe20000000f00 */
[----:B---3--:R-:W-:-:S08]  /*4760*/  DFMA R56, R22, R22, R56 ;  /* 0x000000161638722b */ /* 0x008fd00000000038 */
[----:B----4-:R-:W-:-:S08]  /*4770*/  DFMA R56, R42, R42, R56 ;  /* 0x0000002a2a38722b */ /* 0x010fd00000000038 */
[----:B--2---:R-:W-:Y:S01]  /*4780*/  DFMA R44, R44, R44, R56 ;  /* 0x0000002c2c2c722b */ /* 0x004fe20000000038 */
[----:B------:R-:W-:Y:S10]  /*4790*/  @P0 BRA `(.L_x_40) ;  /* 0xfffffffc00680947 */ /* 0x000ff4000383ffff */
.L_x_39:
[----:B------:R-:W-:-:S13]  /*47a0*/  ISETP.NE.AND P0, PT, R6, RZ, PT ;  /* 0x000000ff0600720c */ /* 0x000fda0003f05270 */
[----:B------:R-:W-:Y:S05]  /*47b0*/  @!P0 BRA `(.L_x_38) ;  /* 0x0000000000b88947 */ /* 0x000fea0003800000 */
[----:B------:R-:W-:Y:S02]  /*47c0*/  ISETP.GE.U32.AND P0, PT, R25, 0x7, PT ;  /* 0x000000071900780c */ /* 0x000fe40003f06070 */
[----:B------:R-:W-:-:S11]  /*47d0*/  ISETP.NE.AND P1, PT, R7, RZ, PT ;  /* 0x000000ff0700720c */ /* 0x000fd60003f25270 */
[----:B------:R-:W-:Y:S05]  /*47e0*/  @!P0 BRA `(.L_x_41) ;  /* 0x0000000000488947 */ /* 0x000fea0003800000 */
[----:B------:R-:W-:-:S05]  /*47f0*/  IMAD R48, R49, 0x8, R24 ;  /* 0x0000000831307824 */ /* 0x000fca00078e0218 */
[----:B------:R-:W2:Y:S04]  /*4800*/  LDL.64 R46, [R48] ;  /* 0x00000000302e7983 */ /* 0x000ea80000100a00 */
[----:B------:R-:W3:Y:S04]  /*4810*/  LDL.64 R12, [R48+0x8] ;  /* 0x00000800300c7983 */ /* 0x000ee80000100a00 */
[----:B------:R-:W4:Y:S04]  /*4820*/  LDL.64 R14, [R48+0x10] ;  /* 0x00001000300e7983 */ /* 0x000f280000100a00 */
[----:B-1----:R-:W5:Y:S04]  /*4830*/  LDL.64 R16, [R48+0x18] ;  /* 0x0000180030107983 */ /* 0x002f680000100a00 */
[----:B0-----:R-:W5:Y:S04]  /*4840*/  LDL.64 R18, [R48+0x20] ;  /* 0x0000200030127983 */ /* 0x001f680000100a00 */
[----:B------:R-:W5:Y:S04]  /*4850*/  LDL.64 R20, [R48+0x28] ;  /* 0x0000280030147983 */ /* 0x000f680000100a00 */
[----:B------:R-:W5:Y:S04]  /*4860*/  LDL.64 R22, [R48+0x30] ;  /* 0x0000300030167983 */ /* 0x000f680000100a00 */
[----:B------:R-:W5:Y:S01]  /*4870*/  LDL.64 R42, [R48+0x38] ;  /* 0x00003800302a7983 */ /* 0x000f620000100a00 */
[----:B------:R-:W-:Y:S01]  /*4880*/  VIADD R49, R49, 0x8 ;  /* 0x0000000831317836 */ /* 0x000fe20000000000 */
[----:B--2---:R-:W-:-:S08]  /*4890*/  DFMA R44, R46, R46, R44 ;  /* 0x0000002e2e2c722b */ /* 0x004fd0000000002c */
[----:B---3--:R-:W-:-:S08]  /*48a0*/  DFMA R44, R12, R12, R44 ;  /* 0x0000000c0c2c722b */ /* 0x008fd0000000002c */
[----:B----4-:R-:W-:-:S08]  /*48b0*/  DFMA R44, R14, R14, R44 ;  /* 0x0000000e0e2c722b */ /* 0x010fd0000000002c */
[----:B-----5:R-:W-:-:S08]  /*48c0*/  DFMA R44, R16, R16, R44 ;  /* 0x00000010102c722b */ /* 0x020fd0000000002c */
[----:B------:R-:W-:-:S08]  /*48d0*/  DFMA R44, R18, R18, R44 ;  /* 0x00000012122c722b */ /* 0x000fd0000000002c */
[----:B------:R-:W-:-:S08]  /*48e0*/  DFMA R44, R20, R20, R44 ;  /* 0x00000014142c722b */ /* 0x000fd0000000002c */
[----:B------:R-:W-:-:S08]  /*48f0*/  DFMA R44, R22, R22, R44 ;  /* 0x00000016162c722b */ /* 0x000fd0000000002c */
[----:B------:R-:W-:-:S11]  /*4900*/  DFMA R44, R42, R42, R44 ;  /* 0x0000002a2a2c722b */ /* 0x000fd6000000002c */
.L_x_41:
[----:B------:R-:W-:Y:S05]  /*4910*/  @!P1 BRA `(.L_x_38) ;  /* 0x0000000000609947 */ /* 0x000fea0003800000 */
[----:B------:R-:W-:Y:S02]  /*4920*/  ISETP.GE.U32.AND P0, PT, R26, 0x3, PT ;  /* 0x000000031a00780c */ /* 0x000fe40003f06070 */
[----:B------:R-:W-:-:S11]  /*4930*/  ISETP.NE.AND P1, PT, R9, RZ, PT ;  /* 0x000000ff0900720c */ /* 0x000fd60003f25270 */
[----:B------:R-:W-:Y:S05]  /*4940*/  @!P0 BRA `(.L_x_42) ;  /* 0x0000000000288947 */ /* 0x000fea0003800000 */
[----:B------:R-:W-:-:S05]  /*4950*/  IMAD R20, R49, 0x8, R24 ;  /* 0x0000000831147824 */ /* 0x000fca00078e0218 */
[----:B-1----:R-:W2:Y:S04]  /*4960*/  LDL.64 R16, [R20] ;  /* 0x0000000014107983 */ /* 0x002ea80000100a00 */
[----:B0-----:R-:W3:Y:S04]  /*4970*/  LDL.64 R18, [R20+0x8] ;  /* 0x0000080014127983 */ /* 0x001ee80000100a00 */
[----:B------:R-:W4:Y:S04]  /*4980*/  LDL.64 R14, [R20+0x10] ;  /* 0x00001000140e7983 */ /* 0x000f280000100a00 */
[----:B------:R-:W5:Y:S01]  /*4990*/  LDL.64 R12, [R20+0x18] ;  /* 0x00001800140c7983 */ /* 0x000f620000100a00 */
[----:B------:R-:W-:Y:S01]  /*49a0*/  VIADD R49, R49, 0x4 ;  /* 0x0000000431317836 */ /* 0x000fe20000000000 */
[----:B--2---:R-:W-:-:S08]  /*49b0*/  DFMA R16, R16, R16, R44 ;  /* 0x000000101010722b */ /* 0x004fd0000000002c */
[----:B---3--:R-:W-:-:S08]  /*49c0*/  DFMA R16, R18, R18, R16 ;  /* 0x000000121210722b */ /* 0x008fd00000000010 */
[----:B----4-:R-:W-:-:S08]  /*49d0*/  DFMA R16, R14, R14, R16 ;  /* 0x0000000e0e10722b */ /* 0x010fd00000000010 */
[----:B-----5:R-:W-:-:S11]  /*49e0*/  DFMA R44, R12, R12, R16 ;  /* 0x0000000c0c2c722b */ /* 0x020fd60000000010 */
.L_x_42:
[----:B------:R-:W-:Y:S05]  /*49f0*/  @!P1 BRA `(.L_x_38) ;  /* 0x0000000000289947 */ /* 0x000fea0003800000 */
[----:B------:R-:W-:-:S05]  /*4a00*/  LEA R49, R49, R24, 0x3 ;  /* 0x0000001831317211 */ /* 0x000fca00078e18ff */
[----:B------:R-:W2:Y:S01]  /*4a10*/  LDL.64 R12, [R49] ;  /* 0x00000000310c7983 */ /* 0x000ea20000100a00 */
[----:B------:R-:W-:Y:S01]  /*4a20*/  ISETP.NE.AND P0, PT, R9, 0x1, PT ;  /* 0x000000010900780c */ /* 0x000fe20003f05270 */
[----:B--2---:R-:W-:-:S12]  /*4a30*/  DFMA R44, R12, R12, R44 ;  /* 0x0000000c0c2c722b */ /* 0x004fd8000000002c */
[----:B------:R-:W-:Y:S05]  /*4a40*/  @!P0 BRA `(.L_x_38) ;  /* 0x0000000000148947 */ /* 0x000fea0003800000 */
[----:B------:R-:W-:Y:S01]  /*4a50*/  ISETP.NE.AND P0, PT, R9, 0x2, PT ;  /* 0x000000020900780c */ /* 0x000fe20003f05270 */
[----:B------:R-:W2:-:S12]  /*4a60*/  LDL.64 R12, [R49+0x8] ;  /* 0x00000800310c7983 */ /* 0x000e980000100a00 */
[----:B------:R-:W3:Y:S01]  /*4a70*/  @P0 LDL.64 R14, [R49+0x10] ;  /* 0x00001000310e0983 */ /* 0x000ee20000100a00 */
[----:B--2---:R-:W-:-:S08]  /*4a80*/  DFMA R44, R12, R12, R44 ;  /* 0x0000000c0c2c722b */ /* 0x004fd0000000002c */
[----:B---3--:R-:W-:-:S11]  /*4a90*/  @P0 DFMA R44, R14, R14, R44 ;  /* 0x0000000e0e2c022b */ /* 0x008fd6000000002c */
.L_x_38:
[----:B------:R-:W1:Y:S01]  /*4aa0*/  MUFU.RCP64H R15, -0.00019999989308416843414 ;  /* 0xbf2a36e2000f7908 */ /* 0x000e620000001800 */
[----:B------:R-:W-:Y:S01]  /*4ab0*/  IMAD.MOV.U32 R12, RZ, RZ, -0x14e3bcd3 ;  /* 0xeb1c432dff0c7424 */ /* 0x000fe200078e00ff */
[----:B------:R-:W-:Y:S01]  /*4ac0*/  FSETP.GEU.AND P1, PT, |R45|, 6.5827683646048100446e-37, PT ;  /* 0x036000002d00780b */ /* 0x000fe20003f2e200 */
[----:B------:R-:W-:Y:S01]  /*4ad0*/  IMAD.MOV.U32 R13, RZ, RZ, 0x3f2a36e2 ;  /* 0x3f2a36e2ff0d7424 */ /* 0x000fe200078e00ff */
[----:B------:R-:W-:Y:S01]  /*4ae0*/  BSSY.RECONVERGENT B1, `(.L_x_43) ;  /* 0x0000013000017945 */ /* 0x000fe20003800200 */
[----:B------:R-:W-:-:S06]  /*4af0*/  IMAD.MOV.U32 R14, RZ, RZ, 0x1 ;  /* 0x00000001ff0e7424 */ /* 0x000fcc00078e00ff */
[----:B-1----:R-:W-:-:S08]  /*4b00*/  DFMA R16, R14, R12, 1 ;  /* 0x3ff000000e10742b */ /* 0x002fd0000000000c */
[----:B------:R-:W-:-:S08]  /*4b10*/  DFMA R16, R16, R16, R16 ;  /* 0x000000101010722b */ /* 0x000fd00000000010 */
[----:B------:R-:W-:-:S08]  /*4b20*/  DFMA R16, R14, R16, R14 ;  /* 0x000000100e10722b */ /* 0x000fd0000000000e */
[----:B------:R-:W-:-:S08]  /*4b30*/  DFMA R14, R16, R12, 1 ;  /* 0x3ff00000100e742b */ /* 0x000fd0000000000c */
[----:B------:R-:W-:-:S08]  /*4b40*/  DFMA R14, R16, R14, R16 ;  /* 0x0000000e100e722b */ /* 0x000fd00000000010 */
[----:B------:R-:W-:-:S08]  /*4b50*/  DMUL R16, R14, R44 ;  /* 0x0000002c0e107228 */ /* 0x000fd00000000000 */
[----:B------:R-:W-:-:S08]  /*4b60*/  DFMA R12, R16, R12, R44 ;  /* 0x0000000c100c722b */ /* 0x000fd0000000002c */
[----:B------:R-:W-:-:S10]  /*4b70*/  DFMA R16, R14, R12, R16 ;  /* 0x0000000c0e10722b */ /* 0x000fd40000000010 */
[----:B------:R-:W-:-:S05]  /*4b80*/  FFMA R12, RZ, -0.66489994525909423828, R17 ;  /* 0xbf2a36e2ff0c7823 */ /* 0x000fca0000000011 */
[----:B------:R-:W-:-:S13]  /*4b90*/  FSETP.GT.AND P0, PT, |R12|, 1.469367938527859385e-39, PT ;  /* 0x001000000c00780b */ /* 0x000fda0003f04200 */
[----:B------:R-:W-:Y:S05]  /*4ba0*/  @P0 BRA P1, `(.L_x_44) ;  /* 0x0000000000180947 */ /* 0x000fea0000800000 */
[----:B------:R-:W-:Y:S01]  /*4bb0*/  IMAD.MOV.U32 R16, RZ, RZ, R44 ;  /* 0x000000ffff107224 */ /* 0x000fe200078e002c */
[----:B------:R-:W-:Y:S01]  /*4bc0*/  MOV R17, R45 ;  /* 0x0000002d00117202 */ /* 0x000fe20000000f00 */
[----:B------:R-:W-:Y:S01]  /*4bd0*/  IMAD.MOV.U32 R14, RZ, RZ, -0x14e3bcd3 ;  /* 0xeb1c432dff0e7424 */ /* 0x000fe200078e00ff */
[----:B------:R-:W-:Y:S01]  /*4be0*/  MOV R44, 0x4c10 ;  /* 0x00004c10002c7802 */ /* 0x000fe20000000f00 */
[----:B------:R-:W-:-:S07]  /*4bf0*/  IMAD.MOV.U32 R15, RZ, RZ, -0x40d5c91e ;  /* 0xbf2a36e2ff0f7424 */ /* 0x000fce00078e00ff */
[----:B0-----:R-:W-:Y:S05]  /*4c00*/  CALL.REL.NOINC `($__internal_1_$__cuda_sm20_div_rn_f64_full) ;  /* 0x00000044007c7944 */ /* 0x001fea0003c00000 */
.L_x_44:
[----:B------:R-:W-:Y:S05]  /*4c10*/  BSYNC.RECONVERGENT B1 ;  /* 0x0000000000017941 */ /* 0x000fea0003800200 */
.L_x_43:
[----:B0-----:R-:W-:Y:S01]  /*4c20*/  IMAD.MOV.U32 R18, RZ, RZ, 0x652b82fe ;  /* 0x652b82feff127424 */ /* 0x001fe200078e00ff */
[----:B------:R-:W-:Y:S01]  /*4c30*/  UMOV UR4, 0xfefa39ef ;  /* 0xfefa39ef00047882 */ /* 0x000fe20000000000 */
[----:B------:R-:W-:Y:S01]  /*4c40*/  IMAD.MOV.U32 R19, RZ, RZ, 0x3ff71547 ;  /* 0x3ff71547ff137424 */ /* 0x000fe200078e00ff */
[----:B------:R-:W-:Y:S01]  /*4c50*/  UMOV UR5, 0x3fe62e42 ;  /* 0x3fe62e4200057882 */ /* 0x000fe20000000000 */
[----:B------:R-:W-:Y:S01]  /*4c60*/  FSETP.GEU.AND P0, PT, |R17|, 4.1917929649353027344, PT ;  /* 0x4086232b1100780b */ /* 0x000fe20003f0e200 */
[----:B------:R-:W-:Y:S01]  /*4c70*/  BSSY.RECONVERGENT B1, `(.L_x_45) ;  /* 0x0000037000017945 */ /* 0x000fe20003800200 */
[----:B------:R-:W-:Y:S02]  /*4c80*/  IMAD.MOV.U32 R59, RZ, RZ, 0x3f99aaf9 ;  /* 0x3f99aaf9ff3b7424 */ /* 0x000fe400078e00ff */
[----:B------:R-:W-:-:S08]  /*4c90*/  DFMA R18, R16, R18, 6.75539944105574400000e+15 ;  /* 0x433800001012742b */ /* 0x000fd00000000012 */
[----:B------:R-:W-:-:S08]  /*4ca0*/  DADD R12, R18, -6.75539944105574400000e+15 ;  /* 0xc3380000120c7429 */ /* 0x000fd00000000000 */
[----:B------:R-:W-:Y:S01]  /*4cb0*/  DFMA R14, R12, -UR4, R16 ;  /* 0x800000040c0e7c2b */ /* 0x000fe20008000010 */
[----:B------:R-:W-:Y:S01]  /*4cc0*/  UMOV UR4, 0x3b39803f ;  /* 0x3b39803f00047882 */ /* 0x000fe20000000000 */
[----:B------:R-:W-:-:S06]  /*4cd0*/  UMOV UR5, 0x3c7abc9e ;  /* 0x3c7abc9e00057882 */ /* 0x000fcc0000000000 */
[----:B------:R-:W-:Y:S01]  /*4ce0*/  DFMA R12, R12, -UR4, R14 ;  /* 0x800000040c0c7c2b */ /* 0x000fe2000800000e */
[----:B------:R-:W-:Y:S01]  /*4cf0*/  UMOV UR4, 0x69ce2bdf ;  /* 0x69ce2bdf00047882 */ /* 0x000fe20000000000 */
[----:B------:R-:W-:Y:S01]  /*4d00*/  MOV R14, 0xfca213ea ;  /* 0xfca213ea000e7802 */ /* 0x000fe20000000f00 */
[----:B------:R-:W-:Y:S01]  /*4d10*/  IMAD.MOV.U32 R15, RZ, RZ, 0x3e928af3 ;  /* 0x3e928af3ff0f7424 */ /* 0x000fe200078e00ff */
[----:B------:R-:W-:-:S05]  /*4d20*/  UMOV UR5, 0x3e5ade15 ;  /* 0x3e5ade1500057882 */ /* 0x000fca0000000000 */
[----:B------:R-:W-:Y:S01]  /*4d30*/  DFMA R14, R12, UR4, R14 ;  /* 0x000000040c0e7c2b */ /* 0x000fe2000800000e */
[----:B------:R-:W-:Y:S01]  /*4d40*/  UMOV UR4, 0x62401315 ;  /* 0x6240131500047882 */ /* 0x000fe20000000000 */
[----:B------:R-:W-:-:S06]  /*4d50*/  UMOV UR5, 0x3ec71dee ;  /* 0x3ec71dee00057882 */ /* 0x000fcc0000000000 */
[----:B------:R-:W-:Y:S01]  /*4d60*/  DFMA R14, R12, R14, UR4 ;  /* 0x000000040c0e7e2b */ /* 0x000fe2000800000e */
        /* <DEDUP_REMOVED lines=20> */
[----:B------:R-:W-:-:S08]  /*4eb0*/  DFMA R14, R12, R14, UR4 ;  /* 0x000000040c0e7e2b */ /* 0x000fd0000800000e */
[----:B------:R-:W-:-:S08]  /*4ec0*/  DFMA R14, R12, R14, 1 ;  /* 0x3ff000000c0e742b */ /* 0x000fd0000000000e */
[----:B------:R-:W-:Y:S01]  /*4ed0*/  DFMA R20, R12, R14, 1 ;  /* 0x3ff000000c14742b */ /* 0x000fe2000000000e */
[----:B------:R-:W-:-:S09]  /*4ee0*/  IMAD.MOV.U32 R14, RZ, RZ, -0x3d7d3eb2 ;  /* 0xc282c14eff0e7424 */ /* 0x000fd200078e00ff */
[----:B------:R-:W-:Y:S01]  /*4ef0*/  IMAD R13, R18, 0x100000, R21 ;  /* 0x00100000120d7824 */ /* 0x000fe200078e0215 */
[----:B------:R-:W-:Y:S01]  /*4f00*/  MOV R12, R20 ;  /* 0x00000014000c7202 */ /* 0x000fe20000000f00 */
[----:B------:R-:W-:Y:S06]  /*4f10*/  @!P0 BRA `(.L_x_46) ;  /* 0x0000000000308947 */ /* 0x000fec0003800000 */
[----:B------:R-:W-:Y:S01]  /*4f20*/  FSETP.GEU.AND P1, PT, |R17|, 4.2275390625, PT ;  /* 0x408748001100780b */ /* 0x000fe20003f2e200 */
[C---:B------:R-:W-:Y:S02]  /*4f30*/  DADD R22, R16.reuse, +INF ;  /* 0x7ff0000010167429 */ /* 0x040fe40000000000 */
[----:B------:R-:W-:-:S08]  /*4f40*/  DSETP.GEU.AND P0, PT, R16, RZ, PT ;  /* 0x000000ff1000722a */ /* 0x000fd00003f0e000 */
[----:B------:R-:W-:Y:S02]  /*4f50*/  FSEL R13, R23, RZ, P0 ;  /* 0x000000ff170d7208 */ /* 0x000fe40000000000 */
[----:B------:R-:W-:-:S04]  /*4f60*/  @!P1 LEA.HI R12, R18, R18, RZ, 0x1 ;  /* 0x00000012120c9211 */ /* 0x000fc800078f08ff */
[----:B------:R-:W-:Y:S02]  /*4f70*/  @!P1 SHF.R.S32.HI R15, RZ, 0x1, R12 ;  /* 0x00000001ff0f9819 */ /* 0x000fe4000001140c */
[----:B------:R-:W-:-:S03]  /*4f80*/  FSEL R12, R22, RZ, P0 ;  /* 0x000000ff160c7208 */ /* 0x000fc60000000000 */
[----:B------:R-:W-:Y:S02]  /*4f90*/  @!P1 IMAD.IADD R16, R18, 0x1, -R15 ;  /* 0x0000000112109824 */ /* 0x000fe400078e0a0f */
[----:B------:R-:W-:-:S03]  /*4fa0*/  @!P1 IMAD R21, R15, 0x100000, R21 ;  /* 0x001000000f159824 */ /* 0x000fc600078e0215 */
[----:B------:R-:W-:Y:S01]  /*4fb0*/  @!P1 LEA R17, R16, 0x3ff00000, 0x14 ;  /* 0x3ff0000010119811 */ /* 0x000fe200078ea0ff */
[----:B------:R-:W-:-:S06]  /*4fc0*/  @!P1 IMAD.MOV.U32 R16, RZ, RZ, RZ ;  /* 0x000000ffff109224 */ /* 0x000fcc00078e00ff */
[----:B------:R-:W-:-:S11]  /*4fd0*/  @!P1 DMUL R12, R20, R16 ;  /* 0x00000010140c9228 */ /* 0x000fd60000000000 */
.L_x_46:
[----:B------:R-:W-:Y:S05]  /*4fe0*/  BSYNC.RECONVERGENT B1 ;  /* 0x0000000000017941 */ /* 0x000fea0003800200 */
.L_x_45:
[----:B------:R-:W-:Y:S01]  /*4ff0*/  BSSY.RECONVERGENT B1, `(.L_x_47) ;  /* 0x0000005000017945 */ /* 0x000fe20003800200 */
[----:B------:R-:W-:Y:S01]  /*5000*/  IMAD.MOV.U32 R56, RZ, RZ, R34 ;  /* 0x000000ffff387224 */ /* 0x000fe200078e0022 */
[----:B------:R-:W-:Y:S02]  /*5010*/  MOV R57, R35 ;  /* 0x0000002300397202 */ /* 0x000fe40000000f00 */
[----:B------:R-:W-:-:S07]  /*5020*/  MOV R58, 0x5040 ;  /* 0x00005040003a7802 */ /* 0x000fce0000000f00 */
[----:B------:R-:W-:Y:S05]  /*5030*/  CALL.REL.NOINC `($_Z13vegas_kernelFiiiddPddS_S_S_S_iidddijii$__internal_accurate_pow) ;  /* 0x0000004800847944 */ /* 0x000fea0003c00000 */
[----:B------:R-:W-:Y:S05]  /*5040*/  BSYNC.RECONVERGENT B1 ;  /* 0x0000000000017941 */ /* 0x000fea0003800200 */
.L_x_47:
[----:B------:R-:W0:Y:S01]  /*5050*/  MUFU.RCP64H R17, R15 ;  /* 0x0000000f00117308 */ /* 0x000e220000001800 */
[----:B------:R-:W-:Y:S01]  /*5060*/  VIADD R16, R15, 0x300402 ;  /* 0x003004020f107836 */ /* 0x000fe20000000000 */
[----:B------:R-:W-:Y:S04]  /*5070*/  BSSY.RECONVERGENT B1, `(.L_x_48) ;  /* 0x000000e000017945 */ /* 0x000fe80003800200 */
[----:B------:R-:W-:Y:S01]  /*5080*/  FSETP.GEU.AND P0, PT, |R16|, 5.8789094863358348022e-39, PT ;  /* 0x004004021000780b */ /* 0x000fe20003f0e200 */
[----:B0-----:R-:W-:-:S08]  /*5090*/  DFMA R18, -R14, R16, 1 ;  /* 0x3ff000000e12742b */ /* 0x001fd00000000110 */
[----:B------:R-:W-:-:S08]  /*50a0*/  DFMA R18, R18, R18, R18 ;  /* 0x000000121212722b */ /* 0x000fd00000000012 */
[----:B------:R-:W-:-:S08]  /*50b0*/  DFMA R18, R16, R18, R16 ;  /* 0x000000121012722b */ /* 0x000fd00000000010 */
[----:B------:R-:W-:-:S08]  /*50c0*/  DFMA R20, -R14, R18, 1 ;  /* 0x3ff000000e14742b */ /* 0x000fd00000000112 */
[----:B------:R-:W-:Y:S01]  /*50d0*/  DFMA R18, R18, R20, R18 ;  /* 0x000000141212722b */ /* 0x000fe20000000012 */
[----:B------:R-:W-:Y:S10]  /*50e0*/  @P0 BRA `(.L_x_49) ;  /* 0x0000000000180947 */ /* 0x000ff40003800000 */
[----:B------:R-:W-:Y:S02]  /*50f0*/  LOP3.LUT R16, R15, 0x7fffffff, RZ, 0xc0, !PT ;  /* 0x7fffffff0f107812 */ /* 0x000fe400078ec0ff */
[----:B------:R-:W-:-:S03]  /*5100*/  MOV R18, 0x5130 ;  /* 0x0000513000127802 */ /* 0x000fc60000000f00 */
[----:B------:R-:W-:-:S07]  /*5110*/  VIADD R20, R16, 0xfff00000 ;  /* 0xfff0000010147836 */ /* 0x000fce0000000000 */
[----:B------:R-:W-:Y:S05]  /*5120*/  CALL.REL.NOINC `($__internal_0_$__cuda_sm20_dblrcp_rn_slowpath_v3) ;  /* 0x0000003c00987944 */ /* 0x000fea0003c00000 */
[----:B------:R-:W-:Y:S02]  /*5130*/  IMAD.MOV.U32 R18, RZ, RZ, R16 ;  /* 0x000000ffff127224 */ /* 0x000fe400078e0010 */
[----:B------:R-:W-:-:S07]  /*5140*/  IMAD.MOV.U32 R19, RZ, RZ, R17 ;  /* 0x000000ffff137224 */ /* 0x000fce00078e0011 */
.L_x_49:
[----:B------:R-:W-:Y:S05]  /*5150*/  BSYNC.RECONVERGENT B1 ;  /* 0x0000000000017941 */ /* 0x000fea0003800200 */
.L_x_48:
[----:B------:R-:W0:Y:S02]  /*5160*/  LDCU UR4, c[0x0][0x384] ;  /* 0x00007080ff0477ac */ /* 0x000e240008000800 */
[----:B0-----:R-:W-:-:S04]  /*5170*/  ISETP.NE.AND P0, PT, RZ, UR4, PT ;  /* 0x00000004ff007c0c */ /* 0x001fc8000bf05270 */
[----:B------:R-:W-:Y:S02]  /*5180*/  FSEL R14, R18, RZ, P0 ;  /* 0x000000ff120e7208 */ /* 0x000fe40000000000 */
[----:B------:R-:W-:-:S06]  /*5190*/  FSEL R15, R19, 1.875, P0 ;  /* 0x3ff00000130f7808 */ /* 0x000fcc0000000000 */
[----:B------:R-:W-:Y:S01]  /*51a0*/  DMUL R12, R12, R14 ;  /* 0x0000000e0c0c7228 */ /* 0x000fe20000000000 */
[----:B------:R-:W-:Y:S10]  /*51b0*/  BRA `(.L_x_50) ;  /* 0x00000028009c7947 */ /* 0x000ff40003800000 */
.L_x_362:
[----:B------:R-:W-:Y:S01]  /*51c0*/  CS2R R44, SRZ ;  /* 0x00000000002c7805 */ /* 0x000fe2000001ff00 */
[----:B------:R-:W-:Y:S06]  /*51d0*/  @!P0 BRA `(.L_x_51) ;  /* 0x0000000400708947 */ /* 0x000fec0003800000 */
[----:B------:R-:W-:Y:S02]  /*51e0*/  ISETP.GE.U32.AND P0, PT, R5, 0xf, PT ;  /* 0x0000000f0500780c */ /* 0x000fe40003f06070 */
[----:B------:R-:W-:Y:S02]  /*51f0*/  CS2R R44, SRZ ;  /* 0x00000000002c7805 */ /* 0x000fe4000001ff00 */
[----:B------:R-:W-:-:S09]  /*5200*/  MOV R49, 0x1 ;  /* 0x0000000100317802 */ /* 0x000fd20000000f00 */
[----:B------:R-:W-:Y:S05]  /*5210*/  @!P0 BRA `(.L_x_52) ;  /* 0x0000000000a08947 */ /* 0x000fea0003800000 */
[----:B------:R-:W-:Y:S01]  /*5220*/  IMAD.MOV.U32 R59, RZ, RZ, 0x1 ;  /* 0x00000001ff3b7424 */ /* 0x000fe200078e00ff */
[----:B------:R-:W-:-:S07]  /*5230*/  CS2R R44, SRZ ;  /* 0x00000000002c7805 */ /* 0x000fce000001ff00 */
.L_x_53:
        /* <DEDUP_REMOVED lines=14> */
[----:B--2---:R-:W-:-:S03]  /*5320*/  DADD R22, R22, R44 ;  /* 0x0000000016167229 */ /* 0x004fc6000000002c */
[----:B------:R-:W2:Y:S05]  /*5330*/  LDL.64 R44, [R58+0x78] ;  /* 0x000078003a2c7983 */ /* 0x000eaa0000100a00 */
[----:B---3--:R-:W-:Y:S02]  /*5340*/  DADD R42, R22, R42 ;  /* 0x00000000162a7229 */ /* 0x008fe4000000002a */
[----:B------:R-:W3:Y:S06]  /*5350*/  LDL.64 R22, [R58+0x68] ;  /* 0x000068003a167983 */ /* 0x000eec0000100a00 */
[----:B----4-:R-:W-:-:S02]  /*5360*/  DADD R56, R42, R56 ;  /* 0x000000002a387229 */ /* 0x010fc40000000038 */
[----:B------:R-:W4:Y:S06]  /*5370*/  LDL.64 R42, [R58+0x70] ;  /* 0x000070003a2a7983 */ /* 0x000f2c0000100a00 */
[----:B-----5:R-:W-:-:S08]  /*5380*/  DADD R54, R56, R54 ;  /* 0x0000000038367229 */ /* 0x020fd00000000036 */
        /* <DEDUP_REMOVED lines=8> */
[----:B------:R-:W-:-:S07]  /*5410*/  VIADD R15, R59, 0xf ;  /* 0x0000000f3b0f7836 */ /* 0x000fce0000000000 */
[----:B------:R-:W-:Y:S01]  /*5420*/  DADD R12, R12, R20 ;  /* 0x000000000c0c7229 */ /* 0x000fe20000000014 */
[----:B------:R-:W-:Y:S01]  /*5430*/  ISETP.NE.AND P0, PT, R15, R8, PT ;  /* 0x000000080f00720c */ /* 0x000fe20003f05270 */
[----:B------:R-:W-:-:S05]  /*5440*/  VIADD R49, R59, 0x10 ;  /* 0x000000103b317836 */ /* 0x000fca0000000000 */
[----:B------:R-:W-:Y:S01]  /*5450*/  MOV R59, R49 ;  /* 0x00000031003b7202 */ /* 0x000fe20000000f00 */
[----:B---3--:R-:W-:-:S08]  /*5460*/  DADD R12, R12, R22 ;  /* 0x000000000c0c7229 */ /* 0x008fd00000000016 */
[----:B----4-:R-:W-:-:S08]  /*5470*/  DADD R12, R12, R42 ;  /* 0x000000000c0c7229 */ /* 0x010fd0000000002a */
[----:B--2---:R-:W-:Y:S01]  /*5480*/  DADD R44, R12, R44 ;  /* 0x000000000c2c7229 */ /* 0x004fe2000000002c */
[----:B------:R-:W-:Y:S10]  /*5490*/  @P0 BRA `(.L_x_53) ;  /* 0xfffffffc00680947 */ /* 0x000ff4000383ffff */
.L_x_52:
        /* <DEDUP_REMOVED lines=15> */
[----:B--2---:R-:W-:-:S08]  /*5590*/  DADD R46, R44, R46 ;  /* 0x000000002c2e7229 */ /* 0x004fd0000000002e */
[----:B---3--:R-:W-:-:S08]  /*55a0*/  DADD R12, R46, R12 ;  /* 0x000000002e0c7229 */ /* 0x008fd0000000000c */
[----:B----4-:R-:W-:-:S08]  /*55b0*/  DADD R12, R12, R14 ;  /* 0x000000000c0c7229 */ /* 0x010fd0000000000e */
[----:B-----5:R-:W-:-:S08]  /*55c0*/  DADD R12, R12, R16 ;  /* 0x000000000c0c7229 */ /* 0x020fd00000000010 */
[----:B------:R-:W-:-:S08]  /*55d0*/  DADD R12, R12, R18 ;  /* 0x000000000c0c7229 */ /* 0x000fd00000000012 */
[----:B------:R-:W-:-:S08]  /*55e0*/  DADD R12, R12, R20 ;  /* 0x000000000c0c7229 */ /* 0x000fd00000000014 */
[----:B------:R-:W-:-:S08]  /*55f0*/  DADD R12, R12, R22 ;  /* 0x000000000c0c7229 */ /* 0x000fd00000000016 */
[----:B------:R-:W-:-:S11]  /*5600*/  DADD R44, R12, R42 ;  /* 0x000000000c2c7229 */ /* 0x000fd6000000002a */
.L_x_54:
        /* <DEDUP_REMOVED lines=10> */
[----:B--2---:R-:W-:-:S08]  /*56b0*/  DADD R16, R44, R16 ;  /* 0x000000002c107229 */ /* 0x004fd00000000010 */
[----:B---3--:R-:W-:-:S08]  /*56c0*/  DADD R16, R16, R18 ;  /* 0x0000000010107229 */ /* 0x008fd00000000012 */
[----:B----4-:R-:W-:-:S08]  /*56d0*/  DADD R14, R16, R14 ;  /* 0x00000000100e7229 */ /* 0x010fd0000000000e */
[----:B-----5:R-:W-:-:S11]  /*56e0*/  DADD R44, R14, R12 ;  /* 0x000000000e2c7229 */ /* 0x020fd6000000000c */
.L_x_55:
[----:B------:R-:W-:Y:S05]  /*56f0*/  @!P1 BRA `(.L_x_51) ;  /* 0x0000000000289947 */ /* 0x000fea0003800000 */
[----:B------:R-:W-:-:S05]  /*5700*/  LEA R49, R49, R24, 0x3 ;  /* 0x0000001831317211 */ /* 0x000fca00078e18ff */
[----:B------:R-:W2:Y:S01]  /*5710*/  LDL.64 R12, [R49] ;  /* 0x00000000310c7983 */ /* 0x000ea20000100a00 */
[----:B------:R-:W-:Y:S01]  /*5720*/  ISETP.NE.AND P0, PT, R9, 0x1, PT ;  /* 0x000000010900780c */ /* 0x000fe20003f05270 */
[----:B--2---:R-:W-:-:S12]  /*5730*/  DADD R44, R44, R12 ;  /* 0x000000002c2c7229 */ /* 0x004fd8000000000c */
[----:B------:R-:W-:Y:S05]  /*5740*/  @!P0 BRA `(.L_x_51) ;  /* 0x0000000000148947 */ /* 0x000fea0003800000 */
[----:B------:R-:W-:Y:S01]  /*5750*/  ISETP.NE.AND P0, PT, R9, 0x2, PT ;  /* 0x000000020900780c */ /* 0x000fe20003f05270 */
[----:B------:R-:W2:-:S12]  /*5760*/  LDL.64 R12, [R49+0x8] ;  /* 0x00000800310c7983 */ /* 0x000e980000100a00 */
[----:B------:R-:W3:Y:S01]  /*5770*/  @P0 LDL.64 R14, [R49+0x10] ;  /* 0x00001000310e0983 */ /* 0x000ee20000100a00 */
[----:B--2---:R-:W-:-:S08]  /*5780*/  DADD R44, R44, R12 ;  /* 0x000000002c2c7229 */ /* 0x004fd0000000000c */
[----:B---3--:R-:W-:-:S11]  /*5790*/  @P0 DADD R44, R44, R14 ;  /* 0x000000002c2c0229 */ /* 0x008fd6000000000e */
.L_x_51:
[----:B------:R-:W-:Y:S01]  /*57a0*/  DSETP.NEU.AND P0, PT, |R44|, +INF , PT ;  /* 0x7ff000002c00742a */ /* 0x000fe20003f0d200 */
[----:B------:R-:W-:-:S13]  /*57b0*/  BSSY.RECONVERGENT B1, `(.L_x_56) ;  /* 0x0000017000017945 */ /* 0x000fda0003800200 */
[----:B------:R-:W-:Y:S01]  /*57c0*/  @!P0 DMUL R42, RZ, R44 ;  /* 0x0000002cff2a8228 */ /* 0x000fe20000000000 */
[----:B------:R-:W-:Y:S01]  /*57d0*/  @!P0 IMAD.MOV.U32 R48, RZ, RZ, RZ ;  /* 0x000000ffff308224 */ /* 0x000fe200078e00ff */
[----:B------:R-:W-:Y:S09]  /*57e0*/  @!P0 BRA `(.L_x_57) ;  /* 0x00000000004c8947 */ /* 0x000ff20003800000 */
[----:B------:R-:W-:Y:S01]  /*57f0*/  UMOV UR4, 0x6dc9c883 ;  /* 0x6dc9c88300047882 */ /* 0x000fe20000000000 */
[----:B------:R-:W-:Y:S01]  /*5800*/  UMOV UR5, 0x3fe45f30 ;  /* 0x3fe45f3000057882 */ /* 0x000fe20000000000 */
[C---:B------:R-:W-:Y:S02]  /*5810*/  DSETP.GE.AND P0, PT, |R44|.reuse, 2.14748364800000000000e+09, PT ;  /* 0x41e000002c00742a */ /* 0x040fe40003f06200 */
[----:B------:R-:W-:Y:S01]  /*5820*/  DMUL R48, R44, UR4 ;  /* 0x000000042c307c28 */ /* 0x000fe20008000000 */
[----:B------:R-:W-:Y:S01]  /*5830*/  UMOV UR4, 0x54442d18 ;  /* 0x54442d1800047882 */ /* 0x000fe20000000000 */
[----:B------:R-:W-:-:S08]  /*5840*/  UMOV UR5, 0x3ff921fb ;  /* 0x3ff921fb00057882 */ /* 0x000fd00000000000 */
[----:B------:R-:W2:Y:S08]  /*5850*/  F2I.F64 R48, R48 ;  /* 0x0000003000307311 */ /* 0x000eb00000301100 */
[----:B--2---:R-:W2:Y:S02]  /*5860*/  I2F.F64 R42, R48 ;  /* 0x00000030002a7312 */ /* 0x004ea40000201c00 */
[----:B--2---:R-:W-:Y:S01]  /*5870*/  DFMA R12, R42, -UR4, R44 ;  /* 0x800000042a0c7c2b */ /* 0x004fe2000800002c */
[----:B------:R-:W-:Y:S01]  /*5880*/  UMOV UR4, 0x33145c00 ;  /* 0x33145c0000047882 */ /* 0x000fe20000000000 */
[----:B------:R-:W-:-:S06]  /*5890*/  UMOV UR5, 0x3c91a626 ;  /* 0x3c91a62600057882 */ /* 0x000fcc0000000000 */
[----:B------:R-:W-:Y:S01]  /*58a0*/  DFMA R12, R42, -UR4, R12 ;  /* 0x800000042a0c7c2b */ /* 0x000fe2000800000c */
[----:B------:R-:W-:Y:S01]  /*58b0*/  UMOV UR4, 0x252049c0 ;  /* 0x252049c000047882 */ /* 0x000fe20000000000 */
[----:B------:R-:W-:-:S06]  /*58c0*/  UMOV UR5, 0x397b839a ;  /* 0x397b839a00057882 */ /* 0x000fcc0000000000 */
[----:B------:R-:W-:Y:S01]  /*58d0*/  DFMA R42, R42, -UR4, R12 ;  /* 0x800000042a2a7c2b */ /* 0x000fe2000800000c */
[----:B------:R-:W-:Y:S10]  /*58e0*/  @!P0 BRA `(.L_x_57) ;  /* 0x00000000000c8947 */ /* 0x000ff40003800000 */
[----:B------:R-:W-:-:S07]  /*58f0*/  MOV R22, 0x5910 ;  /* 0x0000591000167802 */ /* 0x000fce0000000f00 */
[----:B01----:R-:W-:Y:S05]  /*5900*/  CALL.REL.NOINC `($_Z13vegas_kernelFiiiddPddS_S_S_S_iidddijii$__internal_trig_reduction_slowpathd) ;  /* 0x0000004c00047944 */ /* 0x003fea0003c00000 */
[----:B------:R-:W-:-:S07]  /*5910*/  IMAD.MOV.U32 R48, RZ, RZ, R12 ;  /* 0x000000ffff307224 */ /* 0x000fce00078e000c */
.L_x_57:
[----:B------:R-:W-:Y:S05]  /*5920*/  BSYNC.RECONVERGENT B1 ;  /* 0x0000000000017941 */ /* 0x000fea0003800200 */
.L_x_56:
[----:B------:R-:W2:Y:S01]  /*5930*/  LDCU.64 UR4, c[0x4][0x50] ;  /* 0x01000a00ff0477ac */ /* 0x000ea20008000a00 */
[----:B------:R-:W-:-:S05]  /*5940*/  IMAD.SHL.U32 R12, R48, 0x40, RZ ;  /* 0x00000040300c7824 */ /* 0x000fca00078e00ff */
[----:B------:R-:W-:-:S04]  /*5950*/  LOP3.LUT R12, R12, 0x40, RZ, 0xc0, !PT ;  /* 0x000000400c0c7812 */ /* 0x000fc800078ec0ff */
[----:B--2---:R-:W-:-:S05]  /*5960*/  IADD3 R50, P0, PT, R12, UR4, RZ ;  /* 0x000000040c327c10 */ /* 0x004fca000ff1e0ff */
[----:B------:R-:W-:-:S05]  /*5970*/  IMAD.X R51, RZ, RZ, UR5, P0 ;  /* 0x00000005ff337e24 */ /* 0x000fca00080e06ff */
[----:B------:R-:W2:Y:S04]  /*5980*/  LDG.E.128.CONSTANT R12, desc[UR6][R50.64] ;  /* 0x00000006320c7981 */ /* 0x000ea8000c1e9d00 */
[----:B01----:R-:W3:Y:S04]  /*5990*/  LDG.E.128.CONSTANT R16, desc[UR6][R50.64+0x10] ;  /* 0x0000100632107981 */ /* 0x003ee8000c1e9d00 */
[----:B------:R-:W4:Y:S01]  /*59a0*/  LDG.E.128.CONSTANT R20, desc[UR6][R50.64+0x20] ;  /* 0x0000200632147981 */ /* 0x000f22000c1e9d00 */
[----:B------:R-:W-:Y:S01]  /*59b0*/  LOP3.LUT R44, R48, 0x1, RZ, 0xc0, !PT ;  /* 0x00000001302c7812 */ /* 0x000fe200078ec0ff */
[----:B------:R-:W-:Y:S01]  /*59c0*/  IMAD.MOV.U32 R45, RZ, RZ, 0x3da8ff83 ;  /* 0x3da8ff83ff2d7424 */ /* 0x000fe200078e00ff */
[----:B------:R-:W-:-:S02]  /*59d0*/  DMUL R46, R42, R42 ;  /* 0x0000002a2a2e7228 */ /* 0x000fc40000000000 */
[----:B------:R-:W-:Y:S02]  /*59e0*/  ISETP.NE.U32.AND P0, PT, R44, 0x1, PT ;  /* 0x000000012c00780c */ /* 0x000fe40003f05070 */
[----:B------:R-:W-:Y:S02]  /*59f0*/  MOV R44, 0x20fd8164 ;  /* 0x20fd8164002c7802 */ /* 0x000fe40000000f00 */
[----:B------:R-:W-:Y:S02]  /*5a00*/  FSEL R45, -R45, 0.11223486810922622681, !P0 ;  /* 0x3de5db652d2d7808 */ /* 0x000fe40004000100 */
[----:B------:R-:W-:-:S06]  /*5a10*/  FSEL R44, R44, -8.06006814911005101289e+34, !P0 ;  /* 0xf9785eba2c2c7808 */ /* 0x000fcc0004000000 */
[----:B--2---:R-:W-:-:S08]  /*5a20*/  DFMA R12, R46, R44, R12 ;  /* 0x0000002c2e0c722b */ /* 0x004fd0000000000c */
[----:B------:R-:W-:-:S08]  /*5a30*/  DFMA R12, R46, R12, R14 ;  /* 0x0000000c2e0c722b */ /* 0x000fd0000000000e */
[----:B---3--:R-:W-:-:S08]  /*5a40*/  DFMA R12, R46, R12, R16 ;  /* 0x0000000c2e0c722b */ /* 0x008fd00000000010 */
[----:B------:R-:W-:-:S08]  /*5a50*/  DFMA R12, R46, R12, R18 ;  /* 0x0000000c2e0c722b */ /* 0x000fd00000000012 */
[----:B----4-:R-:W-:-:S08]  /*5a60*/  DFMA R12, R46, R12, R20 ;  /* 0x0000000c2e0c722b */ /* 0x010fd00000000014 */
[----:B------:R-:W-:-:S08]  /*5a70*/  DFMA R12, R46, R12, R22 ;  /* 0x0000000c2e0c722b */ /* 0x000fd00000000016 */
[----:B------:R-:W-:Y:S02]  /*5a80*/  DFMA R42, R12, R42, R42 ;  /* 0x0000002a0c2a722b */ /* 0x000fe4000000002a */
[----:B------:R-:W-:-:S10]  /*5a90*/  DFMA R12, R46, R12, 1 ;  /* 0x3ff000002e0c742b */ /* 0x000fd4000000000c */
[----:B------:R-:W-:Y:S02]  /*5aa0*/  FSEL R14, R12, R42, !P0 ;  /* 0x0000002a0c0e7208 */ /* 0x000fe40004000000 */
[----:B------:R-:W-:Y:S02]  /*5ab0*/  FSEL R15, R13, R43, !P0 ;  /* 0x0000002b0d0f7208 */ /* 0x000fe40004000000 */
[----:B------:R-:W-:-:S04]  /*5ac0*/  LOP3.LUT P0, RZ, R48, 0x2, RZ, 0xc0, !PT ;  /* 0x0000000230ff7812 */ /* 0x000fc8000780c0ff */
[----:B------:R-:W-:-:S10]  /*5ad0*/  DADD R12, RZ, -R14 ;  /* 0x00000000ff0c7229 */ /* 0x000fd4000000080e */
[----:B------:R-:W-:Y:S02]  /*5ae0*/  FSEL R12, R14, R12, !P0 ;  /* 0x0000000c0e0c7208 */ /* 0x000fe40004000000 */
[----:B------:R-:W-:Y:S01]  /*5af0*/  FSEL R13, R15, R13, !P0 ;  /* 0x0000000d0f0d7208 */ /* 0x000fe20004000000 */
[----:B------:R-:W-:Y:S06]  /*5b00*/  BRA `(.L_x_50) ;  /* 0x0000002000487947 */ /* 0x000fec0003800000 */
.L_x_37:
[----:B------:R-:W-:-:S09]  /*5b10*/  UISETP.NE.AND UP0, UPT, UR4, 0x2, UPT ;  /* 0x000000020400788c */ /* 0x000fd2000bf05270 */
[----:B------:R-:W-:Y:S05]  /*5b20*/  BRA.U !UP0, `(.L_x_58) ;  /* 0x0000001d08587547 */ /* 0x000fea000b800000 */
[----:B------:R-:W-:-:S09]  /*5b30*/  UISETP.NE.AND UP0, UPT, UR4, 0x3, UPT ;  /* 0x000000030400788c */ /* 0x000fd2000bf05270 */
[----:B------:R-:W-:Y:S05]  /*5b40*/  BRA.U UP0, `(.L_x_59) ;  /* 0x0000001100107547 */ /* 0x000fea000b800000 */
[----:B------:R-:W-:Y:S01]  /*5b50*/  CS2R R54, SRZ ;  /* 0x0000000000367805 */ /* 0x000fe2000001ff00 */
[----:B------:R-:W-:Y:S06]  /*5b60*/  @!P0 BRA `(.L_x_60) ;  /* 0x0000000c00888947 */ /* 0x000fec0003800000 */
[----:B------:R-:W-:Y:S01]  /*5b70*/  ISETP.GE.U32.AND P0, PT, R5, 0x3, PT ;  /* 0x000000030500780c */ /* 0x000fe20003f06070 */
[----:B------:R-:W-:Y:S01]  /*5b80*/  IMAD.MOV.U32 R61, RZ, RZ, 0x1 ;  /* 0x00000001ff3d7424 */ /* 0x000fe200078e00ff */
[----:B------:R-:W-:-:S11]  /*5b90*/  CS2R R54, SRZ ;  /* 0x0000000000367805 */ /* 0x000fd6000001ff00 */
[----:B------:R-:W-:Y:S05]  /*5ba0*/  @!P0 BRA `(.L_x_61) ;  /* 0x0000000400f48947 */ /* 0x000fea0003800000 */
[----:B------:R-:W-:Y:S01]  /*5bb0*/  IMAD.MOV.U32 R61, RZ, RZ, 0x1 ;  /* 0x00000001ff3d7424 */ /* 0x000fe200078e00ff */
[----:B------:R-:W-:-:S07]  /*5bc0*/  CS2R R54, SRZ ;  /* 0x0000000000367805 */ /* 0x000fce000001ff00 */
.L_x_77:
[----:B------:R-:W-:-:S05]  /*5bd0*/  IMAD R60, R61, 0x8, R24 ;  /* 0x000000083d3c7824 */ /* 0x000fca00078e0218 */
[----:B------:R-:W2:Y:S01]  /*5be0*/  LDL.64 R12, [R60] ;  /* 0x000000003c0c7983 */ /* 0x000ea20000100a00 */
[----:B------:R-:W-:Y:S01]  /*5bf0*/  BSSY.RECONVERGENT B1, `(.L_x_62) ;  /* 0x0000007000017945 */ /* 0x000fe20003800200 */
[----:B------:R-:W-:Y:S01]  /*5c00*/  MOV R56, RZ ;  /* 0x000000ff00387202 */ /* 0x000fe20000000f00 */
[----:B------:R-:W-:Y:S01]  /*5c10*/  IMAD.MOV.U32 R57, RZ, RZ, 0x40000000 ;  /* 0x40000000ff397424 */ /* 0x000fe200078e00ff */
[----:B------:R-:W-:Y:S01]  /*5c20*/  MOV R58, 0x5c60 ;  /* 0x00005c60003a7802 */ /* 0x000fe20000000f00 */
[----:B--2---:R-:W-:-:S10]  /*5c30*/  DADD R14, -RZ, |R12| ;  /* 0x00000000ff0e7229 */ /* 0x004fd4000000050c */
[----:B------:R-:W-:-:S07]  /*5c40*/  IMAD.MOV.U32 R59, RZ, RZ, R15 ;  /* 0x000000ffff3b7224 */ /* 0x000fce00078e000f */
[----:B01----:R-:W-:Y:S05]  /*5c50*/  CALL.REL.NOINC `($_Z13vegas_kernelFiiiddPddS_S_S_S_iidddijii$__internal_accurate_pow) ;  /* 0x0000003c007c7944 */ /* 0x003fea0003c00000 */
[----:B------:R-:W-:Y:S05]  /*5c60*/  BSYNC.RECONVERGENT B1 ;  /* 0x0000000000017941 */ /* 0x000fea0003800200 */
.L_x_62:
[----:B------:R-:W2:Y:S01]  /*5c70*/  LDL.64 R52, [R60+0x8] ;  /* 0x000008003c347983 */ /* 0x000ea20000100a00 */
[C---:B------:R-:W-:Y:S01]  /*5c80*/  DADD R16, R12.reuse, 2 ;  /* 0x400000000c107429 */ /* 0x040fe20000000000 */
[----:B------:R-:W-:Y:S01]  /*5c90*/  BSSY.RECONVERGENT B1, `(.L_x_63) ;  /* 0x000000f000017945 */ /* 0x000fe20003800200 */
[C---:B------:R-:W-:Y:S02]  /*5ca0*/  DSETP.NEU.AND P1, PT, R12.reuse, RZ, PT ;  /* 0x000000ff0c00722a */ /* 0x040fe40003f2d000 */
[----:B------:R-:W-:-:S06]  /*5cb0*/  DSETP.NEU.AND P0, PT, R12, 1, PT ;  /* 0x3ff000000c00742a */ /* 0x000fcc0003f0d000 */
[----:B------:R-:W-:Y:S02]  /*5cc0*/  LOP3.LUT R16, R17, 0x7ff00000, RZ, 0xc0, !PT ;  /* 0x7ff0000011107812 */ /* 0x000fe400078ec0ff */
[----:B------:R-:W-:Y:S02]  /*5cd0*/  FSEL R17, R15, RZ, P1 ;  /* 0x000000ff0f117208 */ /* 0x000fe40000800000 */
[----:B------:R-:W-:Y:S02]  /*5ce0*/  ISETP.NE.AND P4, PT, R16, 0x7ff00000, PT ;  /* 0x7ff000001000780c */ /* 0x000fe40003f85270 */
[----:B------:R-:W-:Y:S01]  /*5cf0*/  FSEL R16, R14, RZ, P1 ;  /* 0x000000ff0e107208 */ /* 0x000fe20000800000 */
[----:B--2---:R-:W-:-:S10]  /*5d00*/  DADD R14, -RZ, |R52| ;  /* 0x00000000ff0e7229 */ /* 0x004fd40000000534 */
[----:B------:R-:W-:Y:S05]  /*5d10*/  @P4 BRA `(.L_x_64) ;  /* 0x0000000000184947 */ /* 0x000fea0003800000 */
[----:B------:R-:W-:-:S14]  /*5d20*/  DSETP.NAN.AND P1, PT, R12, R12, PT ;  /* 0x0000000c0c00722a */ /* 0x000fdc0003f28000 */
[----:B------:R-:W-:Y:S01]  /*5d30*/  @P1 DADD R16, R12, 2 ;  /* 0x400000000c101429 */ /* 0x000fe20000000000 */
[----:B------:R-:W-:Y:S10]  /*5d40*/  @P1 BRA `(.L_x_64) ;  /* 0x00000000000c1947 */ /* 0x000ff40003800000 */
[----:B------:R-:W-:-:S14]  /*5d50*/  DSETP.NEU.AND P1, PT, |R12|, +INF , PT ;  /* 0x7ff000000c00742a */ /* 0x000fdc0003f2d200 */
[----:B------:R-:W-:Y:S02]  /*5d60*/  @!P1 IMAD.MOV.U32 R16, RZ, RZ, 0x0 ;  /* 0x00000000ff109424 */ /* 0x000fe400078e00ff */
[----:B------:R-:W-:-:S07]  /*5d70*/  @!P1 IMAD.MOV.U32 R17, RZ, RZ, 0x7ff00000 ;  /* 0x7ff00000ff119424 */ /* 0x000fce00078e00ff */
.L_x_64:
[----:B------:R-:W-:Y:S05]  /*5d80*/  BSYNC.RECONVERGENT B1 ;  /* 0x0000000000017941 */ /* 0x000fea0003800200 */
.L_x_63:
[----:B------:R-:W-:Y:S01]  /*5d90*/  FSEL R12, R16, RZ, P0 ;  /* 0x000000ff100c7208 */ /* 0x000fe20000000000 */
[----:B------:R-:W-:Y:S01]  /*5da0*/  BSSY.RECONVERGENT B1, `(.L_x_65) ;  /* 0x0000008000017945 */ /* 0x000fe20003800200 */
[----:B------:R-:W-:Y:S01]  /*5db0*/  FSEL R13, R17, 1.875, P0 ;  /* 0x3ff00000110d7808 */ /* 0x000fe20000000000 */
[----:B------:R-:W-:Y:S01]  /*5dc0*/  IMAD.MOV.U32 R56, RZ, RZ, RZ ;  /* 0x000000ffff387224 */ /* 0x000fe200078e00ff */
[----:B------:R-:W-:Y:S01]  /*5dd0*/  MOV R59, R15 ;  /* 0x0000000f003b7202 */ /* 0x000fe20000000f00 */
[----:B------:R-:W-:Y:S01]  /*5de0*/  IMAD.MOV.U32 R57, RZ, RZ, 0x40000000 ;  /* 0x40000000ff397424 */ /* 0x000fe200078e00ff */
[----:B------:R-:W-:Y:S02]  /*5df0*/  MOV R58, 0x5e20 ;  /* 0x00005e20003a7802 */ /* 0x000fe40000000f00 */
[----:B------:R-:W-:-:S11]  /*5e00*/  DADD R54, R54, R12 ;  /* 0x0000000036367229 */ /* 0x000fd6000000000c */
[----:B------:R-:W-:Y:S05]  /*5e10*/  CALL.REL.NOINC `($_Z13vegas_kernelFiiiddPddS_S_S_S_iidddijii$__internal_accurate_pow) ;  /* 0x0000003c000c7944 */ /* 0x000fea0003c00000 */
[----:B------:R-:W-:Y:S05]  /*5e20*/  BSYNC.RECONVERGENT B1 ;  /* 0x0000000000017941 */ /* 0x000fea0003800200 */
.L_x_65:
[C---:B------:R-:W-:Y:S01]  /*5e30*/  DADD R12, R52.reuse, 2 ;  /* 0x40000000340c7429 */ /* 0x040fe20000000000 */
[----:B------:R-:W-:Y:S01]  /*5e40*/  BSSY.RECONVERGENT B1, `(.L_x_66) ;  /* 0x000000f000017945 */ /* 0x000fe20003800200 */
[----:B------:R-:W-:-:S06]  /*5e50*/  DSETP.NEU.AND P0, PT, R52, RZ, PT ;  /* 0x000000ff3400722a */ /* 0x000fcc0003f0d000 */
[----:B------:R-:W-:Y:S02]  /*5e60*/  FSEL R16, R14, RZ, P0 ;  /* 0x000000ff0e107208 */ /* 0x000fe40000000000 */
[----:B------:R-:W-:Y:S02]  /*5e70*/  LOP3.LUT R12, R13, 0x7ff00000, RZ, 0xc0, !PT ;  /* 0x7ff000000d0c7812 */ /* 0x000fe400078ec0ff */
[----:B------:R-:W-:Y:S02]  /*5e80*/  FSEL R17, R15, RZ, P0 ;  /* 0x000000ff0f117208 */ /* 0x000fe40000000000 */
[----:B------:R-:W-:-:S13]  /*5e90*/  ISETP.NE.AND P1, PT, R12, 0x7ff00000, PT ;  /* 0x7ff000000c00780c */ /* 0x000fda0003f25270 */
[----:B------:R-:W-:Y:S05]  /*5ea0*/  @P1 BRA `(.L_x_67) ;  /* 0x0000000000201947 */ /* 0x000fea0003800000 */
[----:B------:R-:W-:-:S14]  /*5eb0*/  DSETP.NAN.AND P0, PT, R52, R52, PT ;  /* 0x000000343400722a */ /* 0x000fdc0003f08000 */
[----:B------:R-:W-:Y:S05]  /*5ec0*/  @P0 BRA `(.L_x_68) ;  /* 0x0000000000140947 */ /* 0x000fea0003800000 */
[----:B------:R-:W-:-:S14]  /*5ed0*/  DSETP.NEU.AND P0, PT, |R52|, +INF , PT ;  /* 0x7ff000003400742a */ /* 0x000fdc0003f0d200 */
[----:B------:R-:W-:Y:S05]  /*5ee0*/  @P0 BRA `(.L_x_67) ;  /* 0x0000000000100947 */ /* 0x000fea0003800000 */
[----:B------:R-:W-:Y:S02]  /*5ef0*/  IMAD.MOV.U32 R16, RZ, RZ, 0x0 ;  /* 0x00000000ff107424 */ /* 0x000fe400078e00ff */
[----:B------:R-:W-:Y:S01]  /*5f00*/  IMAD.MOV.U32 R17, RZ, RZ, 0x7ff00000 ;  /* 0x7ff00000ff117424 */ /* 0x000fe200078e00ff */
[----:B------:R-:W-:Y:S06]  /*5f10*/  BRA `(.L_x_67) ;  /* 0x0000000000047947 */ /* 0x000fec0003800000 */
.L_x_68:
[----:B------:R-:W-:-:S11]  /*5f20*/  DADD R16, R52, 2 ;  /* 0x4000000034107429 */ /* 0x000fd60000000000 */
.L_x_67:
[----:B------:R-:W-:Y:S05]  /*5f30*/  BSYNC.RECONVERGENT B1 ;  /* 0x0000000000017941 */ /* 0x000fea0003800200 */
.L_x_66:
[----:B------:R-:W2:Y:S01]  /*5f40*/  LDL.64 R12, [R60+0x10] ;  /* 0x000010003c0c7983 */ /* 0x000ea20000100a00 */
[----:B------:R-:W-:Y:S01]  /*5f50*/  DSETP.NEU.AND P0, PT, R52, 1, PT ;  /* 0x3ff000003400742a */ /* 0x000fe20003f0d000 */
[----:B------:R-:W-:Y:S01]  /*5f60*/  BSSY.RECONVERGENT B1, `(.L_x_69) ;  /* 0x000000a000017945 */ /* 0x000fe20003800200 */
[----:B------:R-:W-:Y:S01]  /*5f70*/  IMAD.MOV.U32 R56, RZ, RZ, RZ ;  /* 0x000000ffff387224 */ /* 0x000fe200078e00ff */
[----:B------:R-:W-:Y:S01]  /*5f80*/  MOV R58, 0x6000 ;  /* 0x00006000003a7802 */ /* 0x000fe20000000f00 */
[----:B------:R-:W-:Y:S02]  /*5f90*/  IMAD.MOV.U32 R57, RZ, RZ, 0x40000000 ;  /* 0x40000000ff397424 */ /* 0x000fe400078e00ff */
[----:B------:R-:W-:Y:S02]  /*5fa0*/  FSEL R16, R16, RZ, P0 ;  /* 0x000000ff10107208 */ /* 0x000fe40000000000 */
[----:B------:R-:W-:-:S06]  /*5fb0*/  FSEL R17, R17, 1.875, P0 ;  /* 0x3ff0000011117808 */ /* 0x000fcc0000000000 */
[----:B------:R-:W-:Y:S02]  /*5fc0*/  DADD R54, R54, R16 ;  /* 0x0000000036367229 */ /* 0x000fe40000000010 */
[----:B--2---:R-:W-:-:S10]  /*5fd0*/  DADD R14, -RZ, |R12| ;  /* 0x00000000ff0e7229 */ /* 0x004fd4000000050c */
[----:B------:R-:W-:-:S07]  /*5fe0*/  MOV R59, R15 ;  /* 0x0000000f003b7202 */ /* 0x000fce0000000f00 */
[----:B------:R-:W-:Y:S05]  /*5ff0*/  CALL.REL.NOINC `($_Z13vegas_kernelFiiiddPddS_S_S_S_iidddijii$__internal_accurate_pow) ;  /* 0x0000003800947944 */ /* 0x000fea0003c00000 */
[----:B------:R-:W-:Y:S05]  /*6000*/  BSYNC.RECONVERGENT B1 ;  /* 0x0000000000017941 */ /* 0x000fea0003800200 */
.L_x_69:
        /* <DEDUP_REMOVED lines=15> */
.L_x_72:
[----:B------:R-:W-:-:S11]  /*6100*/  DADD R14, R12, 2 ;  /* 0x400000000c0e7429 */ /* 0x000fd60000000000 */
.L_x_71:
[----:B------:R-:W-:Y:S05]  /*6110*/  BSYNC.RECONVERGENT B1 ;  /* 0x0000000000017941 */ /* 0x000fea0003800200 */
.L_x_70:
[----:B------:R-:W2:Y:S01]  /*6120*/  LDL.64 R52, [R60+0x18] ;  /* 0x000018003c347983 */ /* 0x000ea20000100a00 */
[----:B------:R-:W-:Y:S01]  /*6130*/  DSETP.NEU.AND P0, PT, R12, 1, PT ;  /* 0x3ff000000c00742a */ /* 0x000fe20003f0d000 */
[----:B------:R-:W-:Y:S01]  /*6140*/  BSSY.RECONVERGENT B1, `(.L_x_73) ;  /* 0x000000a000017945 */ /* 0x000fe20003800200 */
[----:B------:R-:W-:Y:S02]  /*6150*/  IMAD.MOV.U32 R56, RZ, RZ, RZ ;  /* 0x000000ffff387224 */ /* 0x000fe400078e00ff */
[----:B------:R-:W-:Y:S02]  /*6160*/  IMAD.MOV.U32 R57, RZ, RZ, 0x40000000 ;  /* 0x40000000ff397424 */ /* 0x000fe400078e00ff */
[----:B------:R-:W-:Y:S02]  /*6170*/  FSEL R12, R14, RZ, P0 ;  /* 0x000000ff0e0c7208 */ /* 0x000fe40000000000 */
[----:B------:R-:W-:-:S06]  /*6180*/  FSEL R13, R15, 1.875, P0 ;  /* 0x3ff000000f0d7808 */ /* 0x000fcc0000000000 */
[----:B------:R-:W-:Y:S02]  /*6190*/  DADD R54, R54, R12 ;  /* 0x0000000036367229 */ /* 0x000fe4000000000c */
[----:B--2---:R-:W-:-:S10]  /*61a0*/  DADD R58, -RZ, |R52| ;  /* 0x00000000ff3a7229 */ /* 0x004fd40000000534 */
[----:B------:R-:W-:Y:S02]  /*61b0*/  MOV R14, R58 ;  /* 0x0000003a000e7202 */ /* 0x000fe40000000f00 */
[----:B------:R-:W-:-:S07]  /*61c0*/  MOV R58, 0x61e0 ;  /* 0x000061e0003a7802 */ /* 0x000fce0000000f00 */
[----:B------:R-:W-:Y:S05]  /*61d0*/  CALL.REL.NOINC `($_Z13vegas_kernelFiiiddPddS_S_S_S_iidddijii$__internal_accurate_pow) ;  /* 0x00000038001c7944 */ /* 0x000fea0003c00000 */
[----:B------:R-:W-:Y:S05]  /*61e0*/  BSYNC.RECONVERGENT B1 ;  /* 0x0000000000017941 */ /* 0x000fea0003800200 */
.L_x_73:
        /* <DEDUP_REMOVED lines=15> */
.L_x_76:
[----:B------:R-:W-:-:S11]  /*62e0*/  DADD R14, R52, 2 ;  /* 0x40000000340e7429 */ /* 0x000fd60000000000 */
.L_x_75:
[----:B------:R-:W-:Y:S05]  /*62f0*/  BSYNC.RECONVERGENT B1 ;  /* 0x0000000000017941 */ /* 0x000fea0003800200 */
.L_x_74:
[----:B------:R-:W-:Y:S01]  /*6300*/  DSETP.NEU.AND P0, PT, R52, 1, PT ;  /* 0x3ff000003400742a */ /* 0x000fe20003f0d000 */
[C---:B------:R-:W-:Y:S01]  /*6310*/  IADD3 R17, PT, PT, R61.reuse, 0x3, RZ ;  /* 0x000000033d117810 */ /* 0x040fe20007ffe0ff */
[----:B------:R-:W-:-:S04]  /*6320*/  VIADD R61, R61, 0x4 ;  /* 0x000000043d3d7836 */ /* 0x000fc80000000000 */
[----:B------:R-:W-:Y:S02]  /*6330*/  FSEL R12, R14, RZ, P0 ;  /* 0x000000ff0e0c7208 */ /* 0x000fe40000000000 */
[----:B------:R-:W-:Y:S02]  /*6340*/  FSEL R13, R15, 1.875, P0 ;  /* 0x3ff000000f0d7808 */ /* 0x000fe40000000000 */
[----:B------:R-:W-:-:S04]  /*6350*/  ISETP.NE.AND P0, PT, R17, R10, PT ;  /* 0x0000000a1100720c */ /* 0x000fc80003f05270 */
[----:B------:R-:W-:-:S09]  /*6360*/  DADD R54, R54, R12 ;  /* 0x0000000036367229 */ /* 0x000fd2000000000c */
[----:B------:R-:W-:Y:S05]  /*6370*/  @P0 BRA `(.L_x_77) ;  /* 0xfffffff800140947 */ /* 0x000fea000383ffff */
.L_x_61:
[----:B------:R-:W-:-:S13]  /*6380*/  ISETP.NE.AND P0, PT, R9, RZ, PT ;  /* 0x000000ff0900720c */ /* 0x000fda0003f05270 */
[----:B------:R-:W-:Y:S05]  /*6390*/  @!P0 BRA `(.L_x_60) ;  /* 0x00000004007c8947 */ /* 0x000fea0003800000 */
[----:B------:R-:W-:-:S05]  /*63a0*/  IMAD R61, R61, 0x8, R24 ;  /* 0x000000083d3d7824 */ /* 0x000fca00078e0218 */
[----:B------:R-:W2:Y:S01]  /*63b0*/  LDL.64 R12, [R61] ;  /* 0x000000003d0c7983 */ /* 0x000ea20000100a00 */
[----:B------:R-:W-:Y:S01]  /*63c0*/  BSSY.RECONVERGENT B1, `(.L_x_78) ;  /* 0x0000007000017945 */ /* 0x000fe20003800200 */
[----:B------:R-:W-:Y:S01]  /*63d0*/  IMAD.MOV.U32 R56, RZ, RZ, RZ ;  /* 0x000000ffff387224 */ /* 0x000fe200078e00ff */
[----:B------:R-:W-:Y:S02]  /*63e0*/  MOV R57, 0x40000000 ;  /* 0x4000000000397802 */ /* 0x000fe40000000f00 */
[----:B------:R-:W-:Y:S01]  /*63f0*/  MOV R58, 0x6430 ;  /* 0x00006430003a7802 */ /* 0x000fe20000000f00 */
[----:B--2---:R-:W-:-:S10]  /*6400*/  DADD R14, -RZ, |R12| ;  /* 0x00000000ff0e7229 */ /* 0x004fd4000000050c */
[----:B------:R-:W-:-:S07]  /*6410*/  IMAD.MOV.U32 R59, RZ, RZ, R15 ;  /* 0x000000ffff3b7224 */ /* 0x000fce00078e000f */
[----:B01----:R-:W-:Y:S05]  /*6420*/  CALL.REL.NOINC `($_Z13vegas_kernelFiiiddPddS_S_S_S_iidddijii$__internal_accurate_pow) ;  /* 0x0000003400887944 */ /* 0x003fea0003c00000 */
[----:B------:R-:W-:Y:S05]  /*6430*/  BSYNC.RECONVERGENT B1 ;  /* 0x0000000000017941 */ /* 0x000fea0003800200 */
.L_x_78:
        /* <DEDUP_REMOVED lines=15> */
.L_x_81:
[----:B------:R-:W-:-:S11]  /*6530*/  DADD R14, R12, 2 ;  /* 0x400000000c0e7429 */ /* 0x000fd60000000000 */
.L_x_80:
[----:B------:R-:W-:Y:S05]  /*6540*/  BSYNC.RECONVERGENT B1 ;  /* 0x0000000000017941 */ /* 0x000fea0003800200 */
.L_x_79:
[----:B------:R-:W-:-:S06]  /*6550*/  DSETP.NEU.AND P0, PT, R12, 1, PT ;  /* 0x3ff000000c00742a */ /* 0x000fcc0003f0d000 */
[----:B------:R-:W-:Y:S02]  /*6560*/  FSEL R12, R14, RZ, P0 ;  /* 0x000000ff0e0c7208 */ /* 0x000fe40000000000 */
[----:B------:R-:W-:Y:S02]  /*6570*/  FSEL R13, R15, 1.875, P0 ;  /* 0x3ff000000f0d7808 */ /* 0x000fe40000000000 */
[----:B------:R-:W-:-:S04]  /*6580*/  ISETP.NE.AND P0, PT, R9, 0x1, PT ;  /* 0x000000010900780c */ /* 0x000fc80003f05270 */
[----:B------:R-:W-:-:S09]  /*6590*/  DADD R54, R54, R12 ;  /* 0x0000000036367229 */ /* 0x000fd2000000000c */
[----:B------:R-:W-:Y:S05]  /*65a0*/  @!P0 BRA `(.L_x_60) ;  /* 0x0000000000f88947 */ /* 0x000fea0003800000 */
[----:B------:R-:W2:Y:S01]  /*65b0*/  LDL.64 R12, [R61+0x8] ;  /* 0x000008003d0c7983 */ /* 0x000ea20000100a00 */
[----:B------:R-:W-:Y:S01]  /*65c0*/  BSSY.RECONVERGENT B1, `(.L_x_82) ;  /* 0x0000007000017945 */ /* 0x000fe20003800200 */
[----:B------:R-:W-:Y:S01]  /*65d0*/  IMAD.MOV.U32 R56, RZ, RZ, RZ ;  /* 0x000000ffff387224 */ /* 0x000fe200078e00ff */
[----:B------:R-:W-:Y:S02]  /*65e0*/  MOV R57, 0x40000000 ;  /* 0x4000000000397802 */ /* 0x000fe40000000f00 */
[----:B------:R-:W-:Y:S01]  /*65f0*/  MOV R58, 0x6630 ;  /* 0x00006630003a7802 */ /* 0x000fe20000000f00 */
[----:B--2---:R-:W-:-:S10]  /*6600*/  DADD R14, -RZ, |R12| ;  /* 0x00000000ff0e7229 */ /* 0x004fd4000000050c */
[----:B------:R-:W-:-:S07]  /*6610*/  IMAD.MOV.U32 R59, RZ, RZ, R15 ;  /* 0x000000ffff3b7224 */ /* 0x000fce00078e000f */
[----:B------:R-:W-:Y:S05]  /*6620*/  CALL.REL.NOINC `($_Z13vegas_kernelFiiiddPddS_S_S_S_iidddijii$__internal_accurate_pow) ;  /* 0x0000003400087944 */ /* 0x000fea0003c00000 */
[----:B------:R-:W-:Y:S05]  /*6630*/  BSYNC.RECONVERGENT B1 ;  /* 0x0000000000017941 */ /* 0x000fea0003800200 */
.L_x_82:
        /* <DEDUP_REMOVED lines=15> */
.L_x_85:
[----:B------:R-:W-:-:S11]  /*6730*/  DADD R14, R12, 2 ;  /* 0x400000000c0e7429 */ /* 0x000fd60000000000 */
.L_x_84:
[----:B------:R-:W-:Y:S05]  /*6740*/  BSYNC.RECONVERGENT B1 ;  /* 0x0000000000017941 */ /* 0x000fea0003800200 */
.L_x_83:
        /* <DEDUP_REMOVED lines=15> */
.L_x_86:
        /* <DEDUP_REMOVED lines=15> */
.L_x_89:
[----:B------:R-:W-:-:S11]  /*6930*/  DADD R14, R12, 2 ;  /* 0x400000000c0e7429 */ /* 0x000fd60000000000 */
.L_x_88:
[----:B------:R-:W-:Y:S05]  /*6940*/  BSYNC.RECONVERGENT B1 ;  /* 0x0000000000017941 */ /* 0x000fea0003800200 */
.L_x_87:
[----:B------:R-:W-:-:S06]  /*6950*/  DSETP.NEU.AND P0, PT, R12, 1, PT ;  /* 0x3ff000000c00742a */ /* 0x000fcc0003f0d000 */
[----:B------:R-:W-:Y:S02]  /*6960*/  FSEL R12, R14, RZ, P0 ;  /* 0x000000ff0e0c7208 */ /* 0x000fe40000000000 */
[----:B------:R-:W-:-:S06]  /*6970*/  FSEL R13, R15, 1.875, P0 ;  /* 0x3ff000000f0d7808 */ /* 0x000fcc0000000000 */
[----:B------:R-:W-:-:S11]  /*6980*/  DADD R54, R54, R12 ;  /* 0x0000000036367229 */ /* 0x000fd6000000000c */
.L_x_60:
[----:B------:R-:W-:Y:S01]  /*6990*/  DADD R14, -RZ, |R54| ;  /* 0x00000000ff0e7229 */ /* 0x000fe20000000536 */
[----:B------:R-:W-:Y:S01]  /*69a0*/  BSSY.RECONVERGENT B1, `(.L_x_90) ;  /* 0x0000006000017945 */ /* 0x000fe20003800200 */
[----:B------:R-:W-:Y:S01]  /*69b0*/  IMAD.MOV.U32 R56, RZ, RZ, RZ ;  /* 0x000000ffff387224 */ /* 0x000fe200078e00ff */
[----:B------:R-:W-:Y:S02]  /*69c0*/  MOV R57, 0x40260000 ;  /* 0x4026000000397802 */ /* 0x000fe40000000f00 */
[----:B------:R-:W-:-:S05]  /*69d0*/  MOV R58, 0x6a00 ;  /* 0x00006a00003a7802 */ /* 0x000fca0000000f00 */
[----:B------:R-:W-:-:S07]  /*69e0*/  IMAD.MOV.U32 R59, RZ, RZ, R15 ;  /* 0x000000ffff3b7224 */ /* 0x000fce00078e000f */
[----:B01----:R-:W-:Y:S05]  /*69f0*/  CALL.REL.NOINC `($_Z13vegas_kernelFiiiddPddS_S_S_S_iidddijii$__internal_accurate_pow) ;  /* 0x0000003000147944 */ /* 0x003fea0003c00000 */
[----:B------:R-:W-:Y:S05]  /*6a00*/  BSYNC.RECONVERGENT B1 ;  /* 0x0000000000017941 */ /* 0x000fea0003800200 */
.L_x_90:
[C---:B------:R-:W-:Y:S01]  /*6a10*/  DADD R12, R54.reuse, 11 ;  /* 0x40260000360c7429 */ /* 0x040fe20000000000 */
[----:B------:R-:W-:Y:S01]  /*6a20*/  ISETP.GE.AND P0, PT, R55, RZ, PT ;  /* 0x000000ff3700720c */ /* 0x000fe20003f06270 */
[----:B------:R-:W-:Y:S01]  /*6a30*/  DADD R16, -RZ, -R14 ;  /* 0x00000000ff107229 */ /* 0x000fe2000000090e */
[----:B------:R-:W-:Y:S01]  /*6a40*/  BSSY.RECONVERGENT B1, `(.L_x_91) ;  /* 0x0000011000017945 */ /* 0x000fe20003800200 */
[C---:B------:R-:W-:Y:S02]  /*6a50*/  DSETP.NEU.AND P4, PT, R54.reuse, RZ, PT ;  /* 0x000000ff3600722a */ /* 0x040fe40003f8d000 */
[----:B------:R-:W-:-:S04]  /*6a60*/  DSETP.NEU.AND P1, PT, R54, 1, PT ;  /* 0x3ff000003600742a */ /* 0x000fc80003f2d000 */
[----:B------:R-:W-:Y:S02]  /*6a70*/  LOP3.LUT R12, R13, 0x7ff00000, RZ, 0xc0, !PT ;  /* 0x7ff000000d0c7812 */ /* 0x000fe400078ec0ff */
[----:B------:R-:W-:Y:S02]  /*6a80*/  FSEL R13, R16, R14, !P0 ;  /* 0x0000000e100d7208 */ /* 0x000fe40004000000 */
[----:B------:R-:W-:Y:S02]  /*6a90*/  ISETP.NE.AND P5, PT, R12, 0x7ff00000, PT ;  /* 0x7ff000000c00780c */ /* 0x000fe40003fa5270 */
[----:B------:R-:W-:Y:S02]  /*6aa0*/  FSEL R15, R17, R15, !P0 ;  /* 0x0000000f110f7208 */ /* 0x000fe40004000000 */
[----:B------:R-:W-:Y:S02]  /*6ab0*/  FSEL R12, R13, RZ, P4 ;  /* 0x000000ff0d0c7208 */ /* 0x000fe40002000000 */
[----:B------:R-:W-:-:S07]  /*6ac0*/  FSEL R13, R55, R15, !P4 ;  /* 0x0000000f370d7208 */ /* 0x000fce0006000000 */
[----:B------:R-:W-:Y:S05]  /*6ad0*/  @P5 BRA `(.L_x_92) ;  /* 0x00000000001c5947 */ /* 0x000fea0003800000 */
[----:B------:R-:W-:-:S14]  /*6ae0*/  DSETP.NAN.AND P4, PT, R54, R54, PT ;  /* 0x000000363600722a */ /* 0x000fdc0003f88000 */
[----:B------:R-:W-:Y:S01]  /*6af0*/  @P4 DADD R12, R54, 11 ;  /* 0x40260000360c4429 */ /* 0x000fe20000000000 */
[----:B------:R-:W-:Y:S10]  /*6b00*/  @P4 BRA `(.L_x_92) ;  /* 0x0000000000104947 */ /* 0x000ff40003800000 */
[----:B------:R-:W-:-:S14]  /*6b10*/  DSETP.NEU.AND P4, PT, |R54|, +INF , PT ;  /* 0x7ff000003600742a */ /* 0x000fdc0003f8d200 */
[----:B------:R-:W-:Y:S02]  /*6b20*/  @!P4 IMAD.MOV.U32 R14, RZ, RZ, -0x100000 ;  /* 0xfff00000ff0ec424 */ /* 0x000fe400078e00ff */
[----:B------:R-:W-:-:S03]  /*6b30*/  @!P4 IMAD.MOV.U32 R12, RZ, RZ, RZ ;  /* 0x000000ffff0cc224 */ /* 0x000fc600078e00ff */
[----:B------:R-:W-:-:S07]  /*6b40*/  @!P4 SEL R13, R14, 0x7ff00000, !P0 ;  /* 0x7ff000000e0dc807 */ /* 0x000fce0004000000 */
.L_x_92:
[----:B------:R-:W-:Y:S05]  /*6b50*/  BSYNC.RECONVERGENT B1 ;  /* 0x0000000000017941 */ /* 0x000fea0003800200 */
.L_x_91:
[----:B------:R-:W-:Y:S02]  /*6b60*/  FSEL R12, R12, RZ, P1 ;  /* 0x000000ff0c0c7208 */ /* 0x000fe40000800000 */
[----:B------:R-:W-:Y:S01]  /*6b70*/  FSEL R13, R13, 1.875, P1 ;  /* 0x3ff000000d0d7808 */ /* 0x000fe20000800000 */
[----:B------:R-:W-:Y:S06]  /*6b80*/  BRA `(.L_x_50) ;  /* 0x0000001000287947 */ /* 0x000fec0003800000 */
.L_x_59:
        /* <DEDUP_REMOVED lines=8> */
.L_x_95:
[----:B------:R-:W-:-:S05]  /*6c10*/  LEA R58, R59, R24, 0x3 ;  /* 0x000000183b3a7211 */ /* 0x000fca00078e18ff */
        /* <DEDUP_REMOVED lines=31> */
[----:B------:R-:W-:-:S04]  /*6e10*/  VIADD R49, R59, 0x10 ;  /* 0x000000103b317836 */ /* 0x000fc80000000000 */
[----:B------:R-:W-:Y:S02]  /*6e20*/  IMAD.MOV.U32 R59, RZ, RZ, R49 ;  /* 0x000000ffff3b7224 */ /* 0x000fe400078e0031 */
[----:B---3--:R-:W-:-:S08]  /*6e30*/  DFMA R56, R22, R22, R56 ;  /* 0x000000161638722b */ /* 0x008fd00000000038 */
[----:B----4-:R-:W-:-:S08]  /*6e40*/  DFMA R56, R42, R42, R56 ;  /* 0x0000002a2a38722b */ /* 0x010fd00000000038 */
[----:B--2---:R-:W-:Y:S01]  /*6e50*/  DFMA R44, R44, R44, R56 ;  /* 0x0000002c2c2c722b */ /* 0x004fe20000000038 */
[----:B------:R-:W-:Y:S10]  /*6e60*/  @P0 BRA `(.L_x_95) ;  /* 0xfffffffc00680947 */ /* 0x000ff4000383ffff */
.L_x_94:
        /* <DEDUP_REMOVED lines=14> */
[----:B------:R-:W-:Y:S01]  /*6f50*/  IADD3 R49, PT, PT, R49, 0x8, RZ ;  /* 0x0000000831317810 */ /* 0x000fe20007ffe0ff */
        /* <DEDUP_REMOVED lines=8> */
.L_x_96:
        /* <DEDUP_REMOVED lines=14> */
.L_x_97:
[----:B------:R-:W-:Y:S05]  /*70c0*/  @!P1 BRA `(.L_x_93) ;  /* 0x0000000000289947 */ /* 0x000fea0003800000 */
[----:B------:R-:W-:-:S05]  /*70d0*/  IMAD R49, R49, 0x8, R24 ;  /* 0x0000000831317824 */ /* 0x000fca00078e0218 */
        /* <DEDUP_REMOVED lines=9> */
.L_x_93:
[----:B------:R-:W1:Y:S01]  /*7170*/  MUFU.RCP64H R15, -0.00019999989308416843414 ;  /* 0xbf2a36e2000f7908 */ /* 0x000e620000001800 */
[----:B------:R-:W-:Y:S01]  /*7180*/  IMAD.MOV.U32 R12, RZ, RZ, -0x14e3bcd3 ;  /* 0xeb1c432dff0c7424 */ /* 0x000fe200078e00ff */
[----:B------:R-:W-:Y:S01]  /*7190*/  MOV R13, 0x3f2a36e2 ;  /* 0x3f2a36e2000d7802 */ /* 0x000fe20000000f00 */
[----:B------:R-:W-:Y:S01]  /*71a0*/  IMAD.MOV.U32 R14, RZ, RZ, 0x1 ;  /* 0x00000001ff0e7424 */ /* 0x000fe200078e00ff */
[----:B------:R-:W-:Y:S01]  /*71b0*/  FSETP.GEU.AND P1, PT, |R45|, 6.5827683646048100446e-37, PT ;  /* 0x036000002d00780b */ /* 0x000fe20003f2e200 */
[----:B------:R-:W-:Y:S04]  /*71c0*/  BSSY.RECONVERGENT B1, `(.L_x_98) ;  /* 0x0000012000017945 */ /* 0x000fe80003800200 */
        /* <DEDUP_REMOVED lines=12> */
[----:B------:R-:W-:Y:S01]  /*7290*/  MOV R15, 0xbf2a36e2 ;  /* 0xbf2a36e2000f7802 */ /* 0x000fe20000000f00 */
[----:B------:R-:W-:Y:S01]  /*72a0*/  IMAD.MOV.U32 R17, RZ, RZ, R45 ;  /* 0x000000ffff117224 */ /* 0x000fe200078e002d */
[----:B------:R-:W-:Y:S01]  /*72b0*/  MOV R44, 0x72e0 ;  /* 0x000072e0002c7802 */ /* 0x000fe20000000f00 */
[----:B------:R-:W-:-:S07]  /*72c0*/  IMAD.MOV.U32 R14, RZ, RZ, -0x14e3bcd3 ;  /* 0xeb1c432dff0e7424 */ /* 0x000fce00078e00ff */
[----:B0-----:R-:W-:Y:S05]  /*72d0*/  CALL.REL.NOINC `($__internal_1_$__cuda_sm20_div_rn_f64_full) ;  /* 0x0000001c00c87944 */ /* 0x001fea0003c00000 */
.L_x_99:
[----:B------:R-:W-:Y:S05]  /*72e0*/  BSYNC.RECONVERGENT B1 ;  /* 0x0000000000017941 */ /* 0x000fea0003800200 */
.L_x_98:
        /* <DEDUP_REMOVED lines=14> */
[----:B------:R-:W-:Y:S01]  /*73d0*/  IMAD.MOV.U32 R14, RZ, RZ, -0x35dec16 ;  /* 0xfca213eaff0e7424 */ /* 0x000fe200078e00ff */
[----:B------:R-:W-:Y:S01]  /*73e0*/  UMOV UR5, 0x3e5ade15 ;  /* 0x3e5ade1500057882 */ /* 0x000fe20000000000 */
[----:B------:R-:W-:-:S06]  /*73f0*/  IMAD.MOV.U32 R15, RZ, RZ, 0x3e928af3 ;  /* 0x3e928af3ff0f7424 */ /* 0x000fcc00078e00ff */
        /* <DEDUP_REMOVED lines=28> */
[----:B------:R-:W-:Y:S01]  /*75c0*/  LEA R13, R18, R21, 0x14 ;  /* 0x00000015120d7211 */ /* 0x000fe200078ea0ff */
[----:B------:R-:W-:Y:S01]  /*75d0*/  IMAD.MOV.U32 R12, RZ, RZ, R20 ;  /* 0x000000ffff0c7224 */ /* 0x000fe200078e0014 */
[----:B------:R-:W-:Y:S06]  /*75e0*/  @!P0 BRA `(.L_x_101) ;  /* 0x0000000000308947 */ /* 0x000fec0003800000 */
[----:B------:R-:W-:Y:S01]  /*75f0*/  FSETP.GEU.AND P1, PT, |R17|, 4.2275390625, PT ;  /* 0x408748001100780b */ /* 0x000fe20003f2e200 */
[C---:B------:R-:W-:Y:S02]  /*7600*/  DADD R22, R16.reuse, +INF ;  /* 0x7ff0000010167429 */ /* 0x040fe40000000000 */
[----:B------:R-:W-:-:S08]  /*7610*/  DSETP.GEU.AND P0, PT, R16, RZ, PT ;  /* 0x000000ff1000722a */ /* 0x000fd00003f0e000 */
[----:B------:R-:W-:Y:S02]  /*7620*/  FSEL R13, R23, RZ, P0 ;  /* 0x000000ff170d7208 */ /* 0x000fe40000000000 */
[----:B------:R-:W-:-:S04]  /*7630*/  @!P1 LEA.HI R12, R18, R18, RZ, 0x1 ;  /* 0x00000012120c9211 */ /* 0x000fc800078f08ff */
[----:B------:R-:W-:Y:S02]  /*7640*/  @!P1 SHF.R.S32.HI R15, RZ, 0x1, R12 ;  /* 0x00000001ff0f9819 */ /* 0x000fe4000001140c */
[----:B------:R-:W-:Y:S02]  /*7650*/  FSEL R12, R22, RZ, P0 ;  /* 0x000000ff160c7208 */ /* 0x000fe40000000000 */
[----:B------:R-:W-:Y:S01]  /*7660*/  @!P1 LEA R21, R15, R21, 0x14 ;  /* 0x000000150f159211 */ /* 0x000fe200078ea0ff */
[----:B------:R-:W-:-:S05]  /*7670*/  @!P1 IMAD.IADD R16, R18, 0x1, -R15 ;  /* 0x0000000112109824 */ /* 0x000fca00078e0a0f */
[----:B------:R-:W-:Y:S01]  /*7680*/  @!P1 LEA R17, R16, 0x3ff00000, 0x14 ;  /* 0x3ff0000010119811 */ /* 0x000fe200078ea0ff */
[----:B------:R-:W-:-:S06]  /*7690*/  @!P1 IMAD.MOV.U32 R16, RZ, RZ, RZ ;  /* 0x000000ffff109224 */ /* 0x000fcc00078e00ff */
[----:B------:R-:W-:-:S11]  /*76a0*/  @!P1 DMUL R12, R20, R16 ;  /* 0x00000010140c9228 */ /* 0x000fd60000000000 */
.L_x_101:
[----:B------:R-:W-:Y:S05]  /*76b0*/  BSYNC.RECONVERGENT B1 ;  /* 0x0000000000017941 */ /* 0x000fea0003800200 */
.L_x_100:
[----:B------:R-:W-:Y:S01]  /*76c0*/  BSSY.RECONVERGENT B1, `(.L_x_102) ;  /* 0x0000005000017945 */ /* 0x000fe20003800200 */
[----:B------:R-:W-:Y:S01]  /*76d0*/  IMAD.MOV.U32 R56, RZ, RZ, R34 ;  /* 0x000000ffff387224 */ /* 0x000fe200078e0022 */
[----:B------:R-:W-:Y:S01]  /*76e0*/  MOV R58, 0x7710 ;  /* 0x00007710003a7802 */ /* 0x000fe20000000f00 */
[----:B------:R-:W-:-:S07]  /*76f0*/  IMAD.MOV.U32 R57, RZ, RZ, R35 ;  /* 0x000000ffff397224 */ /* 0x000fce00078e0023 */
[----:B------:R-:W-:Y:S05]  /*7700*/  CALL.REL.NOINC `($_Z13vegas_kernelFiiiddPddS_S_S_S_iidddijii$__internal_accurate_pow) ;  /* 0x0000002000d07944 */ /* 0x000fea0003c00000 */
[----:B------:R-:W-:Y:S05]  /*7710*/  BSYNC.RECONVERGENT B1 ;  /* 0x0000000000017941 */ /* 0x000fea0003800200 */
.L_x_102:
[----:B------:R-:W0:Y:S01]  /*7720*/  MUFU.RCP64H R17, R15 ;  /* 0x0000000f00117308 */ /* 0x000e220000001800 */
[----:B------:R-:W-:Y:S01]  /*7730*/  VIADD R16, R15, 0x300402 ;  /* 0x003004020f107836 */ /* 0x000fe20000000000 */
[----:B------:R-:W-:Y:S04]  /*7740*/  BSSY.RECONVERGENT B1, `(.L_x_103) ;  /* 0x000000e000017945 */ /* 0x000fe80003800200 */
[----:B------:R-:W-:Y:S01]  /*7750*/  FSETP.GEU.AND P0, PT, |R16|, 5.8789094863358348022e-39, PT ;  /* 0x004004021000780b */ /* 0x000fe20003f0e200 */
[----:B0-----:R-:W-:-:S08]  /*7760*/  DFMA R18, R16, -R14, 1 ;  /* 0x3ff000001012742b */ /* 0x001fd0000000080e */
[----:B------:R-:W-:-:S08]  /*7770*/  DFMA R18, R18, R18, R18 ;  /* 0x000000121212722b */ /* 0x000fd00000000012 */
[----:B------:R-:W-:-:S08]  /*7780*/  DFMA R18, R16, R18, R16 ;  /* 0x000000121012722b */ /* 0x000fd00000000010 */
[----:B------:R-:W-:-:S08]  /*7790*/  DFMA R20, -R14, R18, 1 ;  /* 0x3ff000000e14742b */ /* 0x000fd00000000112 */
[----:B------:R-:W-:Y:S01]  /*77a0*/  DFMA R18, R18, R20, R18 ;  /* 0x000000141212722b */ /* 0x000fe20000000012 */
[----:B------:R-:W-:Y:S10]  /*77b0*/  @P0 BRA `(.L_x_104) ;  /* 0x0000000000180947 */ /* 0x000ff40003800000 */
[----:B------:R-:W-:Y:S02]  /*77c0*/  LOP3.LUT R16, R15, 0x7fffffff, RZ, 0xc0, !PT ;  /* 0x7fffffff0f107812 */ /* 0x000fe400078ec0ff */
[----:B------:R-:W-:Y:S02]  /*77d0*/  MOV R18, 0x7800 ;  /* 0x0000780000127802 */ /* 0x000fe40000000f00 */
[----:B------:R-:W-:-:S07]  /*77e0*/  IADD3 R20, PT, PT, R16, -0x100000, RZ ;  /* 0xfff0000010147810 */ /* 0x000fce0007ffe0ff */
[----:B------:R-:W-:Y:S05]  /*77f0*/  CALL.REL.NOINC `($__internal_0_$__cuda_sm20_dblrcp_rn_slowpath_v3) ;  /* 0x0000001400e47944 */ /* 0x000fea0003c00000 */
[----:B------:R-:W-:Y:S02]  /*7800*/  IMAD.MOV.U32 R18, RZ, RZ, R16 ;  /* 0x000000ffff127224 */ /* 0x000fe400078e0010 */
[----:B------:R-:W-:-:S07]  /*7810*/  IMAD.MOV.U32 R19, RZ, RZ, R17 ;  /* 0x000000ffff137224 */ /* 0x000fce00078e0011 */
.L_x_104:
[----:B------:R-:W-:Y:S05]  /*7820*/  BSYNC.RECONVERGENT B1 ;  /* 0x0000000000017941 */ /* 0x000fea0003800200 */
.L_x_103:
[----:B------:R-:W0:Y:S02]  /*7830*/  LDCU UR4, c[0x0][0x384] ;  /* 0x00007080ff0477ac */ /* 0x000e240008000800 */
[----:B0-----:R-:W-:-:S04]  /*7840*/  ISETP.NE.AND P0, PT, RZ, UR4, PT ;  /* 0x00000004ff007c0c */ /* 0x001fc8000bf05270 */
[----:B------:R-:W-:Y:S02]  /*7850*/  FSEL R14, R18, RZ, P0 ;  /* 0x000000ff120e7208 */ /* 0x000fe40000000000 */
[----:B------:R-:W-:-:S06]  /*7860*/  FSEL R15, R19, 1.875, P0 ;  /* 0x3ff00000130f7808 */ /* 0x000fcc0000000000 */
[----:B------:R-:W-:Y:S01]  /*7870*/  DMUL R12, R12, R14 ;  /* 0x0000000e0c0c7228 */ /* 0x000fe20000000000 */
[----:B------:R-:W-:Y:S10]  /*7880*/  BRA `(.L_x_50) ;  /* 0x0000000000e87947 */ /* 0x000ff40003800000 */
.L_x_58:
[----:B------:R-:W2:Y:S01]  /*7890*/  LDL.128 R12, [R1+0xb0] ;  /* 0x0000b000010c7983 */ /* 0x000ea20000100c00 */
[----:B------:R-:W-:Y:S01]  /*78a0*/  UMOV UR4, 0x55555555 ;  /* 0x5555555500047882 */ /* 0x000fe20000000000 */
[----:B------:R-:W-:Y:S01]  /*78b0*/  UMOV UR5, 0x3fd55555 ;  /* 0x3fd5555500057882 */ /* 0x000fe20000000000 */
[----:B------:R-:W-:Y:S01]  /*78c0*/  BSSY.RECONVERGENT B1, `(.L_x_105) ;  /* 0x0000009000017945 */ /* 0x000fe20003800200 */
[----:B------:R-:W-:Y:S01]  /*78d0*/  IMAD.MOV.U32 R56, RZ, RZ, RZ ;  /* 0x000000ffff387224 */ /* 0x000fe200078e00ff */
[----:B------:R-:W-:Y:S02]  /*78e0*/  MOV R57, 0x40000000 ;  /* 0x4000000000397802 */ /* 0x000fe40000000f00 */
[----:B------:R-:W-:Y:S01]  /*78f0*/  MOV R58, 0x7950 ;  /* 0x00007950003a7802 */ /* 0x000fe20000000f00 */
[----:B--2---:R-:W-:-:S08]  /*7900*/  DADD R14, R12, -R14 ;  /* 0x000000000c0e7229 */ /* 0x004fd0000000080e */
[----:B------:R-:W-:-:S08]  /*7910*/  DADD R52, R14, -UR4 ;  /* 0x800000040e347e29 */ /* 0x000fd00008000000 */
[----:B------:R-:W-:-:S10]  /*7920*/  DADD R14, -RZ, |R52| ;  /* 0x00000000ff0e7229 */ /* 0x000fd40000000534 */
[----:B------:R-:W-:-:S07]  /*7930*/  IMAD.MOV.U32 R59, RZ, RZ, R15 ;  /* 0x000000ffff3b7224 */ /* 0x000fce00078e000f */
[----:B01----:R-:W-:Y:S05]  /*7940*/  CALL.REL.NOINC `($_Z13vegas_kernelFiiiddPddS_S_S_S_iidddijii$__internal_accurate_pow) ;  /* 0x0000002000407944 */ /* 0x003fea0003c00000 */
[----:B------:R-:W-:Y:S05]  /*7950*/  BSYNC.RECONVERGENT B1 ;  /* 0x0000000000017941 */ /* 0x000fea0003800200 */
.L_x_105:
        /* <DEDUP_REMOVED lines=9> */
[----:B------:R-:W-:Y:S01]  /*79f0*/  @P0 DADD R14, R52, 2 ;  /* 0x40000000340e0429 */ /* 0x000fe20000000000 */
[----:B------:R-:W-:Y:S10]  /*7a00*/  @P0 BRA `(.L_x_107) ;  /* 0x00000000000c0947 */ /* 0x000ff40003800000 */
[----:B------:R-:W-:-:S14]  /*7a10*/  DSETP.NEU.AND P0, PT, |R52|, +INF , PT ;  /* 0x7ff000003400742a */ /* 0x000fdc0003f0d200 */
[----:B------:R-:W-:Y:S02]  /*7a20*/  @!P0 IMAD.MOV.U32 R14, RZ, RZ, 0x0 ;  /* 0x00000000ff0e8424 */ /* 0x000fe400078e00ff */
[----:B------:R-:W-:-:S07]  /*7a30*/  @!P0 IMAD.MOV.U32 R15, RZ, RZ, 0x7ff00000 ;  /* 0x7ff00000ff0f8424 */ /* 0x000fce00078e00ff */
.L_x_107:
[----:B------:R-:W-:Y:S05]  /*7a40*/  BSYNC.RECONVERGENT B1 ;  /* 0x0000000000017941 */ /* 0x000fea0003800200 */
.L_x_106:
[----:B------:R-:W-:Y:S01]  /*7a50*/  UMOV UR4, 0x47ae147b ;  /* 0x47ae147b00047882 */ /* 0x000fe20000000000 */
[----:B------:R-:W-:Y:S01]  /*7a60*/  UMOV UR5, 0x3f847ae1 ;  /* 0x3f847ae100057882 */ /* 0x000fe20000000000 */
[----:B------:R-:W-:Y:S01]  /*7a70*/  DSETP.NEU.AND P0, PT, R52, 1, PT ;  /* 0x3ff000003400742a */ /* 0x000fe20003f0d000 */
[----:B------:R-:W-:Y:S01]  /*7a80*/  IMAD.MOV.U32 R16, RZ, RZ, 0x1 ;  /* 0x00000001ff107424 */ /* 0x000fe200078e00ff */
[----:B------:R-:W-:Y:S01]  /*7a90*/  DADD R14, R14, UR4 ;  /* 0x000000040e0e7e29 */ /* 0x000fe20008000000 */
[----:B------:R-:W-:Y:S01]  /*7aa0*/  UMOV UR4, 0xbefb7786 ;  /* 0xbefb778600047882 */ /* 0x000fe20000000000 */
[----:B------:R-:W-:Y:S01]  /*7ab0*/  UMOV UR5, 0x3fb35a94 ;  /* 0x3fb35a9400057882 */ /* 0x000fe20000000000 */
[----:B------:R-:W-:Y:S07]  /*7ac0*/  BSSY.RECONVERGENT B1, `(.L_x_50) ;  /* 0x0000016000017945 */ /* 0x000fee0003800200 */
[----:B------:R-:W-:-:S02]  /*7ad0*/  FSEL R15, R15, 1.8762499094009399414, P0 ;  /* 0x3ff028f50f0f7808 */ /* 0x000fc40000000000 */
[----:B------:R-:W-:Y:S02]  /*7ae0*/  FSEL R14, R14, -71.68000030517578125, P0 ;  /* 0xc28f5c290e0e7808 */ /* 0x000fe40000000000 */
[----:B------:R-:W0:Y:S04]  /*7af0*/  MUFU.RCP64H R17, R15 ;  /* 0x0000000f00117308 */ /* 0x000e280000001800 */
[----:B0-----:R-:W-:-:S08]  /*7b00*/  DFMA R18, -R14, R16, 1 ;  /* 0x3ff000000e12742b */ /* 0x001fd00000000110 */
[----:B------:R-:W-:-:S08]  /*7b10*/  DFMA R18, R18, R18, R18 ;  /* 0x000000121212722b */ /* 0x000fd00000000012 */
[----:B------:R-:W-:Y:S02]  /*7b20*/  DFMA R18, R16, R18, R16 ;  /* 0x000000121012722b */ /* 0x000fe40000000010 */
[----:B------:R-:W-:-:S06]  /*7b30*/  DMUL R16, R12, UR4 ;  /* 0x000000040c107c28 */ /* 0x000fcc0008000000 */
[----:B------:R-:W-:Y:S02]  /*7b40*/  DFMA R20, -R14, R18, 1 ;  /* 0x3ff000000e14742b */ /* 0x000fe40000000112 */
[----:B------:R-:W-:-:S06]  /*7b50*/  DMUL R16, R12, R16 ;  /* 0x000000100c107228 */ /* 0x000fcc0000000000 */
[----:B------:R-:W-:-:S04]  /*7b60*/  DFMA R20, R18, R20, R18 ;  /* 0x000000141214722b */ /* 0x000fc80000000012 */
[----:B------:R-:W-:-:S04]  /*7b70*/  FSETP.GEU.AND P1, PT, |R17|, 6.5827683646048100446e-37, PT ;  /* 0x036000001100780b */ /* 0x000fc80003f2e200 */
[----:B------:R-:W-:-:S08]  /*7b80*/  DMUL R12, R16, R20 ;  /* 0x00000014100c7228 */ /* 0x000fd00000000000 */
[----:B------:R-:W-:-:S08]  /*7b90*/  DFMA R18, -R14, R12, R16 ;  /* 0x0000000c0e12722b */ /* 0x000fd00000000110 */
[----:B------:R-:W-:-:S10]  /*7ba0*/  DFMA R12, R20, R18, R12 ;  /* 0x00000012140c722b */ /* 0x000fd4000000000c */
[----:B------:R-:W-:-:S05]  /*7bb0*/  FFMA R18, RZ, R15, R13 ;  /* 0x0000000fff127223 */ /* 0x000fca000000000d */
[----:B------:R-:W-:-:S13]  /*7bc0*/  FSETP.GT.AND P0, PT, |R18|, 1.469367938527859385e-39, PT ;  /* 0x001000001200780b */ /* 0x000fda0003f04200 */
[----:B------:R-:W-:Y:S05]  /*7bd0*/  @P0 BRA P1, `(.L_x_108) ;  /* 0x0000000000100947 */ /* 0x000fea0000800000 */
[----:B------:R-:W-:-:S07]  /*7be0*/  MOV R44, 0x7c00 ;  /* 0x00007c00002c7802 */ /* 0x000fce0000000f00 */
[----:B------:R-:W-:Y:S05]  /*7bf0*/  CALL.REL.NOINC `($__internal_1_$__cuda_sm20_div_rn_f64_full) ;  /* 0x0000001400807944 */ /* 0x000fea0003c00000 */
[----:B------:R-:W-:Y:S01]  /*7c00*/  IMAD.MOV.U32 R12, RZ, RZ, R16 ;  /* 0x000000ffff0c7224 */ /* 0x000fe200078e0010 */
[----:B------:R-:W-:-:S07]  /*7c10*/  MOV R13, R17 ;  /* 0x00000011000d7202 */ /* 0x000fce0000000f00 */
.L_x_108:
[----:B------:R-:W-:Y:S05]  /*7c20*/  BSYNC.RECONVERGENT B1 ;  /* 0x0000000000017941 */ /* 0x000fea0003800200 */
.L_x_50:
[----:B------:R-:W-:-:S08]  /*7c30*/  DMUL R12, R12, R40 ;  /* 0x000000280c0c7228 */ /* 0x000fd00000000000 */
[C---:B------:R-:W-:Y:S02]  /*7c40*/  DADD R38, R12.reuse, R38 ;  /* 0x000000000c267229 */ /* 0x040fe40000000026 */
[----:B------:R-:W-:Y:S01]  /*7c50*/  DFMA R36, R12, R12, R36 ;  /* 0x0000000c0c24722b */ /* 0x000fe20000000024 */
[----:B------:R-:W-:Y:S10]  /*7c60*/  @P3 BRA `(.L_x_109) ;  /* 0xffffffb800343947 */ /* 0x000ff4000383ffff */
[----:B------:R-:W-:Y:S01]  /*7c70*/  DMUL R36, R32, R36 ;  /* 0x0000002420247228 */ /* 0x000fe20000000000 */
[----:B------:R-:W-:Y:S01]  /*7c80*/  IMAD.MOV.U32 R16, RZ, RZ, 0x0 ;  /* 0x00000000ff107424 */ /* 0x000fe200078e00ff */
[----:B------:R-:W0:Y:S01]  /*7c90*/  LDC R27, c[0x0][0x384] ;  /* 0x0000e100ff1b7b82 */ /* 0x000e220000000800 */
[----:B------:R-:W-:Y:S01]  /*7ca0*/  IMAD.MOV.U32 R17, RZ, RZ, 0x3fd80000 ;  /* 0x3fd80000ff117424 */ /* 0x000fe200078e00ff */
[----:B------:R-:W-:Y:S02]  /*7cb0*/  BSSY.RECONVERGENT B1, `(.L_x_110) ;  /* 0x0000016000017945 */ /* 0x000fe40003800200 */
[----:B------:R-:W1:Y:S04]  /*7cc0*/  MUFU.RSQ64H R13, R37 ;  /* 0x00000025000d7308 */ /* 0x000e680000001c00 */
[----:B------:R-:W-:-:S05]  /*7cd0*/  VIADD R12, R37, 0xfcb00000 ;  /* 0xfcb00000250c7836 */ /* 0x000fca0000000000 */
[----:B------:R-:W-:Y:S01]  /*7ce0*/  ISETP.GE.U32.AND P1, PT, R12, 0x7ca00000, PT ;  /* 0x7ca000000c00780c */ /* 0x000fe20003f26070 */
[----:B-1----:R-:W-:Y:S01]  /*7cf0*/  DMUL R14, R12, R12 ;  /* 0x0000000c0c0e7228 */ /* 0x002fe20000000000 */
[----:B0-----:R-:W-:-:S07]  /*7d00*/  ISETP.GE.AND P0, PT, R27, 0x1, PT ;  /* 0x000000011b00780c */ /* 0x001fce0003f06270 */
        /* <DEDUP_REMOVED lines=14> */
[----:B------:R-:W-:-:S07]  /*7df0*/  IMAD.MOV.U32 R13, RZ, RZ, R15 ;  /* 0x000000ffff0d7224 */ /* 0x000fce00078e000f */
[----:B------:R-:W-:Y:S05]  /*7e00*/  CALL.REL.NOINC `($__internal_2_$__cuda_sm20_dsqrt_rn_f64_mediumpath_v1) ;  /* 0x00000018006c7944 */ /* 0x000fea0003c00000 */
.L_x_111:
[----:B------:R-:W-:Y:S05]  /*7e10*/  BSYNC.RECONVERGENT B1 ;  /* 0x0000000000017941 */ /* 0x000fea0003800200 */
.L_x_110:
[C-C-:B------:R-:W-:Y:S02]  /*7e20*/  DADD R12, -R38.reuse, R16.reuse ;  /* 0x00000000260c7229 */ /* 0x140fe40000000110 */
[C---:B------:R-:W-:Y:S02]  /*7e30*/  DADD R16, R38.reuse, R16 ;  /* 0x0000000026107229 */ /* 0x040fe40000000010 */
[----:B------:R-:W-:-:S06]  /*7e40*/  DADD R28, R38, R28 ;  /* 0x00000000261c7229 */ /* 0x000fcc000000001c */
[----:B------:R-:W-:Y:S01]  /*7e50*/  DFMA R30, R12, R16, R30 ;  /* 0x000000100c1e722b */ /* 0x000fe2000000001e */
[----:B------:R-:W-:Y:S10]  /*7e60*/  @!P0 BRA `(.L_x_112) ;  /* 0x0000000000948947 */ /* 0x000ff40003800000 */
[----:B------:R-:W0:Y:S01]  /*7e70*/  LDC R14, c[0x0][0x380] ;  /* 0x0000e000ff0e7b82 */ /* 0x000e220000000800 */
[----:B------:R-:W1:Y:S01]  /*7e80*/  LDCU UR4, c[0x0][0x384] ;  /* 0x00007080ff0477ac */ /* 0x000e620008000800 */
[----:B------:R-:W-:Y:S01]  /*7e90*/  BSSY.RECONVERGENT B1, `(.L_x_112) ;  /* 0x0000022000017945 */ /* 0x000fe20003800200 */
[----:B-1----:R-:W-:Y:S01]  /*7ea0*/  IMAD.U32 R15, RZ, RZ, UR4 ;  /* 0x00000004ff0f7e24 */ /* 0x002fe2000f8e00ff */
[-C--:B0-----:R-:W-:Y:S02]  /*7eb0*/  IABS R16, R14.reuse ;  /* 0x0000000e00107213 */ /* 0x081fe40000000000 */
[----:B------:R-:W-:Y:S02]  /*7ec0*/  ISETP.NE.AND P0, PT, R14, RZ, PT ;  /* 0x000000ff0e00720c */ /* 0x000fe40003f05270 */
[----:B------:R-:W0:Y:S01]  /*7ed0*/  I2F.RP R17, R16 ;  /* 0x0000001000117306 */ /* 0x000e220000209400 */
[----:B------:R-:W-:-:S07]  /*7ee0*/  LOP3.LUT R18, RZ, R14, RZ, 0x33, !PT ;  /* 0x0000000eff127212 */ /* 0x000fce00078e33ff */
[----:B0-----:R-:W0:Y:S02]  /*7ef0*/  MUFU.RCP R17, R17 ;  /* 0x0000001100117308 */ /* 0x001e240000001000 */
[----:B0-----:R-:W-:-:S06]  /*7f00*/  IADD3 R12, PT, PT, R17, 0xffffffe, RZ ;  /* 0x0ffffffe110c7810 */ /* 0x001fcc0007ffe0ff */
[----:B------:R0:W1:Y:S02]  /*7f10*/  F2I.FTZ.U32.TRUNC.NTZ R13, R12 ;  /* 0x0000000c000d7305 */ /* 0x000064000021f000 */
[----:B0-----:R-:W-:Y:S02]  /*7f20*/  IMAD.MOV.U32 R12, RZ, RZ, RZ ;  /* 0x000000ffff0c7224 */ /* 0x001fe400078e00ff */
[----:B-1----:R-:W-:-:S04]  /*7f30*/  IMAD.MOV R19, RZ, RZ, -R13 ;  /* 0x000000ffff137224 */ /* 0x002fc800078e0a0d */
[----:B------:R-:W-:-:S04]  /*7f40*/  IMAD R19, R19, R16, RZ ;  /* 0x0000001013137224 */ /* 0x000fc800078e02ff */
[----:B------:R-:W-:-:S07]  /*7f50*/  IMAD.HI.U32 R19, R13, R19, R12 ;  /* 0x000000130d137227 */ /* 0x000fce00078e000c */
.L_x_113:
[----:B0-----:R-:W-:Y:S01]  /*7f60*/  IMAD R12, R15, 0x4, R4 ;  /* 0x000000040f0c7824 */ /* 0x001fe200078e0204 */
[----:B------:R-:W0:Y:S04]  /*7f70*/  LDC R13, c[0x0][0x380] ;  /* 0x0000e000ff0d7b82 */ /* 0x000e280000000800 */
[----:B------:R-:W2:Y:S01]  /*7f80*/  LDL R17, [R12] ;  /* 0x000000000c117983 */ /* 0x000ea20000100800 */
[----:B0-----:R-:W-:Y:S02]  /*7f90*/  IABS R20, R13 ;  /* 0x0000000d00147213 */ /* 0x001fe40000000000 */
[----:B--2---:R-:W-:Y:S02]  /*7fa0*/  IABS R14, R17 ;  /* 0x00000011000e7213 */ /* 0x004fe40000000000 */
[----:B------:R-:W-:-:S03]  /*7fb0*/  ISETP.GE.AND P3, PT, R17, RZ, PT ;  /* 0x000000ff1100720c */ /* 0x000fc60003f66270 */
[----:B------:R-:W-:-:S05]  /*7fc0*/  IMAD.HI.U32 R13, R19, R14, RZ ;  /* 0x0000000e130d7227 */ /* 0x000fca00078e00ff */
[----:B------:R-:W-:-:S05]  /*7fd0*/  IADD3 R13, PT, PT, -R13, RZ, RZ ;  /* 0x000000ff0d0d7210 */ /* 0x000fca0007ffe1ff */
[----:B------:R-:W-:-:S05]  /*7fe0*/  IMAD R13, R20, R13, R14 ;  /* 0x0000000d140d7224 */ /* 0x000fca00078e020e */
[----:B------:R-:W-:-:S13]  /*7ff0*/  ISETP.GT.U32.AND P1, PT, R16, R13, PT ;  /* 0x0000000d1000720c */ /* 0x000fda0003f24070 */
[----:B------:R-:W-:-:S05]  /*8000*/  @!P1 IMAD.IADD R13, R13, 0x1, -R20 ;  /* 0x000000010d0d9824 */ /* 0x000fca00078e0a14 */
[----:B------:R-:W-:-:S13]  /*8010*/  ISETP.GT.U32.AND P1, PT, R16, R13, PT ;  /* 0x0000000d1000720c */ /* 0x000fda0003f24070 */
[----:B------:R-:W-:Y:S01]  /*8020*/  @!P1 IMAD.IADD R13, R13, 0x1, -R20 ;  /* 0x000000010d0d9824 */ /* 0x000fe200078e0a14 */
[C---:B------:R-:W-:Y:S02]  /*8030*/  ISETP.GT.U32.AND P1, PT, R15.reuse, 0x1, PT ;  /* 0x000000010f00780c */ /* 0x040fe40003f24070 */
[----:B------:R-:W-:Y:S01]  /*8040*/  IADD3 R15, PT, PT, R15, -0x1, RZ ;  /* 0xffffffff0f0f7810 */ /* 0x000fe20007ffe0ff */
[----:B------:R-:W-:-:S05]  /*8050*/  @!P3 IMAD.MOV R13, RZ, RZ, -R13 ;  /* 0x000000ffff0db224 */ /* 0x000fca00078e0a0d */
[----:B------:R-:W-:-:S04]  /*8060*/  SEL R13, R18, R13, !P0 ;  /* 0x0000000d120d7207 */ /* 0x000fc80004000000 */
[C---:B------:R-:W-:Y:S01]  /*8070*/  ISETP.EQ.AND P3, PT, R13.reuse, RZ, PT ;  /* 0x000000ff0d00720c */ /* 0x040fe20003f62270 */
[----:B------:R-:W-:-:S05]  /*8080*/  VIADD R17, R13, 0x1 ;  /* 0x000000010d117836 */ /* 0x000fca0000000000 */
[----:B------:R0:W-:Y:S07]  /*8090*/  STL [R12], R17 ;  /* 0x000000110c007387 */ /* 0x0001ee0000100800 */
[----:B------:R-:W-:Y:S05]  /*80a0*/  @P1 BRA P3, `(.L_x_113) ;  /* 0xfffffffc00ac1947 */ /* 0x000fea000183ffff */
[----:B------:R-:W-:Y:S05]  /*80b0*/  BSYNC.RECONVERGENT B1 ;  /* 0x0000000000017941 */ /* 0x000fea0003800200 */
.L_x_112:
[----:B------:R-:W-:Y:S05]  /*80c0*/  @P2 BRA `(.L_x_114) ;  /* 0xffffffb400082947 */ /* 0x000fea000383ffff */
.L_x_12:
[----:B----4-:R-:W-:Y:S05]  /*80d0*/  BSYNC.RECONVERGENT B0 ;  /* 0x0000000000007941 */ /* 0x010fea0003800200 */
.L_x_11:
[----:B------:R-:W-:Y:S01]  /*80e0*/  SHFL.DOWN PT, R5, R29, 0x10, 0x1f ;  /* 0x0a001f001d057f89 */ /* 0x000fe200000e0000 */
[----:B------:R-:W4:Y:S01]  /*80f0*/  S2UR UR5, SR_CgaCtaId ;  /* 0x00000000000579c3 */ /* 0x000f220000008800 */
[----:B------:R-:W-:Y:S01]  /*8100*/  UMOV UR4, 0x400 ;  /* 0x0000040000047882 */ /* 0x000fe20000000000 */
[C---:B0-----:R-:W-:Y:S01]  /*8110*/  LOP3.LUT P0, R14, R0.reuse, 0x1f, RZ, 0xc0, !PT ;  /* 0x0000001f000e7812 */ /* 0x041fe2000780c0ff */
[----:B------:R-:W0:Y:S01]  /*8120*/  SHFL.DOWN PT, R4, R28, 0x10, 0x1f ;  /* 0x0a001f001c047f89 */ /* 0x000e2200000e0000 */
[----:B------:R-:W-:Y:S01]  /*8130*/  SHF.R.U32.HI R3, RZ, 0x5, R3 ;  /* 0x00000005ff037819 */ /* 0x000fe20000011603 */
[----:B------:R-:W-:Y:S03]  /*8140*/  BSSY B0, `(.L_x_115) ;  /* 0x000002d000007945 */ /* 0x000fe60003800000 */
[----:B------:R-:W-:Y:S02]  /*8150*/  ISETP.GE.U32.AND P1, PT, R0, R3, PT ;  /* 0x000000030000720c */ /* 0x000fe40003f26070 */
[----:B------:R-:W-:Y:S01]  /*8160*/  CS2R R2, SRZ ;  /* 0x0000000000027805 */ /* 0x000fe2000001ff00 */
[----:B----4-:R-:W-:Y:S01]  /*8170*/  ULEA UR4, UR5, UR4, 0x18 ;  /* 0x0000000405047291 */ /* 0x010fe2000f8ec0ff */
[----:B0-----:R-:W-:-:S07]  /*8180*/  DADD R4, R4, R28 ;  /* 0x0000000004047229 */ /* 0x001fce000000001c */
[----:B-12---:R-:W-:Y:S04]  /*8190*/  SHFL.DOWN PT, R7, R5, 0x8, 0x1f ;  /* 0x09001f0005077f89 */ /* 0x006fe800000e0000 */
[----:B---3--:R-:W0:Y:S02]  /*81a0*/  SHFL.DOWN PT, R6, R4, 0x8, 0x1f ;  /* 0x09001f0004067f89 */ /* 0x008e2400000e0000 */
[----:B0-----:R-:W-:Y:S01]  /*81b0*/  DADD R6, R4, R6 ;  /* 0x0000000004067229 */ /* 0x001fe20000000006 */
[----:B------:R-:W-:Y:S02]  /*81c0*/  LEA.HI R4, R0, UR4, RZ, 0x1e ;  /* 0x0000000400047c11 */ /* 0x000fe4000f8ff0ff */
[----:B------:R-:W-:-:S04]  /*81d0*/  LEA R5, R14, UR4, 0x3 ;  /* 0x000000040e057c11 */ /* 0x000fc8000f8e18ff */
[----:B------:R-:W-:Y:S04]  /*81e0*/  SHFL.DOWN PT, R9, R7, 0x4, 0x1f ;  /* 0x08801f0007097f89 */ /* 0x000fe800000e0000 */
[----:B------:R-:W0:Y:S02]  /*81f0*/  SHFL.DOWN PT, R8, R6, 0x4, 0x1f ;  /* 0x08801f0006087f89 */ /* 0x000e2400000e0000 */
[----:B0-----:R-:W-:-:S07]  /*8200*/  DADD R8, R6, R8 ;  /* 0x0000000006087229 */ /* 0x001fce0000000008 */
[----:B------:R-:W-:Y:S04]  /*8210*/  SHFL.DOWN PT, R11, R9, 0x2, 0x1f ;  /* 0x08401f00090b7f89 */ /* 0x000fe800000e0000 */
[----:B------:R-:W0:Y:S02]  /*8220*/  SHFL.DOWN PT, R10, R8, 0x2, 0x1f ;  /* 0x08401f00080a7f89 */ /* 0x000e2400000e0000 */
[----:B0-----:R-:W-:-:S07]  /*8230*/  DADD R10, R8, R10 ;  /* 0x00000000080a7229 */ /* 0x001fce000000000a */
[----:B------:R-:W-:Y:S04]  /*8240*/  SHFL.DOWN PT, R13, R11, 0x1, 0x1f ;  /* 0x08201f000b0d7f89 */ /* 0x000fe800000e0000 */
[----:B------:R-:W0:Y:S02]  /*8250*/  SHFL.DOWN PT, R12, R10, 0x1, 0x1f ;  /* 0x08201f000a0c7f89 */ /* 0x000e2400000e0000 */
[----:B0-----:R-:W-:-:S07]  /*8260*/  DADD R12, R10, R12 ;  /* 0x000000000a0c7229 */ /* 0x001fce000000000c */
[----:B------:R0:W-:Y:S01]  /*8270*/  @!P0 STS.64 [R4], R12 ;  /* 0x0000000c04008388 */ /* 0x0001e20000000a00 */
[----:B------:R-:W-:Y:S01]  /*8280*/  BAR.SYNC.DEFER_BLOCKING 0x0 ;  /* 0x0000000000007b1d */ /* 0x000fe20000010000 */
[----:B------:R-:W-:-:S05]  /*8290*/  ISETP.GT.U32.AND P0, PT, R0, 0x1f, PT ;  /* 0x0000001f0000780c */ /* 0x000fca0003f04070 */
[----:B------:R0:W1:Y:S08]  /*82a0*/  @!P1 LDS.64 R2, [R5] ;  /* 0x0000000005029984 */ /* 0x0000700000000a00 */
[----:B0-----:R-:W-:Y:S05]  /*82b0*/  @P0 BRA `(.L_x_116) ;  /* 0x0000000000540947 */ /* 0x001fea0003800000 */
[----:B------:R-:W-:-:S03]  /*82c0*/  UMOV UR4, 0xffffffff ;  /* 0xffffffff00047882 */ /* 0x000fc60000000000 */
[----:B------:R-:W-:Y:S05]  /*82d0*/  BRA.DIV UR4, `(.L_x_117) ;  /* 0x0000000604287947 */ /* 0x000fea000b800000 */
[----:B-1----:R-:W-:Y:S04]  /*82e0*/  SHFL.DOWN PT, R7, R3, 0x10, 0x1f ;  /* 0x0a001f0003077f89 */ /* 0x002fe800000e0000 */
[----:B------:R-:W0:Y:S02]  /*82f0*/  SHFL.DOWN PT, R6, R2, 0x10, 0x1f ;  /* 0x0a001f0002067f89 */ /* 0x000e2400000e0000 */
[----:B0-----:R-:W-:-:S07]  /*8300*/  DADD R6, R2, R6 ;  /* 0x0000000002067229 */ /* 0x001fce0000000006 */
[----:B------:R-:W0:Y:S04]  /*8310*/  SHFL.DOWN PT, R9, R7, 0x8, 0x1f ;  /* 0x09001f0007097f89 */ /* 0x000e2800000e0000 */
[----:B------:R-:W1:Y:S01]  /*8320*/  SHFL.DOWN PT, R8, R6, 0x8, 0x1f ;  /* 0x09001f0006087f89 */ /* 0x000e6200000e0000 */
[----:B0-----:R-:W-:Y:S02]  /*8330*/  IMAD.MOV.U32 R3, RZ, RZ, R9 ;  /* 0x000000ffff037224 */ /* 0x001fe400078e0009 */
[----:B-1----:R-:W-:-:S06]  /*8340*/  IMAD.MOV.U32 R2, RZ, RZ, R8 ;  /* 0x000000ffff027224 */ /* 0x002fcc00078e0008 */
[----:B------:R-:W-:-:S07]  /*8350*/  DADD R8, R6, R2 ;  /* 0x0000000006087229 */ /* 0x000fce0000000002 */
[----:B------:R-:W0:Y:S04]  /*8360*/  SHFL.DOWN PT, R11, R9, 0x4, 0x1f ;  /* 0x08801f00090b7f89 */ /* 0x000e2800000e0000 */
[----:B------:R-:W1:Y:S01]  /*8370*/  SHFL.DOWN PT, R10, R8, 0x4, 0x1f ;  /* 0x08801f00080a7f89 */ /* 0x000e6200000e0000 */
[----:B0-----:R-:W-:Y:S02]  /*8380*/  IMAD.MOV.U32 R3, RZ, RZ, R11 ;  /* 0x000000ffff037224 */ /* 0x001fe400078e000b */
[----:B-1----:R-:W-:-:S06]  /*8390*/  IMAD.MOV.U32 R2, RZ, RZ, R10 ;  /* 0x000000ffff027224 */ /* 0x002fcc00078e000a */
[----:B------:R-:W-:-:S07]  /*83a0*/  DADD R10, R8, R2 ;  /* 0x00000000080a7229 */ /* 0x000fce0000000002 */
[----:B------:R-:W-:Y:S04]  /*83b0*/  SHFL.DOWN PT, R3, R11, 0x2, 0x1f ;  /* 0x08401f000b037f89 */ /* 0x000fe800000e0000 */
[----:B------:R-:W0:Y:S02]  /*83c0*/  SHFL.DOWN PT, R2, R10, 0x2, 0x1f ;  /* 0x08401f000a027f89 */ /* 0x000e2400000e0000 */
[----:B0-----:R-:W-:-:S07]  /*83d0*/  DADD R2, R10, R2 ;  /* 0x000000000a027229 */ /* 0x001fce0000000002 */
[----:B------:R0:W1:Y:S04]  /*83e0*/  SHFL.DOWN PT, R7, R3, 0x1, 0x1f ;  /* 0x08201f0003077f89 */ /* 0x00006800000e0000 */
[----:B------:R0:W2:Y:S02]  /*83f0*/  SHFL.DOWN PT, R6, R2, 0x1, 0x1f ;  /* 0x08201f0002067f89 */ /* 0x0000a400000e0000 */
.L_x_129:
[----:B012---:R-:W-:-:S11]  /*8400*/  DADD R2, R2, R6 ;  /* 0x0000000002027229 */ /* 0x007fd60000000006 */
.L_x_116:
[----:B------:R-:W-:Y:S05]  /*8410*/  BSYNC B0 ;  /* 0x0000000000007941 */ /* 0x000fea0003800000 */
.L_x_115:
[----:B------:R-:W-:Y:S01]  /*8420*/  UMOV UR4, 0xffffffff ;  /* 0xffffffff00047882 */ /* 0x000fe20000000000 */
[----:B------:R-:W-:Y:S02]  /*8430*/  ISETP.NE.AND P2, PT, R14, RZ, PT ;  /* 0x000000ff0e00720c */ /* 0x000fe40003f45270 */
[----:B------:R-:W-:Y:S11]  /*8440*/  BRA.DIV UR4, `(.L_x_118) ;  /* 0x0000000604c47947 */ /* 0x000ff6000b800000 */
[----:B------:R-:W-:Y:S04]  /*8450*/  SHFL.DOWN PT, R7, R31, 0x10, 0x1f ;  /* 0x0a001f001f077f89 */ /* 0x000fe800000e0000 */
[----:B------:R-:W0:Y:S02]  /*8460*/  SHFL.DOWN PT, R6, R30, 0x10, 0x1f ;  /* 0x0a001f001e067f89 */ /* 0x000e2400000e0000 */
[----:B0-----:R-:W-:-:S07]  /*8470*/  DADD R6, R6, R30 ;  /* 0x0000000006067229 */ /* 0x001fce000000001e */
[----:B------:R-:W-:Y:S04]  /*8480*/  SHFL.DOWN PT, R9, R7, 0x8, 0x1f ;  /* 0x09001f0007097f89 */ /* 0x000fe800000e0000 */
[----:B------:R-:W0:Y:S02]  /*8490*/  SHFL.DOWN PT, R8, R6, 0x8, 0x1f ;  /* 0x09001f0006087f89 */ /* 0x000e2400000e0000 */
[----:B0-----:R-:W-:-:S07]  /*84a0*/  DADD R8, R6, R8 ;  /* 0x0000000006087229 */ /* 0x001fce0000000008 */
[----:B------:R-:W0:Y:S04]  /*84b0*/  SHFL.DOWN PT, R11, R9, 0x4, 0x1f ;  /* 0x08801f00090b7f89 */ /* 0x000e2800000e0000 */
[----:B------:R-:W2:Y:S01]  /*84c0*/  SHFL.DOWN PT, R10, R8, 0x4, 0x1f ;  /* 0x08801f00080a7f89 */ /* 0x000ea200000e0000 */
[----:B0-----:R-:W-:Y:S01]  /*84d0*/  IMAD.MOV.U32 R7, RZ, RZ, R11 ;  /* 0x000000ffff077224 */ /* 0x001fe200078e000b */
[----:B--2---:R-:W-:-:S06]  /*84e0*/  MOV R6, R10 ;  /* 0x0000000a00067202 */ /* 0x004fcc0000000f00 */
[----:B------:R-:W-:-:S07]  /*84f0*/  DADD R10, R8, R6 ;  /* 0x00000000080a7229 */ /* 0x000fce0000000006 */
[----:B------:R-:W0:Y:S04]  /*8500*/  SHFL.DOWN PT, R13, R11, 0x2, 0x1f ;  /* 0x08401f000b0d7f89 */ /* 0x000e2800000e0000 */
[----:B------:R-:W2:Y:S01]  /*8510*/  SHFL.DOWN PT, R12, R10, 0x2, 0x1f ;  /* 0x08401f000a0c7f89 */ /* 0x000ea200000e0000 */
[----:B0-----:R-:W-:Y:S02]  /*8520*/  IMAD.MOV.U32 R7, RZ, RZ, R13 ;  /* 0x000000ffff077224 */ /* 0x001fe400078e000d */
[----:B--2---:R-:W-:-:S06]  /*8530*/  IMAD.MOV.U32 R6, RZ, RZ, R12 ;  /* 0x000000ffff067224 */ /* 0x004fcc00078e000c */
[----:B------:R-:W-:-:S07]  /*8540*/  DADD R12, R10, R6 ;  /* 0x000000000a0c7229 */ /* 0x000fce0000000006 */
[----:B------:R0:W2:Y:S04]  /*8550*/  SHFL.DOWN PT, R7, R13, 0x1, 0x1f ;  /* 0x08201f000d077f89 */ /* 0x0000a800000e0000 */
[----:B------:R0:W3:Y:S02]  /*8560*/  SHFL.DOWN PT, R6, R12, 0x1, 0x1f ;  /* 0x08201f000c067f89 */ /* 0x0000e400000e0000 */
.L_x_141:
[----:B0-23--:R-:W-:Y:S01]  /*8570*/  DADD R12, R12, R6 ;  /* 0x000000000c0c7229 */ /* 0x00dfe20000000006 */
[----:B------:R-:W-:Y:S05]  /*8580*/  WARPSYNC.ALL ;  /* 0x0000000000007948 */ /* 0x000fea0003800000 */
[----:B------:R-:W-:Y:S01]  /*8590*/  CS2R R6, SRZ ;  /* 0x0000000000067805 */ /* 0x000fe2000001ff00 */
[----:B------:R0:W-:Y:S01]  /*85a0*/  @!P2 STS.64 [R4], R12 ;  /* 0x0000000c0400a388 */ /* 0x0001e20000000a00 */
[----:B------:R-:W-:Y:S06]  /*85b0*/  BAR.SYNC.DEFER_BLOCKING 0x0 ;  /* 0x0000000000007b1d */ /* 0x000fec0000010000 */
[----:B------:R0:W2:Y:S01]  /*85c0*/  @!P1 LDS.64 R6, [R5] ;  /* 0x0000000005069984 */ /* 0x0000a20000000a00 */
[----:B------:R-:W-:Y:S05]  /*85d0*/  @P0 EXIT ;  /* 0x000000000000094d */ /* 0x000fea0003800000 */
[----:B0-2---:R-:W-:Y:S01]  /*85e0*/  SHFL.DOWN PT, R5, R7, 0x10, 0x1f ;  /* 0x0a001f0007057f89 */ /* 0x005fe200000e0000 */
[----:B------:R-:W-:-:S03]  /*85f0*/  ISETP.NE.AND P0, PT, R0, RZ, PT ;  /* 0x000000ff0000720c */ /* 0x000fc60003f05270 */
        /* <DEDUP_REMOVED lines=11> */
[----:B------:R0:W2:Y:S04]  /*86b0*/  SHFL.DOWN PT, R7, R13, 0x1, 0x1f ;  /* 0x08201f000d077f89 */ /* 0x0000a800000e0000 */
[----:B------:R0:W3:Y:S01]  /*86c0*/  SHFL.DOWN PT, R6, R12, 0x1, 0x1f ;  /* 0x08201f000c067f89 */ /* 0x0000e200000e0000 */
[----:B------:R-:W-:Y:S05]  /*86d0*/  @P0 EXIT ;  /* 0x000000000000094d */ /* 0x000fea0003800000 */
[----:B------:R-:W4:Y:S01]  /*86e0*/  LDCU.64 UR4, c[0x0][0x3a0] ;  /* 0x00007400ff0477ac */ /* 0x000f220008000a00 */
[----:B------:R-:W1:Y:S01]  /*86f0*/  LDC.64 R4, c[0x0][0x3a0] ;  /* 0x0000e800ff047b82 */ /* 0x000e620000000a00 */
[----:B0-23--:R-:W-:Y:S01]  /*8700*/  DADD R12, R12, R6 ;  /* 0x000000000c0c7229 */ /* 0x00dfe20000000006 */
[----:B----4-:R-:W-:-:S04]  /*8710*/  UIADD3 UR4, UP0, UPT, UR4, 0x8, URZ ;  /* 0x0000000804047890 */ /* 0x010fc8000ff1e0ff */
[----:B------:R-:W-:Y:S02]  /*8720*/  UIADD3.X UR5, UPT, UPT, URZ, UR5, URZ, UP0, !UPT ;  /* 0x00000005ff057290 */ /* 0x000fe400087fe4ff */
[----:B------:R-:W-:Y:S01]  /*8730*/  IMAD.U32 R6, RZ, RZ, UR4 ;  /* 0x00000004ff067e24 */ /* 0x000fe2000f8e00ff */
[----:B-1----:R-:W-:Y:S03]  /*8740*/  REDG.E.ADD.F64.RN.STRONG.GPU desc[UR6][R4.64], R2 ;  /* 0x00000002040079a6 */ /* 0x002fe6000c12ff06 */
[----:B------:R-:W-:-:S05]  /*8750*/  MOV R7, UR5 ;  /* 0x0000000500077c02 */ /* 0x000fca0008000f00 */
[----:B------:R-:W-:Y:S01]  /*8760*/  REDG.E.ADD.F64.RN.STRONG.GPU desc[UR6][R6.64], R12 ;  /* 0x0000000c060079a6 */ /* 0x000fe2000c12ff06 */
[----:B------:R-:W-:Y:S05]  /*8770*/  EXIT ;  /* 0x000000000000794d */ /* 0x000fea0003800000 */
.L_x_117:
[----:B-1----:R-:W-:Y:S02]  /*8780*/  IMAD.MOV.U32 R18, RZ, RZ, R3 ;  /* 0x000000ffff127224 */ /* 0x002fe400078e0003 */
[----:B------:R-:W-:Y:S02]  /*8790*/  IMAD.MOV.U32 R17, RZ, RZ, 0x10 ;  /* 0x00000010ff117424 */ /* 0x000fe400078e00ff */
[----:B------:R-:W-:Y:S02]  /*87a0*/  IMAD.MOV.U32 R20, RZ, RZ, 0x1f ;  /* 0x0000001fff147424 */ /* 0x000fe400078e00ff */
[----:B------:R-:W-:-:S07]  /*87b0*/  IMAD.MOV.U32 R15, RZ, RZ, -0x1 ;  /* 0xffffffffff0f7424 */ /* 0x000fce00078e00ff */
[----:B------:R-:W-:Y:S05]  /*87c0*/  WARPSYNC.COLLECTIVE R15, `(.L_x_119) ;  /* 0x000000000f087348 */ /* 0x000fea0003c00000 */
[----:B------:R0:W1:Y:S02]  /*87d0*/  SHFL.DOWN P3, R16, R18, R17, R20 ;  /* 0x0800001112107389 */ /* 0x0000640000060014 */
[----:B01----:R-:W-:Y:S05]  /*87e0*/  ENDCOLLECTIVE ;  /* 0x000000000000791b */ /* 0x003fea0003800000 */
.L_x_119:
[----:B------:R-:W-:Y:S01]  /*87f0*/  IMAD.MOV.U32 R18, RZ, RZ, R2 ;  /* 0x000000ffff127224 */ /* 0x000fe200078e0002 */
[----:B------:R-:W-:-:S07]  /*8800*/  MOV R7, R16 ;  /* 0x0000001000077202 */ /* 0x000fce0000000f00 */
[----:B------:R-:W-:Y:S05]  /*8810*/  WARPSYNC.COLLECTIVE R15, `(.L_x_120) ;  /* 0x000000000f087348 */ /* 0x000fea0003c00000 */
[----:B------:R0:W1:Y:S02]  /*8820*/  SHFL.DOWN P3, R16, R18, R17, R20 ;  /* 0x0800001112107389 */ /* 0x0000640000060014 */
[----:B01----:R-:W-:Y:S05]  /*8830*/  ENDCOLLECTIVE ;  /* 0x000000000000791b */ /* 0x003fea0003800000 */
.L_x_120:
[----:B------:R-:W-:Y:S02]  /*8840*/  IMAD.MOV.U32 R17, RZ, RZ, 0x8 ;  /* 0x00000008ff117424 */ /* 0x000fe400078e00ff */
[----:B------:R-:W-:-:S06]  /*8850*/  IMAD.MOV.U32 R6, RZ, RZ, R16 ;  /* 0x000000ffff067224 */ /* 0x000fcc00078e0010 */
[----:B------:R-:W-:-:S10]  /*8860*/  DADD R6, R2, R6 ;  /* 0x0000000002067229 */ /* 0x000fd40000000006 */
[----:B------:R-:W-:-:S07]  /*8870*/  IMAD.MOV.U32 R18, RZ, RZ, R7 ;  /* 0x000000ffff127224 */ /* 0x000fce00078e0007 */
[----:B------:R-:W-:Y:S05]  /*8880*/  WARPSYNC.COLLECTIVE R15, `(.L_x_121) ;  /* 0x000000000f087348 */ /* 0x000fea0003c00000 */
[----:B------:R0:W1:Y:S02]  /*8890*/  SHFL.DOWN P3, R16, R18, R17, R20 ;  /* 0x0800001112107389 */ /* 0x0000640000060014 */
[----:B01----:R-:W-:Y:S05]  /*88a0*/  ENDCOLLECTIVE ;  /* 0x000000000000791b */ /* 0x003fea0003800000 */
.L_x_121:
[----:B------:R-:W-:Y:S01]  /*88b0*/  IMAD.MOV.U32 R18, RZ, RZ, R6 ;  /* 0x000000ffff127224 */ /* 0x000fe200078e0006 */
[----:B------:R-:W-:-:S07]  /*88c0*/  MOV R9, R16 ;  /* 0x0000001000097202 */ /* 0x000fce0000000f00 */
[----:B------:R-:W-:Y:S05]  /*88d0*/  WARPSYNC.COLLECTIVE R15, `(.L_x_122) ;  /* 0x000000000f087348 */ /* 0x000fea0003c00000 */
[----:B------:R0:W1:Y:S02]  /*88e0*/  SHFL.DOWN P3, R16, R18, R17, R20 ;  /* 0x0800001112107389 */ /* 0x0000640000060014 */
[----:B01----:R-:W-:Y:S05]  /*88f0*/  ENDCOLLECTIVE ;  /* 0x000000000000791b */ /* 0x003fea0003800000 */
.L_x_122:
[----:B------:R-:W-:Y:S02]  /*8900*/  IMAD.MOV.U32 R17, RZ, RZ, 0x4 ;  /* 0x00000004ff117424 */ /* 0x000fe400078e00ff */
[----:B------:R-:W-:-:S06]  /*8910*/  IMAD.MOV.U32 R8, RZ, RZ, R16 ;  /* 0x000000ffff087224 */ /* 0x000fcc00078e0010 */
[----:B------:R-:W-:-:S10]  /*8920*/  DADD R8, R6, R8 ;  /* 0x0000000006087229 */ /* 0x000fd40000000008 */
[----:B------:R-:W-:-:S07]  /*8930*/  IMAD.MOV.U32 R18, RZ, RZ, R9 ;  /* 0x000000ffff127224 */ /* 0x000fce00078e0009 */
[----:B------:R-:W-:Y:S05]  /*8940*/  WARPSYNC.COLLECTIVE R15, `(.L_x_123) ;  /* 0x000000000f087348 */ /* 0x000fea0003c00000 */
[----:B------:R0:W1:Y:S02]  /*8950*/  SHFL.DOWN P3, R16, R18, R17, R20 ;  /* 0x0800001112107389 */ /* 0x0000640000060014 */
[----:B01----:R-:W-:Y:S05]  /*8960*/  ENDCOLLECTIVE ;  /* 0x000000000000791b */ /* 0x003fea0003800000 */
.L_x_123:
[----:B------:R-:W-:Y:S01]  /*8970*/  IMAD.MOV.U32 R18, RZ, RZ, R8 ;  /* 0x000000ffff127224 */ /* 0x000fe200078e0008 */
[----:B------:R-:W-:-:S07]  /*8980*/  MOV R11, R16 ;  /* 0x00000010000b7202 */ /* 0x000fce0000000f00 */
[----:B------:R-:W-:Y:S05]  /*8990*/  WARPSYNC.COLLECTIVE R15, `(.L_x_124) ;  /* 0x000000000f087348 */ /* 0x000fea0003c00000 */
[----:B------:R0:W1:Y:S02]  /*89a0*/  SHFL.DOWN P3, R16, R18, R17, R20 ;  /* 0x0800001112107389 */ /* 0x0000640000060014 */
[----:B01----:R-:W-:Y:S05]  /*89b0*/  ENDCOLLECTIVE ;  /* 0x000000000000791b */ /* 0x003fea0003800000 */
.L_x_124:
[----:B------:R-:W-:Y:S02]  /*89c0*/  IMAD.MOV.U32 R17, RZ, RZ, 0x2 ;  /* 0x00000002ff117424 */ /* 0x000fe400078e00ff */
[----:B------:R-:W-:-:S06]  /*89d0*/  IMAD.MOV.U32 R10, RZ, RZ, R16 ;  /* 0x000000ffff0a7224 */ /* 0x000fcc00078e0010 */
[----:B------:R-:W-:-:S10]  /*89e0*/  DADD R10, R8, R10 ;  /* 0x00000000080a7229 */ /* 0x000fd4000000000a */
[----:B------:R-:W-:-:S07]  /*89f0*/  IMAD.MOV.U32 R18, RZ, RZ, R11 ;  /* 0x000000ffff127224 */ /* 0x000fce00078e000b */
[----:B------:R-:W-:Y:S05]  /*8a00*/  WARPSYNC.COLLECTIVE R15, `(.L_x_125) ;  /* 0x000000000f087348 */ /* 0x000fea0003c00000 */
[----:B------:R0:W1:Y:S02]  /*8a10*/  SHFL.DOWN P3, R16, R18, R17, R20 ;  /* 0x0800001112107389 */ /* 0x0000640000060014 */
[----:B01----:R-:W-:Y:S05]  /*8a20*/  ENDCOLLECTIVE ;  /* 0x000000000000791b */ /* 0x003fea0003800000 */
.L_x_125:
[----:B------:R-:W-:Y:S01]  /*8a30*/  IMAD.MOV.U32 R18, RZ, RZ, R10 ;  /* 0x000000ffff127224 */ /* 0x000fe200078e000a */
[----:B------:R-:W-:-:S07]  /*8a40*/  MOV R3, R16 ;  /* 0x0000001000037202 */ /* 0x000fce0000000f00 */
[----:B------:R-:W-:Y:S05]  /*8a50*/  WARPSYNC.COLLECTIVE R15, `(.L_x_126) ;  /* 0x000000000f087348 */ /* 0x000fea0003c00000 */
[----:B------:R0:W1:Y:S02]  /*8a60*/  SHFL.DOWN P3, R16, R18, R17, R20 ;  /* 0x0800001112107389 */ /* 0x0000640000060014 */
[----:B01----:R-:W-:Y:S05]  /*8a70*/  ENDCOLLECTIVE ;  /* 0x000000000000791b */ /* 0x003fea0003800000 */
.L_x_126:
[----:B------:R-:W-:Y:S02]  /*8a80*/  IMAD.MOV.U32 R17, RZ, RZ, 0x1 ;  /* 0x00000001ff117424 */ /* 0x000fe400078e00ff */
[----:B------:R-:W-:-:S06]  /*8a90*/  IMAD.MOV.U32 R2, RZ, RZ, R16 ;  /* 0x000000ffff027224 */ /* 0x000fcc00078e0010 */
[----:B------:R-:W-:-:S10]  /*8aa0*/  DADD R2, R10, R2 ;  /* 0x000000000a027229 */ /* 0x000fd40000000002 */
[----:B------:R-:W-:-:S07]  /*8ab0*/  IMAD.MOV.U32 R18, RZ, RZ, R3 ;  /* 0x000000ffff127224 */ /* 0x000fce00078e0003 */
[----:B------:R-:W-:Y:S05]  /*8ac0*/  WARPSYNC.COLLECTIVE R15, `(.L_x_127) ;  /* 0x000000000f087348 */ /* 0x000fea0003c00000 */
[----:B------:R0:W1:Y:S02]  /*8ad0*/  SHFL.DOWN P3, R16, R18, R17, R20 ;  /* 0x0800001112107389 */ /* 0x0000640000060014 */
[----:B01----:R-:W-:Y:S05]  /*8ae0*/  ENDCOLLECTIVE ;  /* 0x000000000000791b */ /* 0x003fea0003800000 */
.L_x_127:
[----:B------:R-:W-:Y:S01]  /*8af0*/  IMAD.MOV.U32 R18, RZ, RZ, R2 ;  /* 0x000000ffff127224 */ /* 0x000fe200078e0002 */
[----:B------:R-:W-:-:S07]  /*8b00*/  MOV R7, R16 ;  /* 0x0000001000077202 */ /* 0x000fce0000000f00 */
[----:B------:R-:W-:Y:S05]  /*8b10*/  WARPSYNC.COLLECTIVE R15, `(.L_x_128) ;  /* 0x000000000f087348 */ /* 0x000fea0003c00000 */
[----:B------:R0:W1:Y:S02]  /*8b20*/  SHFL.DOWN P3, R16, R18, R17, R20 ;  /* 0x0800001112107389 */ /* 0x0000640000060014 */
[----:B01----:R-:W-:Y:S05]  /*8b30*/  ENDCOLLECTIVE ;  /* 0x000000000000791b */ /* 0x003fea0003800000 */
.L_x_128:
[----:B------:R-:W-:Y:S01]  /*8b40*/  IMAD.MOV.U32 R6, RZ, RZ, R16 ;  /* 0x000000ffff067224 */ /* 0x000fe200078e0010 */
[----:B------:R-:W-:Y:S06]  /*8b50*/  BRA `(.L_x_129) ;  /* 0xfffffff800287947 */ /* 0x000fec000383ffff */
.L_x_118:
[----:B------:R-:W-:Y:S01]  /*8b60*/  HFMA2 R20, -RZ, RZ, 0, 1.847743988037109375e-06 ;  /* 0x0000001fff147431 */ /* 0x000fe200000001ff */
[----:B------:R-:W-:Y:S01]  /*8b70*/  BSSY B0, `(.L_x_130) ;  /* 0x0000007000007945 */ /* 0x000fe20003800000 */
[----:B------:R-:W-:Y:S02]  /*8b80*/  IMAD.MOV.U32 R18, RZ, RZ, R31 ;  /* 0x000000ffff127224 */ /* 0x000fe400078e001f */
[----:B------:R-:W-:Y:S02]  /*8b90*/  IMAD.MOV.U32 R17, RZ, RZ, 0x10 ;  /* 0x00000010ff117424 */ /* 0x000fe400078e00ff */
[----:B------:R-:W-:-:S07]  /*8ba0*/  IMAD.MOV.U32 R15, RZ, RZ, -0x1 ;  /* 0xffffffffff0f7424 */ /* 0x000fce00078e00ff */
[----:B-1----:R-:W-:Y:S05]  /*8bb0*/  WARPSYNC.COLLECTIVE R15, `(.L_x_131) ;  /* 0x000000000f087348 */ /* 0x002fea0003c00000 */
[----:B------:R0:W2:Y:S02]  /*8bc0*/  SHFL.DOWN P3, R16, R18, R17, R20 ;  /* 0x0800001112107389 */ /* 0x0000a40000060014 */
[----:B012---:R-:W-:Y:S05]  /*8bd0*/  ENDCOLLECTIVE ;  /* 0x000000000000791b */ /* 0x007fea0003800000 */
.L_x_131:
[----:B------:R-:W-:Y:S05]  /*8be0*/  BSYNC B0 ;  /* 0x0000000000007941 */ /* 0x000fea0003800000 */
.L_x_130:
[----:B------:R-:W-:Y:S01]  /*8bf0*/  IMAD.MOV.U32 R18, RZ, RZ, R30 ;  /* 0x000000ffff127224 */ /* 0x000fe200078e001e */
[----:B------:R-:W-:Y:S01]  /*8c00*/  MOV R20, 0x1f ;  /* 0x0000001f00147802 */ /* 0x000fe20000000f00 */
[----:B------:R-:W-:Y:S02]  /*8c10*/  IMAD.MOV.U32 R17, RZ, RZ, 0x10 ;  /* 0x00000010ff117424 */ /* 0x000fe400078e00ff */
[----:B------:R-:W-:Y:S02]  /*8c20*/  IMAD.MOV.U32 R15, RZ, RZ, -0x1 ;  /* 0xffffffffff0f7424 */ /* 0x000fe400078e00ff */
[----:B------:R-:W-:-:S07]  /*8c30*/  IMAD.MOV.U32 R7, RZ, RZ, R16 ;  /* 0x000000ffff077224 */ /* 0x000fce00078e0010 */
[----:B------:R-:W-:Y:S05]  /*8c40*/  WARPSYNC.COLLECTIVE R15, `(.L_x_132) ;  /* 0x000000000f087348 */ /* 0x000fea0003c00000 */
[----:B------:R0:W1:Y:S02]  /*8c50*/  SHFL.DOWN P3, R16, R18, R17, R20 ;  /* 0x0800001112107389 */ /* 0x0000640000060014 */
[----:B01----:R-:W-:Y:S05]  /*8c60*/  ENDCOLLECTIVE ;  /* 0x000000000000791b */ /* 0x003fea0003800000 */
.L_x_132:
[----:B------:R-:W-:Y:S02]  /*8c70*/  IMAD.MOV.U32 R17, RZ, RZ, 0x8 ;  /* 0x00000008ff117424 */ /* 0x000fe400078e00ff */
[----:B------:R-:W-:-:S06]  /*8c80*/  IMAD.MOV.U32 R6, RZ, RZ, R16 ;  /* 0x000000ffff067224 */ /* 0x000fcc00078e0010 */
[----:B------:R-:W-:-:S10]  /*8c90*/  DADD R6, R6, R30 ;  /* 0x0000000006067229 */ /* 0x000fd4000000001e */
[----:B------:R-:W-:-:S07]  /*8ca0*/  IMAD.MOV.U32 R18, RZ, RZ, R7 ;  /* 0x000000ffff127224 */ /* 0x000fce00078e0007 */
[----:B------:R-:W-:Y:S05]  /*8cb0*/  WARPSYNC.COLLECTIVE R15, `(.L_x_133) ;  /* 0x000000000f087348 */ /* 0x000fea0003c00000 */
[----:B------:R0:W1:Y:S02]  /*8cc0*/  SHFL.DOWN P3, R16, R18, R17, R20 ;  /* 0x0800001112107389 */ /* 0x0000640000060014 */
[----:B01----:R-:W-:Y:S05]  /*8cd0*/  ENDCOLLECTIVE ;  /* 0x000000000000791b */ /* 0x003fea0003800000 */
.L_x_133:
[----:B------:R-:W-:Y:S01]  /*8ce0*/  IMAD.MOV.U32 R18, RZ, RZ, R6 ;  /* 0x000000ffff127224 */ /* 0x000fe200078e0006 */
[----:B------:R-:W-:-:S07]  /*8cf0*/  MOV R9, R16 ;  /* 0x0000001000097202 */ /* 0x000fce0000000f00 */
[----:B------:R-:W-:Y:S05]  /*8d00*/  WARPSYNC.COLLECTIVE R15, `(.L_x_134) ;  /* 0x000000000f087348 */ /* 0x000fea0003c00000 */
[----:B------:R0:W1:Y:S02]  /*8d10*/  SHFL.DOWN P3, R16, R18, R17, R20 ;  /* 0x0800001112107389 */ /* 0x0000640000060014 */
[----:B01----:R-:W-:Y:S05]  /*8d20*/  ENDCOLLECTIVE ;  /* 0x000000000000791b */ /* 0x003fea0003800000 */
.L_x_134:
[----:B------:R-:W-:Y:S02]  /*8d30*/  IMAD.MOV.U32 R17, RZ, RZ, 0x4 ;  /* 0x00000004ff117424 */ /* 0x000fe400078e00ff */
[----:B------:R-:W-:-:S06]  /*8d40*/  IMAD.MOV.U32 R8, RZ, RZ, R16 ;  /* 0x000000ffff087224 */ /* 0x000fcc00078e0010 */
[----:B------:R-:W-:-:S10]  /*8d50*/  DADD R8, R6, R8 ;  /* 0x0000000006087229 */ /* 0x000fd40000000008 */
[----:B------:R-:W-:-:S07]  /*8d60*/  IMAD.MOV.U32 R18, RZ, RZ, R9 ;  /* 0x000000ffff127224 */ /* 0x000fce00078e0009 */
[----:B------:R-:W-:Y:S05]  /*8d70*/  WARPSYNC.COLLECTIVE R15, `(.L_x_135) ;  /* 0x000000000f087348 */ /* 0x000fea0003c00000 */
[----:B------:R0:W1:Y:S02]  /*8d80*/  SHFL.DOWN P3, R16, R18, R17, R20 ;  /* 0x0800001112107389 */ /* 0x0000640000060014 */
[----:B01----:R-:W-:Y:S05]  /*8d90*/  ENDCOLLECTIVE ;  /* 0x000000000000791b */ /* 0x003fea0003800000 */
.L_x_135:
[----:B------:R-:W-:Y:S01]  /*8da0*/  IMAD.MOV.U32 R18, RZ, RZ, R8 ;  /* 0x000000ffff127224 */ /* 0x000fe200078e0008 */
[----:B------:R-:W-:-:S07]  /*8db0*/  MOV R11, R16 ;  /* 0x00000010000b7202 */ /* 0x000fce0000000f00 */
[----:B------:R-:W-:Y:S05]  /*8dc0*/  WARPSYNC.COLLECTIVE R15, `(.L_x_136) ;  /* 0x000000000f087348 */ /* 0x000fea0003c00000 */
[----:B------:R0:W1:Y:S02]  /*8dd0*/  SHFL.DOWN P3, R16, R18, R17, R20 ;  /* 0x0800001112107389 */ /* 0x0000640000060014 */
[----:B01----:R-:W-:Y:S05]  /*8de0*/  ENDCOLLECTIVE ;  /* 0x000000000000791b */ /* 0x003fea0003800000 */
.L_x_136:
[----:B------:R-:W-:Y:S02]  /*8df0*/  IMAD.MOV.U32 R17, RZ, RZ, 0x2 ;  /* 0x00000002ff117424 */ /* 0x000fe400078e00ff */
[----:B------:R-:W-:-:S06]  /*8e00*/  IMAD.MOV.U32 R10, RZ, RZ, R16 ;  /* 0x000000ffff0a7224 */ /* 0x000fcc00078e0010 */
[----:B------:R-:W-:-:S10]  /*8e10*/  DADD R10, R8, R10 ;  /* 0x00000000080a7229 */ /* 0x000fd4000000000a */
[----:B------:R-:W-:-:S07]  /*8e20*/  IMAD.MOV.U32 R18, RZ, RZ, R11 ;  /* 0x000000ffff127224 */ /* 0x000fce00078e000b */
[----:B------:R-:W-:Y:S05]  /*8e30*/  WARPSYNC.COLLECTIVE R15, `(.L_x_137) ;  /* 0x000000000f087348 */ /* 0x000fea0003c00000 */
[----:B------:R0:W1:Y:S02]  /*8e40*/  SHFL.DOWN P3, R16, R18, R17, R20 ;  /* 0x0800001112107389 */ /* 0x0000640000060014 */
[----:B01----:R-:W-:Y:S05]  /*8e50*/  ENDCOLLECTIVE ;  /* 0x000000000000791b */ /* 0x003fea0003800000 */
.L_x_137:
[----:B------:R-:W-:Y:S01]  /*8e60*/  IMAD.MOV.U32 R18, RZ, RZ, R10 ;  /* 0x000000ffff127224 */ /* 0x000fe200078e000a */
[----:B------:R-:W-:-:S07]  /*8e70*/  MOV R13, R16 ;  /* 0x00000010000d7202 */ /* 0x000fce0000000f00 */
[----:B------:R-:W-:Y:S05]  /*8e80*/  WARPSYNC.COLLECTIVE R15, `(.L_x_138) ;  /* 0x000000000f087348 */ /* 0x000fea0003c00000 */
[----:B------:R0:W1:Y:S02]  /*8e90*/  SHFL.DOWN P3, R16, R18, R17, R20 ;  /* 0x0800001112107389 */ /* 0x0000640000060014 */
[----:B01----:R-:W-:Y:S05]  /*8ea0*/  ENDCOLLECTIVE ;  /* 0x000000000000791b */ /* 0x003fea0003800000 */
.L_x_138:
[----:B------:R-:W-:Y:S02]  /*8eb0*/  IMAD.MOV.U32 R17, RZ, RZ, 0x1 ;  /* 0x00000001ff117424 */ /* 0x000fe400078e00ff */
[----:B------:R-:W-:-:S06]  /*8ec0*/  IMAD.MOV.U32 R12, RZ, RZ, R16 ;  /* 0x000000ffff0c7224 */ /* 0x000fcc00078e0010 */
[----:B------:R-:W-:-:S10]  /*8ed0*/  DADD R12, R10, R12 ;  /* 0x000000000a0c7229 */ /* 0x000fd4000000000c */
[----:B------:R-:W-:-:S07]  /*8ee0*/  IMAD.MOV.U32 R18, RZ, RZ, R13 ;  /* 0x000000ffff127224 */ /* 0x000fce00078e000d */
[----:B------:R-:W-:Y:S05]  /*8ef0*/  WARPSYNC.COLLECTIVE R15, `(.L_x_139) ;  /* 0x000000000f087348 */ /* 0x000fea0003c00000 */
[----:B------:R0:W1:Y:S02]  /*8f00*/  SHFL.DOWN P3, R16, R18, R17, R20 ;  /* 0x0800001112107389 */ /* 0x0000640000060014 */
[----:B01----:R-:W-:Y:S05]  /*8f10*/  ENDCOLLECTIVE ;  /* 0x000000000000791b */ /* 0x003fea0003800000 */
.L_x_139:
[----:B------:R-:W-:Y:S01]  /*8f20*/  IMAD.MOV.U32 R18, RZ, RZ, R12 ;  /* 0x000000ffff127224 */ /* 0x000fe200078e000c */
[----:B------:R-:W-:-:S07]  /*8f30*/  MOV R7, R16 ;  /* 0x0000001000077202 */ /* 0x000fce0000000f00 */
[----:B------:R-:W-:Y:S05]  /*8f40*/  WARPSYNC.COLLECTIVE R15, `(.L_x_140) ;  /* 0x000000000f087348 */ /* 0x000fea0003c00000 */
[----:B------:R0:W1:Y:S02]  /*8f50*/  SHFL.DOWN P3, R16, R18, R17, R20 ;  /* 0x0800001112107389 */ /* 0x0000640000060014 */
[----:B01----:R-:W-:Y:S05]  /*8f60*/  ENDCOLLECTIVE ;  /* 0x000000000000791b */ /* 0x003fea0003800000 */
.L_x_140:
[----:B------:R-:W-:Y:S01]  /*8f70*/  IMAD.MOV.U32 R6, RZ, RZ, R16 ;  /* 0x000000ffff067224 */ /* 0x000fe200078e0010 */
[----:B------:R-:W-:Y:S06]  /*8f80*/  BRA `(.L_x_141) ;  /* 0xfffffff400787947 */ /* 0x000fec000383ffff */
        .weak           $__internal_0_$__cuda_sm20_dblrcp_rn_slowpath_v3
        .type           $__internal_0_$__cuda_sm20_dblrcp_rn_slowpath_v3,@function
        .size           $__internal_0_$__cuda_sm20_dblrcp_rn_slowpath_v3,($__internal_1_$__cuda_sm20_div_rn_f64_full - $__internal_0_$__cuda_sm20_dblrcp_rn_slowpath_v3)
$__internal_0_$__cuda_sm20_dblrcp_rn_slowpath_v3:
[----:B------:R-:W-:Y:S01]  /*8f90*/  DSETP.GTU.AND P0, PT, |R14|, +INF , PT ;  /* 0x7ff000000e00742a */ /* 0x000fe20003f0c200 */
[----:B------:R-:W-:-:S13]  /*8fa0*/  BSSY.RECONVERGENT B2, `(.L_x_142) ;  /* 0x0000023000027945 */ /* 0x000fda0003800200 */
[----:B------:R-:W-:Y:S05]  /*8fb0*/  @P0 BRA `(.L_x_143) ;  /* 0x00000000007c0947 */ /* 0x000fea0003800000 */
[----:B------:R-:W-:-:S05]  /*8fc0*/  LOP3.LUT R19, R15, 0x7fffffff, RZ, 0xc0, !PT ;  /* 0x7fffffff0f137812 */ /* 0x000fca00078ec0ff */
[----:B------:R-:W-:-:S05]  /*8fd0*/  VIADD R16, R19, 0xffffffff ;  /* 0xffffffff13107836 */ /* 0x000fca0000000000 */
[----:B------:R-:W-:-:S13]  /*8fe0*/  ISETP.GE.U32.AND P0, PT, R16, 0x7fefffff, PT ;  /* 0x7fefffff1000780c */ /* 0x000fda0003f06070 */
[----:B------:R-:W-:Y:S01]  /*8ff0*/  @P0 LOP3.LUT R17, R15, 0x7ff00000, RZ, 0x3c, !PT ;  /* 0x7ff000000f110812 */ /* 0x000fe200078e3cff */
[----:B------:R-:W-:Y:S01]  /*9000*/  @P0 IMAD.MOV.U32 R16, RZ, RZ, RZ ;  /* 0x000000ffff100224 */ /* 0x000fe200078e00ff */
[----:B------:R-:W-:Y:S06]  /*9010*/  @P0 BRA `(.L_x_144) ;  /* 0x00000000006c0947 */ /* 0x000fec0003800000 */
[----:B------:R-:W-:-:S13]  /*9020*/  ISETP.GE.U32.AND P0, PT, R19, 0x1000001, PT ;  /* 0x010000011300780c */ /* 0x000fda0003f06070 */
[----:B------:R-:W-:Y:S05]  /*9030*/  @!P0 BRA `(.L_x_145) ;  /* 0x0000000000348947 */ /* 0x000fea0003800000 */
[----:B------:R-:W-:Y:S01]  /*9040*/  IADD3 R17, PT, PT, R15, -0x3fe00000, RZ ;  /* 0xc02000000f117810 */ /* 0x000fe20007ffe0ff */
[----:B------:R-:W-:-:S03]  /*9050*/  IMAD.MOV.U32 R16, RZ, RZ, R14 ;  /* 0x000000ffff107224 */ /* 0x000fc600078e000e */
[----:B------:R-:W0:Y:S03]  /*9060*/  MUFU.RCP64H R21, R17 ;  /* 0x0000001100157308 */ /* 0x000e260000001800 */
[----:B0-----:R-:W-:-:S08]  /*9070*/  DFMA R22, -R16, R20, 1 ;  /* 0x3ff000001016742b */ /* 0x001fd00000000114 */
[----:B------:R-:W-:-:S08]  /*9080*/  DFMA R22, R22, R22, R22 ;  /* 0x000000161616722b */ /* 0x000fd00000000016 */
[----:B------:R-:W-:-:S08]  /*9090*/  DFMA R22, R20, R22, R20 ;  /* 0x000000161416722b */ /* 0x000fd00000000014 */
[----:B------:R-:W-:-:S08]  /*90a0*/  DFMA R20, -R16, R22, 1 ;  /* 0x3ff000001014742b */ /* 0x000fd00000000116 */
[----:B------:R-:W-:-:S08]  /*90b0*/  DFMA R20, R22, R20, R22 ;  /* 0x000000141614722b */ /* 0x000fd00000000016 */
[----:B------:R-:W-:-:S08]  /*90c0*/  DMUL R20, R20, 2.2250738585072013831e-308 ;  /* 0x0010000014147828 */ /* 0x000fd00000000000 */
[----:B------:R-:W-:-:S08]  /*90d0*/  DFMA R14, -R14, R20, 1 ;  /* 0x3ff000000e0e742b */ /* 0x000fd00000000114 */
[----:B------:R-:W-:-:S08]  /*90e0*/  DFMA R14, R14, R14, R14 ;  /* 0x0000000e0e0e722b */ /* 0x000fd0000000000e */
[----:B------:R-:W-:Y:S01]  /*90f0*/  DFMA R16, R20, R14, R20 ;  /* 0x0000000e1410722b */ /* 0x000fe20000000014 */
[----:B------:R-:W-:Y:S10]  /*9100*/  BRA `(.L_x_144) ;  /* 0x0000000000307947 */ /* 0x000ff40003800000 */
.L_x_145:
[----:B------:R-:W-:Y:S01]  /*9110*/  DMUL R14, R14, 8.11296384146066816958e+31 ;  /* 0x469000000e0e7828 */ /* 0x000fe20000000000 */
[----:B------:R-:W-:-:S05]  /*9120*/  IMAD.MOV.U32 R16, RZ, RZ, R20 ;  /* 0x000000ffff107224 */ /* 0x000fca00078e0014 */
[----:B------:R-:W0:Y:S02]  /*9130*/  MUFU.RCP64H R17, R15 ;  /* 0x0000000f00117308 */ /* 0x000e240000001800 */
[----:B0-----:R-:W-:-:S08]  /*9140*/  DFMA R20, -R14, R16, 1 ;  /* 0x3ff000000e14742b */ /* 0x001fd00000000110 */
[----:B------:R-:W-:-:S08]  /*9150*/  DFMA R20, R20, R20, R20 ;  /* 0x000000141414722b */ /* 0x000fd00000000014 */
[----:B------:R-:W-:-:S08]  /*9160*/  DFMA R20, R16, R20, R16 ;  /* 0x000000141014722b */ /* 0x000fd00000000010 */
[----:B------:R-:W-:-:S08]  /*9170*/  DFMA R16, -R14, R20, 1 ;  /* 0x3ff000000e10742b */ /* 0x000fd00000000114 */
[----:B------:R-:W-:-:S08]  /*9180*/  DFMA R16, R20, R16, R20 ;  /* 0x000000101410722b */ /* 0x000fd00000000014 */
[----:B------:R-:W-:Y:S01]  /*9190*/  DMUL R16, R16, 8.11296384146066816958e+31 ;  /* 0x4690000010107828 */ /* 0x000fe20000000000 */
[----:B------:R-:W-:Y:S10]  /*91a0*/  BRA `(.L_x_144) ;  /* 0x0000000000087947 */ /* 0x000ff40003800000 */
.L_x_143:
[----:B------:R-:W-:Y:S01]  /*91b0*/  LOP3.LUT R17, R15, 0x80000, RZ, 0xfc, !PT ;  /* 0x000800000f117812 */ /* 0x000fe200078efcff */
[----:B------:R-:W-:-:S07]  /*91c0*/  IMAD.MOV.U32 R16, RZ, RZ, R14 ;  /* 0x000000ffff107224 */ /* 0x000fce00078e000e */
.L_x_144:
[----:B------:R-:W-:Y:S05]  /*91d0*/  BSYNC.RECONVERGENT B2 ;  /* 0x0000000000027941 */ /* 0x000fea0003800200 */
.L_x_142:
[----:B------:R-:W-:-:S04]  /*91e0*/  IMAD.MOV.U32 R19, RZ, RZ, 0x0 ;  /* 0x00000000ff137424 */ /* 0x000fc800078e00ff */
[----:B------:R-:W-:Y:S05]  /*91f0*/  RET.REL.NODEC R18 `(_Z13vegas_kernelFiiiddPddS_S_S_S_iidddijii) ;  /* 0xffffff6c12807950 */ /* 0x000fea0003c3ffff */
        .weak           $__internal_1_$__cuda_sm20_div_rn_f64_full
        .type           $__internal_1_$__cuda_sm20_div_rn_f64_full,@function
        .size           $__internal_1_$__cuda_sm20_div_rn_f64_full,($__internal_2_$__cuda_sm20_dsqrt_rn_f64_mediumpath_v1 - $__internal_1_$__cuda_sm20_div_rn_f64_full)
$__internal_1_$__cuda_sm20_div_rn_f64_full:
[C---:B------:R-:W-:Y:S01]  /*9200*/  FSETP.GEU.AND P0, PT, |R15|.reuse, 1.469367938527859385e-39, PT ;  /* 0x001000000f00780b */ /* 0x040fe20003f0e200 */
[----:B------:R-:W-:Y:S01]  /*9210*/  IMAD.MOV.U32 R20, RZ, RZ, 0x1 ;  /* 0x00000001ff147424 */ /* 0x000fe200078e00ff */
[----:B------:R-:W-:Y:S01]  /*9220*/  LOP3.LUT R12, R15, 0x800fffff, RZ, 0xc0, !PT ;  /* 0x800fffff0f0c7812 */ /* 0x000fe200078ec0ff */
[----:B------:R-:W-:Y:S01]  /*9230*/  IMAD.MOV.U32 R46, RZ, RZ, 0x1ca00000 ;  /* 0x1ca00000ff2e7424 */ /* 0x000fe200078e00ff */
[C---:B------:R-:W-:Y:S01]  /*9240*/  FSETP.GEU.AND P4, PT, |R17|.reuse, 1.469367938527859385e-39, PT ;  /* 0x001000001100780b */ /* 0x040fe20003f8e200 */
[----:B------:R-:W-:Y:S01]  /*9250*/  BSSY.RECONVERGENT B2, `(.L_x_146) ;  /* 0x0000052000027945 */ /* 0x000fe20003800200 */
[----:B------:R-:W-:Y:S02]  /*9260*/  LOP3.LUT R13, R12, 0x3ff00000, RZ, 0xfc, !PT ;  /* 0x3ff000000c0d7812 */ /* 0x000fe400078efcff */
[----:B------:R-:W-:Y:S02]  /*9270*/  MOV R12, R14 ;  /* 0x0000000e000c7202 */ /* 0x000fe40000000f00 */
[----:B------:R-:W-:-:S02]  /*9280*/  LOP3.LUT R45, R17, 0x7ff00000, RZ, 0xc0, !PT ;  /* 0x7ff00000112d7812 */ /* 0x000fc400078ec0ff */
[----:B------:R-:W-:Y:S01]  /*9290*/  LOP3.LUT R47, R15, 0x7ff00000, RZ, 0xc0, !PT ;  /* 0x7ff000000f2f7812 */ /* 0x000fe200078ec0ff */
[----:B------:R-:W-:Y:S01]  /*92a0*/  @!P0 DMUL R12, R14, 8.98846567431157953865e+307 ;  /* 0x7fe000000e0c8828 */ /* 0x000fe20000000000 */
[----:B------:R-:W-:Y:S02]  /*92b0*/  MOV R48, R45 ;  /* 0x0000002d00307202 */ /* 0x000fe40000000f00 */
[----:B------:R-:W-:Y:S02]  /*92c0*/  ISETP.GE.U32.AND P1, PT, R45, R47, PT ;  /* 0x0000002f2d00720c */ /* 0x000fe40003f26070 */
[----:B------:R-:W-:Y:S01]  /*92d0*/  @!P4 LOP3.LUT R22, R15, 0x7ff00000, RZ, 0xc0, !PT ;  /* 0x7ff000000f16c812 */ /* 0x000fe200078ec0ff */
[----:B------:R-:W0:Y:S03]  /*92e0*/  MUFU.RCP64H R21, R13 ;  /* 0x0000000d00157308 */ /* 0x000e260000001800 */
[----:B------:R-:W-:-:S02]  /*92f0*/  @!P4 ISETP.GE.U32.AND P5, PT, R45, R22, PT ;  /* 0x000000162d00c20c */ /* 0x000fc40003fa6070 */
[----:B------:R-:W-:Y:S02]  /*9300*/  @!P0 LOP3.LUT R47, R13, 0x7ff00000, RZ, 0xc0, !PT ;  /* 0x7ff000000d2f8812 */ /* 0x000fe400078ec0ff */
[----:B------:R-:W-:-:S03]  /*9310*/  @!P4 SEL R23, R46, 0x63400000, !P5 ;  /* 0x634000002e17c807 */ /* 0x000fc60006800000 */
[----:B------:R-:W-:Y:S01]  /*9320*/  VIADD R50, R47, 0xffffffff ;  /* 0xffffffff2f327836 */ /* 0x000fe20000000000 */
[----:B------:R-:W-:-:S04]  /*9330*/  @!P4 LOP3.LUT R42, R23, 0x80000000, R17, 0xf8, !PT ;  /* 0x80000000172ac812 */ /* 0x000fc800078ef811 */
[----:B------:R-:W-:Y:S01]  /*9340*/  @!P4 LOP3.LUT R43, R42, 0x100000, RZ, 0xfc, !PT ;  /* 0x001000002a2bc812 */ /* 0x000fe200078efcff */
[----:B------:R-:W-:Y:S01]  /*9350*/  @!P4 IMAD.MOV.U32 R42, RZ, RZ, RZ ;  /* 0x000000ffff2ac224 */ /* 0x000fe200078e00ff */
[----:B0-----:R-:W-:-:S08]  /*9360*/  DFMA R18, R20, -R12, 1 ;  /* 0x3ff000001412742b */ /* 0x001fd0000000080c */
[----:B------:R-:W-:-:S08]  /*9370*/  DFMA R18, R18, R18, R18 ;  /* 0x000000121212722b */ /* 0x000fd00000000012 */
[----:B------:R-:W-:Y:S01]  /*9380*/  DFMA R20, R20, R18, R20 ;  /* 0x000000121414722b */ /* 0x000fe20000000014 */
[----:B------:R-:W-:Y:S01]  /*9390*/  SEL R19, R46, 0x63400000, !P1 ;  /* 0x634000002e137807 */ /* 0x000fe20004800000 */
[----:B------:R-:W-:-:S03]  /*93a0*/  IMAD.MOV.U32 R18, RZ, RZ, R16 ;  /* 0x000000ffff127224 */ /* 0x000fc600078e0010 */
[----:B------:R-:W-:-:S03]  /*93b0*/  LOP3.LUT R19, R19, 0x800fffff, R17, 0xf8, !PT ;  /* 0x800fffff13137812 */ /* 0x000fc600078ef811 */
[----:B------:R-:W-:-:S03]  /*93c0*/  DFMA R22, R20, -R12, 1 ;  /* 0x3ff000001416742b */ /* 0x000fc6000000080c */
[----:B------:R-:W-:-:S05]  /*93d0*/  @!P4 DFMA R18, R18, 2, -R42 ;  /* 0x400000001212c82b */ /* 0x000fca000000082a */
[----:B------:R-:W-:-:S05]  /*93e0*/  DFMA R22, R20, R22, R20 ;  /* 0x000000161416722b */ /* 0x000fca0000000014 */
[----:B------:R-:W-:-:S03]  /*93f0*/  @!P4 LOP3.LUT R48, R19, 0x7ff00000, RZ, 0xc0, !PT ;  /* 0x7ff000001330c812 */ /* 0x000fc600078ec0ff */
[----:B------:R-:W-:Y:S02]  /*9400*/  DMUL R20, R22, R18 ;  /* 0x0000001216147228 */ /* 0x000fe40000000000 */
[----:B------:R-:W-:-:S05]  /*9410*/  VIADD R49, R48, 0xffffffff ;  /* 0xffffffff30317836 */ /* 0x000fca0000000000 */
[----:B------:R-:W-:Y:S01]  /*9420*/  ISETP.GT.U32.AND P0, PT, R49, 0x7feffffe, PT ;  /* 0x7feffffe3100780c */ /* 0x000fe20003f04070 */
[----:B------:R-:W-:-:S03]  /*9430*/  DFMA R42, R20, -R12, R18 ;  /* 0x8000000c142a722b */ /* 0x000fc60000000012 */
[----:B------:R-:W-:-:S05]  /*9440*/  ISETP.GT.U32.OR P0, PT, R50, 0x7feffffe, P0 ;  /* 0x7feffffe3200780c */ /* 0x000fca0000704470 */
[----:B------:R-:W-:-:S08]  /*9450*/  DFMA R42, R22, R42, R20 ;  /* 0x0000002a162a722b */ /* 0x000fd00000000014 */
[----:B------:R-:W-:Y:S05]  /*9460*/  @P0 BRA `(.L_x_147) ;  /* 0x00000000006c0947 */ /* 0x000fea0003800000 */
[----:B------:R-:W-:-:S04]  /*9470*/  LOP3.LUT R20, R15, 0x7ff00000, RZ, 0xc0, !PT ;  /* 0x7ff000000f147812 */ /* 0x000fc800078ec0ff */
[CC--:B------:R-:W-:Y:S02]  /*9480*/  VIADDMNMX R16, R45.reuse, -R20.reuse, 0xb9600000, !PT ;  /* 0xb96000002d107446 */ /* 0x0c0fe40007800914 */
[----:B------:R-:W-:Y:S02]  /*9490*/  ISETP.GE.U32.AND P0, PT, R45, R20, PT ;  /* 0x000000142d00720c */ /* 0x000fe40003f06070 */
[----:B------:R-:W-:Y:S02]  /*94a0*/  VIMNMX R16, PT, PT, R16, 0x46a00000, PT ;  /* 0x46a0000010107848 */ /* 0x000fe40003fe0100 */
[----:B------:R-:W-:-:S05]  /*94b0*/  SEL R17, R46, 0x63400000, !P0 ;  /* 0x634000002e117807 */ /* 0x000fca0004000000 */
[----:B------:R-:W-:Y:S01]  /*94c0*/  IMAD.IADD R22, R16, 0x1, -R17 ;  /* 0x0000000110167824 */ /* 0x000fe200078e0a11 */
[----:B------:R-:W-:-:S03]  /*94d0*/  MOV R16, RZ ;  /* 0x000000ff00107202 */ /* 0x000fc60000000f00 */
[----:B------:R-:W-:-:S06]  /*94e0*/  VIADD R17, R22, 0x7fe00000 ;  /* 0x7fe0000016117836 */ /* 0x000fcc0000000000 */
[----:B------:R-:W-:-:S10]  /*94f0*/  DMUL R20, R42, R16 ;  /* 0x000000102a147228 */ /* 0x000fd40000000000 */
[----:B------:R-:W-:-:S13]  /*9500*/  FSETP.GTU.AND P0, PT, |R21|, 1.469367938527859385e-39, PT ;  /* 0x001000001500780b */ /* 0x000fda0003f0c200 */
[----:B------:R-:W-:Y:S05]  /*9510*/  @P0 BRA `(.L_x_148) ;  /* 0x0000000000940947 */ /* 0x000fea0003800000 */
[----:B------:R-:W-:Y:S01]  /*9520*/  DFMA R12, R42, -R12, R18 ;  /* 0x8000000c2a0c722b */ /* 0x000fe20000000012 */
[----:B------:R-:W-:-:S09]  /*9530*/  IMAD.MOV.U32 R16, RZ, RZ, RZ ;  /* 0x000000ffff107224 */ /* 0x000fd200078e00ff */
[C---:B------:R-:W-:Y:S02]  /*9540*/  FSETP.NEU.AND P0, PT, R13.reuse, RZ, PT ;  /* 0x000000ff0d00720b */ /* 0x040fe40003f0d000 */
[----:B------:R-:W-:-:S04]  /*9550*/  LOP3.LUT R15, R13, 0x80000000, R15, 0x48, !PT ;  /* 0x800000000d0f7812 */ /* 0x000fc800078e480f */
[----:B------:R-:W-:-:S07]  /*9560*/  LOP3.LUT R17, R15, R17, RZ, 0xfc, !PT ;  /* 0x000000110f117212 */ /* 0x000fce00078efcff */
[----:B------:R-:W-:Y:S05]  /*9570*/  @!P0 BRA `(.L_x_148) ;  /* 0x00000000007c8947 */ /* 0x000fea0003800000 */
[----:B------:R-:W-:Y:S01]  /*9580*/  IMAD.MOV R13, RZ, RZ, -R22 ;  /* 0x000000ffff0d7224 */ /* 0x000fe200078e0a16 */
[----:B------:R-:W-:Y:S01]  /*9590*/  DMUL.RP R16, R42, R16 ;  /* 0x000000102a107228 */ /* 0x000fe20000008000 */
[----:B------:R-:W-:-:S06]  /*95a0*/  IMAD.MOV.U32 R12, RZ, RZ, RZ ;  /* 0x000000ffff0c7224 */ /* 0x000fcc00078e00ff */
[----:B------:R-:W-:-:S03]  /*95b0*/  DFMA R12, R20, -R12, R42 ;  /* 0x8000000c140c722b */ /* 0x000fc6000000002a */
[----:B------:R-:W-:-:S03]  /*95c0*/  LOP3.LUT R15, R17, R15, RZ, 0x3c, !PT ;  /* 0x0000000f110f7212 */ /* 0x000fc600078e3cff */
[----:B------:R-:W-:-:S04]  /*95d0*/  IADD3 R12, PT, PT, -R22, -0x43300000, RZ ;  /* 0xbcd00000160c7810 */ /* 0x000fc80007ffe1ff */
[----:B------:R-:W-:-:S04]  /*95e0*/  FSETP.NEU.AND P0, PT, |R13|, R12, PT ;  /* 0x0000000c0d00720b */ /* 0x000fc80003f0d200 */
[----:B------:R-:W-:Y:S02]  /*95f0*/  FSEL R20, R16, R20, !P0 ;  /* 0x0000001410147208 */ /* 0x000fe40004000000 */
[----:B------:R-:W-:Y:S01]  /*9600*/  FSEL R21, R15, R21, !P0 ;  /* 0x000000150f157208 */ /* 0x000fe20004000000 */
[----:B------:R-:W-:Y:S06]  /*9610*/  BRA `(.L_x_148) ;  /* 0x0000000000547947 */ /* 0x000fec0003800000 */
.L_x_147:
[----:B------:R-:W-:-:S14]  /*9620*/  DSETP.NAN.AND P0, PT, R16, R16, PT ;  /* 0x000000101000722a */ /* 0x000fdc0003f08000 */
[----:B------:R-:W-:Y:S05]  /*9630*/  @P0 BRA `(.L_x_149) ;  /* 0x0000000000440947 */ /* 0x000fea0003800000 */
[----:B------:R-:W-:-:S14]  /*9640*/  DSETP.NAN.AND P0, PT, R14, R14, PT ;  /* 0x0000000e0e00722a */ /* 0x000fdc0003f08000 */
[----:B------:R-:W-:Y:S05]  /*9650*/  @P0 BRA `(.L_x_150) ;  /* 0x0000000000300947 */ /* 0x000fea0003800000 */
[----:B------:R-:W-:Y:S01]  /*9660*/  ISETP.NE.AND P0, PT, R48, R47, PT ;  /* 0x0000002f3000720c */ /* 0x000fe20003f05270 */
[----:B------:R-:W-:Y:S01]  /*9670*/  IMAD.MOV.U32 R20, RZ, RZ, 0x0 ;  /* 0x00000000ff147424 */ /* 0x000fe200078e00ff */
[----:B------:R-:W-:-:S11]  /*9680*/  MOV R21, 0xfff80000 ;  /* 0xfff8000000157802 */ /* 0x000fd60000000f00 */
[----:B------:R-:W-:Y:S05]  /*9690*/  @!P0 BRA `(.L_x_148) ;  /* 0x0000000000348947 */ /* 0x000fea0003800000 */
[----:B------:R-:W-:Y:S02]  /*96a0*/  ISETP.NE.AND P0, PT, R48, 0x7ff00000, PT ;  /* 0x7ff000003000780c */ /* 0x000fe40003f05270 */
[----:B------:R-:W-:Y:S02]  /*96b0*/  LOP3.LUT R21, R17, 0x80000000, R15, 0x48, !PT ;  /* 0x8000000011157812 */ /* 0x000fe400078e480f */
[----:B------:R-:W-:-:S13]  /*96c0*/  ISETP.EQ.OR P0, PT, R47, RZ, !P0 ;  /* 0x000000ff2f00720c */ /* 0x000fda0004702670 */
[----:B------:R-:W-:Y:S01]  /*96d0*/  @P0 LOP3.LUT R12, R21, 0x7ff00000, RZ, 0xfc, !PT ;  /* 0x7ff00000150c0812 */ /* 0x000fe200078efcff */
[----:B------:R-:W-:Y:S02]  /*96e0*/  @!P0 IMAD.MOV.U32 R20, RZ, RZ, RZ ;  /* 0x000000ffff148224 */ /* 0x000fe400078e00ff */
[----:B------:R-:W-:Y:S02]  /*96f0*/  @P0 IMAD.MOV.U32 R20, RZ, RZ, RZ ;  /* 0x000000ffff140224 */ /* 0x000fe400078e00ff */
[----:B------:R-:W-:Y:S01]  /*9700*/  @P0 IMAD.MOV.U32 R21, RZ, RZ, R12 ;  /* 0x000000ffff150224 */ /* 0x000fe200078e000c */
[----:B------:R-:W-:Y:S06]  /*9710*/  BRA `(.L_x_148) ;  /* 0x0000000000147947 */ /* 0x000fec0003800000 */
.L_x_150:
[----:B------:R-:W-:Y:S01]  /*9720*/  LOP3.LUT R21, R15, 0x80000, RZ, 0xfc, !PT ;  /* 0x000800000f157812 */ /* 0x000fe200078efcff */
[----:B------:R-:W-:Y:S01]  /*9730*/  IMAD.MOV.U32 R20, RZ, RZ, R14 ;  /* 0x000000ffff147224 */ /* 0x000fe200078e000e */
[----:B------:R-:W-:Y:S06]  /*9740*/  BRA `(.L_x_148) ;  /* 0x0000000000087947 */ /* 0x000fec0003800000 */
.L_x_149:
[----:B------:R-:W-:Y:S02]  /*9750*/  LOP3.LUT R21, R17, 0x80000, RZ, 0xfc, !PT ;  /* 0x0008000011157812 */ /* 0x000fe400078efcff */
[----:B------:R-:W-:-:S07]  /*9760*/  MOV R20, R16 ;  /* 0x0000001000147202 */ /* 0x000fce0000000f00 */
.L_x_148:
[----:B------:R-:W-:Y:S05]  /*9770*/  BSYNC.RECONVERGENT B2 ;  /* 0x0000000000027941 */ /* 0x000fea0003800200 */
.L_x_146:
[----:B------:R-:W-:Y:S02]  /*9780*/  IMAD.MOV.U32 R45, RZ, RZ, 0x0 ;  /* 0x00000000ff2d7424 */ /* 0x000fe400078e00ff */
[----:B------:R-:W-:Y:S02]  /*9790*/  IMAD.MOV.U32 R16, RZ, RZ, R20 ;  /* 0x000000ffff107224 */ /* 0x000fe400078e0014 */
[----:B------:R-:W-:Y:S01]  /*97a0*/  IMAD.MOV.U32 R17, RZ, RZ, R21 ;  /* 0x000000ffff117224 */ /* 0x000fe200078e0015 */
[----:B------:R-:W-:Y:S06]  /*97b0*/  RET.REL.NODEC R44 `(_Z13vegas_kernelFiiiddPddS_S_S_S_iidddijii) ;  /* 0xffffff682c107950 */ /* 0x000fec0003c3ffff */
        .weak           $__internal_2_$__cuda_sm20_dsqrt_rn_f64_mediumpath_v1
        .type           $__internal_2_$__cuda_sm20_dsqrt_rn_f64_mediumpath_v1,@function
        .size           $__internal_2_$__cuda_sm20_dsqrt_rn_f64_mediumpath_v1,($_Z13vegas_kernelFiiiddPddS_S_S_S_iidddijii$__internal_accurate_pow - $__internal_2_$__cuda_sm20_dsqrt_rn_f64_mediumpath_v1)
$__internal_2_$__cuda_sm20_dsqrt_rn_f64_mediumpath_v1:
[----:B------:R-:W-:Y:S01]  /*97c0*/  ISETP.GE.U32.AND P1, PT, R17, -0x3400000, PT ;  /* 0xfcc000001100780c */ /* 0x000fe20003f26070 */
[----:B------:R-:W-:Y:S01]  /*97d0*/  BSSY.RECONVERGENT B2, `(.L_x_151) ;  /* 0x0000025000027945 */ /* 0x000fe20003800200 */
[----:B------:R-:W-:Y:S01]  /*97e0*/  IMAD.MOV.U32 R15, RZ, RZ, R37 ;  /* 0x000000ffff0f7224 */ /* 0x000fe200078e0025 */
[----:B------:R-:W-:-:S10]  /*97f0*/  MOV R17, R13 ;  /* 0x0000000d00117202 */ /* 0x000fd40000000f00 */
[----:B------:R-:W-:Y:S05]  /*9800*/  @!P1 BRA `(.L_x_152) ;  /* 0x0000000000209947 */ /* 0x000fea0003800000 */
[----:B------:R-:W-:-:S10]  /*9810*/  DFMA.RM R16, R18, R16, R20 ;  /* 0x000000101210722b */ /* 0x000fd40000004014 */
[----:B------:R-:W-:-:S05]  /*9820*/  IADD3 R18, P1, PT, R16, 0x1, RZ ;  /* 0x0000000110127810 */ /* 0x000fca0007f3e0ff */
[----:B------:R-:W-:-:S06]  /*9830*/  IMAD.X R19, RZ, RZ, R17, P1 ;  /* 0x000000ffff137224 */ /* 0x000fcc00008e0611 */
[----:B------:R-:W-:-:S08]  /*9840*/  DFMA.RP R14, -R16, R18, R14 ;  /* 0x00000012100e722b */ /* 0x000fd0000000810e */
[----:B------:R-:W-:-:S06]  /*9850*/  DSETP.GT.AND P1, PT, R14, RZ, PT ;  /* 0x000000ff0e00722a */ /* 0x000fcc0003f24000 */
[----:B------:R-:W-:Y:S02]  /*9860*/  FSEL R16, R18, R16, P1 ;  /* 0x0000001012107208 */ /* 0x000fe40000800000 */
[----:B------:R-:W-:Y:S01]  /*9870*/  FSEL R17, R19, R17, P1 ;  /* 0x0000001113117208 */ /* 0x000fe20000800000 */
[----:B------:R-:W-:Y:S06]  /*9880*/  BRA `(.L_x_153) ;  /* 0x0000000000647947 */ /* 0x000fec0003800000 */
.L_x_152:
[----:B------:R-:W-:-:S14]  /*9890*/  DSETP.NE.AND P1, PT, R14, RZ, PT ;  /* 0x000000ff0e00722a */ /* 0x000fdc0003f25000 */
[----:B------:R-:W-:Y:S05]  /*98a0*/  @!P1 BRA `(.L_x_154) ;  /* 0x0000000000589947 */ /* 0x000fea0003800000 */
[----:B------:R-:W-:-:S13]  /*98b0*/  ISETP.GE.AND P1, PT, R15, RZ, PT ;  /* 0x000000ff0f00720c */ /* 0x000fda0003f26270 */
[----:B------:R-:W-:Y:S02]  /*98c0*/  @!P1 IMAD.MOV.U32 R16, RZ, RZ, 0x0 ;  /* 0x00000000ff109424 */ /* 0x000fe400078e00ff */
[----:B------:R-:W-:Y:S01]  /*98d0*/  @!P1 IMAD.MOV.U32 R17, RZ, RZ, -0x80000 ;  /* 0xfff80000ff119424 */ /* 0x000fe200078e00ff */
[----:B------:R-:W-:Y:S06]  /*98e0*/  @!P1 BRA `(.L_x_153) ;  /* 0x00000000004c9947 */ /* 0x000fec0003800000 */
[----:B------:R-:W-:-:S13]  /*98f0*/  ISETP.GT.AND P1, PT, R15, 0x7fefffff, PT ;  /* 0x7fefffff0f00780c */ /* 0x000fda0003f24270 */
[----:B------:R-:W-:Y:S05]  /*9900*/  @P1 BRA `(.L_x_154) ;  /* 0x0000000000401947 */ /* 0x000fea0003800000 */
[----:B------:R-:W-:Y:S01]  /*9910*/  DMUL R14, R14, 8.11296384146066816958e+31 ;  /* 0x469000000e0e7828 */ /* 0x000fe20000000000 */
[----:B------:R-:W-:Y:S01]  /*9920*/  IMAD.MOV.U32 R16, RZ, RZ, RZ ;  /* 0x000000ffff107224 */ /* 0x000fe200078e00ff */
[----:B------:R-:W-:Y:S01]  /*9930*/  MOV R20, 0x0 ;  /* 0x0000000000147802 */ /* 0x000fe20000000f00 */
[----:B------:R-:W-:-:S03]  /*9940*/  IMAD.MOV.U32 R21, RZ, RZ, 0x3fd80000 ;  /* 0x3fd80000ff157424 */ /* 0x000fc600078e00ff */
[----:B------:R-:W0:Y:S02]  /*9950*/  MUFU.RSQ64H R17, R15 ;  /* 0x0000000f00117308 */ /* 0x000e240000001c00 */
[----:B0-----:R-:W-:-:S08]  /*9960*/  DMUL R18, R16, R16 ;  /* 0x0000001010127228 */ /* 0x001fd00000000000 */
[----:B------:R-:W-:-:S08]  /*9970*/  DFMA R18, R14, -R18, 1 ;  /* 0x3ff000000e12742b */ /* 0x000fd00000000812 */
[----:B------:R-:W-:Y:S02]  /*9980*/  DFMA R20, R18, R20, 0.5 ;  /* 0x3fe000001214742b */ /* 0x000fe40000000014 */
[----:B------:R-:W-:-:S08]  /*9990*/  DMUL R18, R16, R18 ;  /* 0x0000001210127228 */ /* 0x000fd00000000000 */
[----:B------:R-:W-:-:S08]  /*99a0*/  DFMA R18, R20, R18, R16 ;  /* 0x000000121412722b */ /* 0x000fd00000000010 */
[----:B------:R-:W-:Y:S02]  /*99b0*/  DMUL R16, R14, R18 ;  /* 0x000000120e107228 */ /* 0x000fe40000000000 */
[----:B------:R-:W-:-:S06]  /*99c0*/  VIADD R19, R19, 0xfff00000 ;  /* 0xfff0000013137836 */ /* 0x000fcc0000000000 */
[----:B------:R-:W-:-:S08]  /*99d0*/  DFMA R20, R16, -R16, R14 ;  /* 0x800000101014722b */ /* 0x000fd0000000000e */
[----:B------:R-:W-:-:S10]  /*99e0*/  DFMA R16, R18, R20, R16 ;  /* 0x000000141210722b */ /* 0x000fd40000000010 */
[----:B------:R-:W-:Y:S01]  /*99f0*/  VIADD R17, R17, 0xfcb00000 ;  /* 0xfcb0000011117836 */ /* 0x000fe20000000000 */
[----:B------:R-:W-:Y:S06]  /*9a00*/  BRA `(.L_x_153) ;  /* 0x0000000000047947 */ /* 0x000fec0003800000 */
.L_x_154:
[----:B------:R-:W-:-:S11]  /*9a10*/  DADD R16, R14, R14 ;  /* 0x000000000e107229 */ /* 0x000fd6000000000e */
.L_x_153:
[----:B------:R-:W-:Y:S05]  /*9a20*/  BSYNC.RECONVERGENT B2 ;  /* 0x0000000000027941 */ /* 0x000fea0003800200 */
.L_x_151:
[----:B------:R-:W-:-:S04]  /*9a30*/  IMAD.MOV.U32 R13, RZ, RZ, 0x0 ;  /* 0x00000000ff0d7424 */ /* 0x000fc800078e00ff */
[----:B------:R-:W-:Y:S05]  /*9a40*/  RET.REL.NODEC R12 `(_Z13vegas_kernelFiiiddPddS_S_S_S_iidddijii) ;  /* 0xffffff640c6c7950 */ /* 0x000fea0003c3ffff */
        .type           $_Z13vegas_kernelFiiiddPddS_S_S_S_iidddijii$__internal_accurate_pow,@function
        .size           $_Z13vegas_kernelFiiiddPddS_S_S_S_iidddijii$__internal_accurate_pow,($_Z13vegas_kernelFiiiddPddS_S_S_S_iidddijii$__internal_trig_reduction_slowpathd - $_Z13vegas_kernelFiiiddPddS_S_S_S_iidddijii$__internal_accurate_pow)
$_Z13vegas_kernelFiiiddPddS_S_S_S_iidddijii$__internal_accurate_pow:
[----:B------:R-:W-:Y:S01]  /*9a50*/  ISETP.GT.U32.AND P0, PT, R59, 0xfffff, PT ;  /* 0x000fffff3b00780c */ /* 0x000fe20003f04070 */
[----:B------:R-:W-:Y:S01]  /*9a60*/  UMOV UR4, 0x7d2cafe2 ;  /* 0x7d2cafe200047882 */ /* 0x000fe20000000000 */
[----:B------:R-:W-:Y:S01]  /*9a70*/  MOV R15, R59 ;  /* 0x0000003b000f7202 */ /* 0x000fe20000000f00 */
[----:B------:R-:W-:Y:S01]  /*9a80*/  UMOV UR5, 0x3eb0f5ff ;  /* 0x3eb0f5ff00057882 */ /* 0x000fe20000000000 */
[----:B------:R-:W-:Y:S01]  /*9a90*/  SHF.R.U32.HI R59, RZ, 0x14, R59 ;  /* 0x00000014ff3b7819 */ /* 0x000fe2000001163b */
[----:B------:R-:W-:Y:S01]  /*9aa0*/  UMOV UR8, 0x3b39803f ;  /* 0x3b39803f00087882 */ /* 0x000fe20000000000 */
[----:B------:R-:W-:-:S07]  /*9ab0*/  UMOV UR9, 0x3c7abc9e ;  /* 0x3c7abc9e00097882 */ /* 0x000fce0000000000 */
[----:B------:R-:W-:-:S10]  /*9ac0*/  @!P0 DMUL R50, R14, 1.80143985094819840000e+16 ;  /* 0x435000000e328828 */ /* 0x000fd40000000000 */
[----:B------:R-:W-:Y:S01]  /*9ad0*/  @!P0 IMAD.MOV.U32 R15, RZ, RZ, R51 ;  /* 0x000000ffff0f8224 */ /* 0x000fe200078e0033 */
[----:B------:R-:W-:Y:S01]  /*9ae0*/  @!P0 LEA.HI R59, R51, 0xffffffca, RZ, 0xc ;  /* 0xffffffca333b8811 */ /* 0x000fe200078f60ff */
[----:B------:R-:W-:-:S03]  /*9af0*/  @!P0 IMAD.MOV.U32 R14, RZ, RZ, R50 ;  /* 0x000000ffff0e8224 */ /* 0x000fc600078e0032 */
[----:B------:R-:W-:Y:S01]  /*9b00*/  LOP3.LUT R15, R15, 0x800fffff, RZ, 0xc0, !PT ;  /* 0x800fffff0f0f7812 */ /* 0x000fe200078ec0ff */
[----:B------:R-:W-:-:S03]  /*9b10*/  IMAD.MOV.U32 R20, RZ, RZ, R14 ;  /* 0x000000ffff147224 */ /* 0x000fc600078e000e */
[----:B------:R-:W-:-:S04]  /*9b20*/  LOP3.LUT R15, R15, 0x3ff00000, RZ, 0xfc, !PT ;  /* 0x3ff000000f0f7812 */ /* 0x000fc800078efcff */
[----:B------:R-:W-:Y:S01]  /*9b30*/  ISETP.GE.U32.AND P1, PT, R15, 0x3ff6a09f, PT ;  /* 0x3ff6a09f0f00780c */ /* 0x000fe20003f26070 */
[----:B------:R-:W-:-:S12]  /*9b40*/  IMAD.MOV.U32 R21, RZ, RZ, R15 ;  /* 0x000000ffff157224 */ /* 0x000fd800078e000f */
[----:B------:R-:W-:-:S05]  /*9b50*/  @P1 IADD3 R14, PT, PT, R21, -0x100000, RZ ;  /* 0xfff00000150e1810 */ /* 0x000fca0007ffe0ff */
[----:B------:R-:W-:Y:S02]  /*9b60*/  @P1 IMAD.MOV.U32 R21, RZ, RZ, R14 ;  /* 0x000000ffff151224 */ /* 0x000fe400078e000e */
[----:B------:R-:W-:-:S04]  /*9b70*/  IMAD.MOV.U32 R14, RZ, RZ, RZ ;  /* 0x000000ffff0e7224 */ /* 0x000fc800078e00ff */
[C---:B------:R-:W-:Y:S02]  /*9b80*/  DADD R16, R20.reuse, 1 ;  /* 0x3ff0000014107429 */ /* 0x040fe40000000000 */
[----:B------:R-:W-:-:S04]  /*9b90*/  DADD R20, R20, -1 ;  /* 0xbff0000014147429 */ /* 0x000fc80000000000 */
[----:B------:R-:W0:Y:S02]  /*9ba0*/  MUFU.RCP64H R15, R17 ;  /* 0x00000011000f7308 */ /* 0x000e240000001800 */
[----:B0-----:R-:W-:-:S08]  /*9bb0*/  DFMA R18, -R16, R14, 1 ;  /* 0x3ff000001012742b */ /* 0x001fd0000000010e */
[----:B------:R-:W-:-:S08]  /*9bc0*/  DFMA R18, R18, R18, R18 ;  /* 0x000000121212722b */ /* 0x000fd00000000012 */
[----:B------:R-:W-:Y:S01]  /*9bd0*/  DFMA R18, R14, R18, R14 ;  /* 0x000000120e12722b */ /* 0x000fe2000000000e */
[----:B------:R-:W-:Y:S02]  /*9be0*/  IMAD.MOV.U32 R14, RZ, RZ, 0x41ad3b5a ;  /* 0x41ad3b5aff0e7424 */ /* 0x000fe400078e00ff */
[----:B------:R-:W-:-:S05]  /*9bf0*/  IMAD.MOV.U32 R15, RZ, RZ, 0x3ed0f5d2 ;  /* 0x3ed0f5d2ff0f7424 */ /* 0x000fca00078e00ff */
[----:B------:R-:W-:-:S08]  /*9c00*/  DMUL R48, R20, R18 ;  /* 0x0000001214307228 */ /* 0x000fd00000000000 */
[----:B------:R-:W-:-:S08]  /*9c10*/  DFMA R48, R20, R18, R48 ;  /* 0x000000121430722b */ /* 0x000fd00000000030 */
[----:B------:R-:W-:-:S08]  /*9c20*/  DMUL R22, R48, R48 ;  /* 0x0000003030167228 */ /* 0x000fd00000000000 */
[----:B------:R-:W-:Y:S01]  /*9c30*/  DFMA R14, R22, UR4, R14 ;  /* 0x00000004160e7c2b */ /* 0x000fe2000800000e */
[----:B------:R-:W-:Y:S01]  /*9c40*/  UMOV UR4, 0x75488a3f ;  /* 0x75488a3f00047882 */ /* 0x000fe20000000000 */
[----:B------:R-:W-:-:S06]  /*9c50*/  UMOV UR5, 0x3ef3b20a ;  /* 0x3ef3b20a00057882 */ /* 0x000fcc0000000000 */
[----:B------:R-:W-:Y:S01]  /*9c60*/  DFMA R16, R22, R14, UR4 ;  /* 0x0000000416107e2b */ /* 0x000fe2000800000e */
[----:B------:R-:W-:Y:S01]  /*9c70*/  UMOV UR4, 0xe4faecd5 ;  /* 0xe4faecd500047882 */ /* 0x000fe20000000000 */
[----:B------:R-:W-:Y:S01]  /*9c80*/  UMOV UR5, 0x3f1745cd ;  /* 0x3f1745cd00057882 */ /* 0x000fe20000000000 */
[----:B------:R-:W-:-:S05]  /*9c90*/  DADD R14, R20, -R48 ;  /* 0x00000000140e7229 */ /* 0x000fca0000000830 */
[----:B------:R-:W-:Y:S01]  /*9ca0*/  DFMA R16, R22, R16, UR4 ;  /* 0x0000000416107e2b */ /* 0x000fe20008000010 */
[----:B------:R-:W-:Y:S01]  /*9cb0*/  UMOV UR4, 0x258a578b ;  /* 0x258a578b00047882 */ /* 0x000fe20000000000 */
[----:B------:R-:W-:Y:S01]  /*9cc0*/  UMOV UR5, 0x3f3c71c7 ;  /* 0x3f3c71c700057882 */ /* 0x000fe20000000000 */
[----:B------:R-:W-:-:S05]  /*9cd0*/  DADD R14, R14, R14 ;  /* 0x000000000e0e7229 */ /* 0x000fca000000000e */
[----:B------:R-:W-:Y:S01]  /*9ce0*/  DFMA R16, R22, R16, UR4 ;  /* 0x0000000416107e2b */ /* 0x000fe20008000010 */
[----:B------:R-:W-:Y:S01]  /*9cf0*/  UMOV UR4, 0x9242b910 ;  /* 0x9242b91000047882 */ /* 0x000fe20000000000 */
[----:B------:R-:W-:Y:S01]  /*9d00*/  UMOV UR5, 0x3f624924 ;  /* 0x3f62492400057882 */ /* 0x000fe20000000000 */
[-C--:B------:R-:W-:Y:S02]  /*9d10*/  DFMA R14, R20, -R48.reuse, R14 ;  /* 0x80000030140e722b */ /* 0x080fe4000000000e */
[----:B------:R-:W-:-:S03]  /*9d20*/  DMUL R20, R48, R48 ;  /* 0x0000003030147228 */ /* 0x000fc60000000000 */
[----:B------:R-:W-:Y:S01]  /*9d30*/  DFMA R16, R22, R16, UR4 ;  /* 0x0000000416107e2b */ /* 0x000fe20008000010 */
[----:B------:R-:W-:Y:S01]  /*9d40*/  UMOV UR4, 0x99999dfb ;  /* 0x99999dfb00047882 */ /* 0x000fe20000000000 */
[----:B------:R-:W-:Y:S01]  /*9d50*/  UMOV UR5, 0x3f899999 ;  /* 0x3f89999900057882 */ /* 0x000fe20000000000 */
[----:B------:R-:W-:-:S05]  /*9d60*/  DMUL R14, R18, R14 ;  /* 0x0000000e120e7228 */ /* 0x000fca0000000000 */
[----:B------:R-:W-:Y:S01]  /*9d70*/  DFMA R16, R22, R16, UR4 ;  /* 0x0000000416107e2b */ /* 0x000fe20008000010 */
[----:B------:R-:W-:Y:S01]  /*9d80*/  UMOV UR4, 0x55555555 ;  /* 0x5555555500047882 */ /* 0x000fe20000000000 */
[----:B------:R-:W-:-:S03]  /*9d90*/  UMOV UR5, 0x3fb55555 ;  /* 0x3fb5555500057882 */ /* 0x000fc60000000000 */
[----:B------:R-:W-:Y:S01]  /*9da0*/  IADD3 R43, PT, PT, R15, 0x100000, RZ ;  /* 0x001000000f2b7810 */ /* 0x000fe20007ffe0ff */
[----:B------:R-:W-:Y:S02]  /*9db0*/  IMAD.MOV.U32 R42, RZ, RZ, R14 ;  /* 0x000000ffff2a7224 */ /* 0x000fe400078e000e */
[----:B------:R-:W-:-:S08]  /*9dc0*/  DFMA R44, R22, R16, UR4 ;  /* 0x00000004162c7e2b */ /* 0x000fd00008000010 */
[----:B------:R-:W-:Y:S01]  /*9dd0*/  DADD R18, -R44, UR4 ;  /* 0x000000042c127e29 */ /* 0x000fe20008000100 */
[----:B------:R-:W-:Y:S01]  /*9de0*/  UMOV UR4, 0xb9e7b0 ;  /* 0x00b9e7b000047882 */ /* 0x000fe20000000000 */
[----:B------:R-:W-:-:S06]  /*9df0*/  UMOV UR5, 0x3c46a4cb ;  /* 0x3c46a4cb00057882 */ /* 0x000fcc0000000000 */
[----:B------:R-:W-:Y:S02]  /*9e00*/  DFMA R18, R22, R16, R18 ;  /* 0x000000101612722b */ /* 0x000fe40000000012 */
[C---:B------:R-:W-:Y:S02]  /*9e10*/  DFMA R22, R48.reuse, R48, -R20 ;  /* 0x000000303016722b */ /* 0x040fe40000000814 */
[----:B------:R-:W-:-:S04]  /*9e20*/  DMUL R16, R48, R20 ;  /* 0x0000001430107228 */ /* 0x000fc80000000000 */
[----:B------:R-:W-:Y:S01]  /*9e30*/  DADD R18, R18, -UR4 ;  /* 0x8000000412127e29 */ /* 0x000fe20008000000 */
[----:B------:R-:W-:Y:S01]  /*9e40*/  UMOV UR4, 0x80000000 ;  /* 0x8000000000047882 */ /* 0x000fe20000000000 */
[C---:B------:R-:W-:Y:S01]  /*9e50*/  DFMA R42, R48.reuse, R42, R22 ;  /* 0x0000002a302a722b */ /* 0x040fe20000000016 */
[----:B------:R-:W-:Y:S01]  /*9e60*/  UMOV UR5, 0x43300000 ;  /* 0x4330000000057882 */ /* 0x000fe20000000000 */
[----:B------:R-:W-:-:S08]  /*9e70*/  DFMA R22, R48, R20, -R16 ;  /* 0x000000143016722b */ /* 0x000fd00000000810 */
[----:B------:R-:W-:Y:S02]  /*9e80*/  DFMA R22, R14, R20, R22 ;  /* 0x000000140e16722b */ /* 0x000fe40000000016 */
[----:B------:R-:W-:-:S06]  /*9e90*/  DADD R20, R44, R18 ;  /* 0x000000002c147229 */ /* 0x000fcc0000000012 */
[----:B------:R-:W-:Y:S02]  /*9ea0*/  DFMA R22, R48, R42, R22 ;  /* 0x0000002a3016722b */ /* 0x000fe40000000016 */
[----:B------:R-:W-:Y:S02]  /*9eb0*/  DMUL R42, R20, R16 ;  /* 0x00000010142a7228 */ /* 0x000fe40000000000 */
[----:B------:R-:W-:-:S06]  /*9ec0*/  DADD R44, R44, -R20 ;  /* 0x000000002c2c7229 */ /* 0x000fcc0000000814 */
[----:B------:R-:W-:Y:S02]  /*9ed0*/  DFMA R46, R20, R16, -R42 ;  /* 0x00000010142e722b */ /* 0x000fe4000000082a */
[----:B------:R-:W-:-:S06]  /*9ee0*/  DADD R44, R18, R44 ;  /* 0x00000000122c7229 */ /* 0x000fcc000000002c */
[----:B------:R-:W-:-:S08]  /*9ef0*/  DFMA R22, R20, R22, R46 ;  /* 0x000000161416722b */ /* 0x000fd0000000002e */
[----:B------:R-:W-:-:S08]  /*9f00*/  DFMA R22, R44, R16, R22 ;  /* 0x000000102c16722b */ /* 0x000fd00000000016 */
[----:B------:R-:W-:-:S08]  /*9f10*/  DADD R16, R42, R22 ;  /* 0x000000002a107229 */ /* 0x000fd00000000016 */
[--C-:B------:R-:W-:Y:S02]  /*9f20*/  DADD R18, R48, R16.reuse ;  /* 0x0000000030127229 */ /* 0x100fe40000000010 */
[----:B------:R-:W-:-:S06]  /*9f30*/  DADD R42, R42, -R16 ;  /* 0x000000002a2a7229 */ /* 0x000fcc0000000810 */
[----:B------:R-:W-:Y:S02]  /*9f40*/  DADD R48, R48, -R18 ;  /* 0x0000000030307229 */ /* 0x000fe40000000812 */
[----:B------:R-:W-:-:S06]  /*9f50*/  DADD R42, R22, R42 ;  /* 0x00000000162a7229 */ /* 0x000fcc000000002a */
[----:B------:R-:W-:Y:S01]  /*9f60*/  DADD R48, R16, R48 ;  /* 0x0000000010307229 */ /* 0x000fe20000000030 */
[C---:B------:R-:W-:Y:S02]  /*9f70*/  VIADD R16, R59.reuse, 0xfffffc01 ;  /* 0xfffffc013b107836 */ /* 0x040fe40000000000 */
[----:B------:R-:W-:Y:S02]  /*9f80*/  @P1 VIADD R16, R59, 0xfffffc02 ;  /* 0xfffffc023b101836 */ /* 0x000fe40000000000 */
[----:B------:R-:W-:-:S03]  /*9f90*/  IMAD.MOV.U32 R17, RZ, RZ, 0x43300000 ;  /* 0x43300000ff117424 */ /* 0x000fc600078e00ff */
[----:B------:R-:W-:Y:S01]  /*9fa0*/  DADD R42, R42, R48 ;  /* 0x000000002a2a7229 */ /* 0x000fe20000000030 */
[----:B------:R-:W-:-:S06]  /*9fb0*/  LOP3.LUT R16, R16, 0x80000000, RZ, 0x3c, !PT ;  /* 0x8000000010107812 */ /* 0x000fcc00078e3cff */
[----:B------:R-:W-:Y:S01]  /*9fc0*/  DADD R20, R16, -UR4 ;  /* 0x8000000410147e29 */ /* 0x000fe20008000000 */
[----:B------:R-:W-:Y:S01]  /*9fd0*/  UMOV UR4, 0xfefa39ef ;  /* 0xfefa39ef00047882 */ /* 0x000fe20000000000 */
[----:B------:R-:W-:Y:S01]  /*9fe0*/  DADD R14, R14, R42 ;  /* 0x000000000e0e7229 */ /* 0x000fe2000000002a */
[----:B------:R-:W-:-:S07]  /*9ff0*/  UMOV UR5, 0x3fe62e42 ;  /* 0x3fe62e4200057882 */ /* 0x000fce0000000000 */
[----:B------:R-:W-:-:S08]  /*a000*/  DADD R22, R18, R14 ;  /* 0x0000000012167229 */ /* 0x000fd0000000000e */
[--C-:B------:R-:W-:Y:S02]  /*a010*/  DFMA R16, R20, UR4, R22.reuse ;  /* 0x0000000414107c2b */ /* 0x100fe40008000016 */
[----:B------:R-:W-:-:S06]  /*a020*/  DADD R42, R18, -R22 ;  /* 0x00000000122a7229 */ /* 0x000fcc0000000816 */
[----:B------:R-:W-:Y:S02]  /*a030*/  DFMA R18, R20, -UR4, R16 ;  /* 0x8000000414127c2b */ /* 0x000fe40008000010 */
[----:B------:R-:W-:Y:S01]  /*a040*/  DADD R42, R14, R42 ;  /* 0x000000000e2a7229 */ /* 0x000fe2000000002a */
[C---:B------:R-:W-:Y:S02]  /*a050*/  SHF.L.U32 R14, R57.reuse, 0x1, RZ ;  /* 0x00000001390e7819 */ /* 0x040fe400000006ff */
[----:B------:R-:W-:-:S03]  /*a060*/  LOP3.LUT R15, R57, 0xff0fffff, RZ, 0xc0, !PT ;  /* 0xff0fffff390f7812 */ /* 0x000fc600078ec0ff */
[----:B------:R-:W-:Y:S01]  /*a070*/  DADD R18, -R22, R18 ;  /* 0x0000000016127229 */ /* 0x000fe20000000112 */
[----:B------:R-:W-:Y:S01]  /*a080*/  ISETP.GT.U32.AND P0, PT, R14, -0x2000001, PT ;  /* 0xfdffffff0e00780c */ /* 0x000fe20003f04070 */
[----:B------:R-:W-:Y:S02]  /*a090*/  IMAD.MOV.U32 R22, RZ, RZ, 0x652b82fe ;  /* 0x652b82feff167424 */ /* 0x000fe400078e00ff */
[----:B------:R-:W-:Y:S01]  /*a0a0*/  IMAD.MOV.U32 R23, RZ, RZ, 0x3ff71547 ;  /* 0x3ff71547ff177424 */ /* 0x000fe200078e00ff */
[----:B------:R-:W-:-:S03]  /*a0b0*/  SEL R57, R15, R57, P0 ;  /* 0x000000390f397207 */ /* 0x000fc60000000000 */
[----:B------:R-:W-:-:S08]  /*a0c0*/  DADD R18, R42, -R18 ;  /* 0x000000002a127229 */ /* 0x000fd00000000812 */
[----:B------:R-:W-:-:S08]  /*a0d0*/  DFMA R20, R20, UR8, R18 ;  /* 0x0000000814147c2b */ /* 0x000fd00008000012 */
[----:B------:R-:W-:-:S08]  /*a0e0*/  DADD R18, R16, R20 ;  /* 0x0000000010127229 */ /* 0x000fd00000000014 */
[----:B------:R-:W-:Y:S02]  /*a0f0*/  DADD R16, R16, -R18 ;  /* 0x0000000010107229 */ /* 0x000fe40000000812 */
[----:B------:R-:W-:-:S06]  /*a100*/  DMUL R14, R18, R56 ;  /* 0x00000038120e7228 */ /* 0x000fcc0000000000 */
[----:B------:R-:W-:Y:S02]  /*a110*/  DADD R16, R20, R16 ;  /* 0x0000000014107229 */ /* 0x000fe40000000010 */
[----:B------:R-:W-:-:S08]  /*a120*/  DFMA R18, R18, R56, -R14 ;  /* 0x000000381212722b */ /* 0x000fd0000000080e */
[----:B------:R-:W-:-:S08]  /*a130*/  DFMA R18, R16, R56, R18 ;  /* 0x000000381012722b */ /* 0x000fd00000000012 */
[----:B------:R-:W-:-:S08]  /*a140*/  DADD R42, R14, R18 ;  /* 0x000000000e2a7229 */ /* 0x000fd00000000012 */
[----:B------:R-:W-:Y:S02]  /*a150*/  DFMA R22, R42, R22, 6.75539944105574400000e+15 ;  /* 0x433800002a16742b */ /* 0x000fe40000000016 */
[----:B------:R-:W-:Y:S01]  /*a160*/  FSETP.GEU.AND P0, PT, |R43|, 4.1917929649353027344, PT ;  /* 0x4086232b2b00780b */ /* 0x000fe20003f0e200 */
[----:B------:R-:W-:-:S05]  /*a170*/  DADD R14, R14, -R42 ;  /* 0x000000000e0e7229 */ /* 0x000fca000000082a */
[----:B------:R-:W-:-:S03]  /*a180*/  DADD R16, R22, -6.75539944105574400000e+15 ;  /* 0xc338000016107429 */ /* 0x000fc60000000000 */
[----:B------:R-:W-:-:S05]  /*a190*/  DADD R18, R18, R14 ;  /* 0x0000000012127229 */ /* 0x000fca000000000e */
        /* <DEDUP_REMOVED lines=34> */
[----:B------:R-:W-:-:S10]  /*a3c0*/  DFMA R16, R20, R16, 1 ;  /* 0x3ff000001410742b */ /* 0x000fd40000000010 */
[----:B------:R-:W-:Y:S01]  /*a3d0*/  LEA R21, R22, R17, 0x14 ;  /* 0x0000001116157211 */ /* 0x000fe200078ea0ff */
[----:B------:R-:W-:Y:S01]  /*a3e0*/  IMAD.MOV.U32 R20, RZ, RZ, R16 ;  /* 0x000000ffff147224 */ /* 0x000fe200078e0010 */
[----:B------:R-:W-:Y:S06]  /*a3f0*/  @!P0 BRA `(.L_x_155) ;  /* 0x0000000000308947 */ /* 0x000fec0003800000 */
[----:B------:R-:W-:Y:S01]  /*a400*/  FSETP.GEU.AND P1, PT, |R43|, 4.2275390625, PT ;  /* 0x408748002b00780b */ /* 0x000fe20003f2e200 */
[C---:B------:R-:W-:Y:S02]  /*a410*/  DADD R20, R42.reuse, +INF ;  /* 0x7ff000002a147429 */ /* 0x040fe40000000000 */
[----:B------:R-:W-:-:S08]  /*a420*/  DSETP.GEU.AND P0, PT, R42, RZ, PT ;  /* 0x000000ff2a00722a */ /* 0x000fd00003f0e000 */
[----:B------:R-:W-:Y:S02]  /*a430*/  FSEL R20, R20, RZ, P0 ;  /* 0x000000ff14147208 */ /* 0x000fe40000000000 */
[----:B------:R-:W-:Y:S02]  /*a440*/  @!P1 LEA.HI R14, R22, R22, RZ, 0x1 ;  /* 0x00000016160e9211 */ /* 0x000fe400078f08ff */
[----:B------:R-:W-:Y:S02]  /*a450*/  FSEL R21, R21, RZ, P0 ;  /* 0x000000ff15157208 */ /* 0x000fe40000000000 */
[----:B------:R-:W-:-:S05]  /*a460*/  @!P1 SHF.R.S32.HI R14, RZ, 0x1, R14 ;  /* 0x00000001ff0e9819 */ /* 0x000fca000001140e */
[----:B------:R-:W-:Y:S02]  /*a470*/  @!P1 IMAD.IADD R15, R22, 0x1, -R14 ;  /* 0x00000001160f9824 */ /* 0x000fe400078e0a0e */
[----:B------:R-:W-:Y:S02]  /*a480*/  @!P1 IMAD R17, R14, 0x100000, R17 ;  /* 0x001000000e119824 */ /* 0x000fe400078e0211 */
[----:B------:R-:W-:Y:S01]  /*a490*/  @!P1 IMAD.MOV.U32 R14, RZ, RZ, RZ ;  /* 0x000000ffff0e9224 */ /* 0x000fe200078e00ff */
[----:B------:R-:W-:-:S06]  /*a4a0*/  @!P1 LEA R15, R15, 0x3ff00000, 0x14 ;  /* 0x3ff000000f0f9811 */ /* 0x000fcc00078ea0ff */
[----:B------:R-:W-:-:S11]  /*a4b0*/  @!P1 DMUL R20, R16, R14 ;  /* 0x0000000e10149228 */ /* 0x000fd60000000000 */
.L_x_155:
[----:B------:R-:W-:Y:S01]  /*a4c0*/  DFMA R18, R18, R20, R20 ;  /* 0x000000141212722b */ /* 0x000fe20000000014 */
[----:B------:R-:W-:Y:S01]  /*a4d0*/  MOV R59, 0x0 ;  /* 0x00000000003b7802 */ /* 0x000fe20000000f00 */
[----:B------:R-:W-:-:S08]  /*a4e0*/  DSETP.NEU.AND P0, PT, |R20|, +INF , PT ;  /* 0x7ff000001400742a */ /* 0x000fd00003f0d200 */
[----:B------:R-:W-:Y:S02]  /*a4f0*/  FSEL R14, R20, R18, !P0 ;  /* 0x00000012140e7208 */ /* 0x000fe40004000000 */
[----:B------:R-:W-:Y:S01]  /*a500*/  FSEL R15, R21, R19, !P0 ;  /* 0x00000013150f7208 */ /* 0x000fe20004000000 */
[----:B------:R-:W-:Y:S06]  /*a510*/  RET.REL.NODEC R58 `(_Z13vegas_kernelFiiiddPddS_S_S_S_iidddijii) ;  /* 0xffffff583ab87950 */ /* 0x000fec0003c3ffff */
        .type           $_Z13vegas_kernelFiiiddPddS_S_S_S_iidddijii$__internal_trig_reduction_slowpathd,@function
        .size           $_Z13vegas_kernelFiiiddPddS_S_S_S_iidddijii$__internal_trig_reduction_slowpathd,(.L_x_369 - $_Z13vegas_kernelFiiiddPddS_S_S_S_iidddijii$__internal_trig_reduction_slowpathd)
$_Z13vegas_kernelFiiiddPddS_S_S_S_iidddijii$__internal_trig_reduction_slowpathd:
[--C-:B------:R-:W-:Y:S01]  /*a520*/  SHF.R.U32.HI R16, RZ, 0x14, R45.reuse ;  /* 0x00000014ff107819 */ /* 0x100fe2000001162d */
[----:B------:R-:W-:Y:S02]  /*a530*/  IMAD.MOV.U32 R42, RZ, RZ, R44 ;  /* 0x000000ffff2a7224 */ /* 0x000fe400078e002c */
[----:B------:R-:W-:Y:S01]  /*a540*/  IMAD.MOV.U32 R43, RZ, RZ, R45 ;  /* 0x000000ffff2b7224 */ /* 0x000fe200078e002d */
[----:B------:R-:W-:Y:S01]  /*a550*/  LOP3.LUT R13, R16, 0x7ff, RZ, 0xc0, !PT ;  /* 0x000007ff100d7812 */ /* 0x000fe200078ec0ff */
[----:B------:R-:W-:-:S03]  /*a560*/  IMAD.MOV.U32 R12, RZ, RZ, RZ ;  /* 0x000000ffff0c7224 */ /* 0x000fc600078e00ff */
[----:B------:R-:W-:-:S13]  /*a570*/  ISETP.NE.AND P0, PT, R13, 0x7ff, PT ;  /* 0x000007ff0d00780c */ /* 0x000fda0003f05270 */
[----:B------:R-:W-:Y:S05]  /*a580*/  @!P0 BRA `(.L_x_156) ;  /* 0x00000008004c8947 */ /* 0x000fea0003800000 */
[----:B------:R-:W-:Y:S01]  /*a590*/  VIADD R12, R13, 0xfffffc00 ;  /* 0xfffffc000d0c7836 */ /* 0x000fe20000000000 */
[----:B------:R-:W-:Y:S01]  /*a5a0*/  BSSY.RECONVERGENT B2, `(.L_x_157) ;  /* 0x0000030000027945 */ /* 0x000fe20003800200 */
[----:B------:R-:W-:Y:S02]  /*a5b0*/  IADD3 R19, PT, PT, R1, 0x150, RZ ;  /* 0x0000015001137810 */ /* 0x000fe40007ffe0ff */
[----:B------:R-:W-:Y:S02]  /*a5c0*/  CS2R R46, SRZ ;  /* 0x00000000002e7805 */ /* 0x000fe4000001ff00 */
[----:B------:R-:W-:Y:S02]  /*a5d0*/  SHF.R.U32.HI R17, RZ, 0x6, R12 ;  /* 0x00000006ff117819 */ /* 0x000fe4000001160c */
[----:B------:R-:W-:Y:S02]  /*a5e0*/  ISETP.GE.U32.AND P0, PT, R12, 0x80, PT ;  /* 0x000000800c00780c */ /* 0x000fe40003f06070 */
[----:B------:R-:W-:-:S02]  /*a5f0*/  IADD3 R18, PT, PT, -R17, 0x13, RZ ;  /* 0x0000001311127810 */ /* 0x000fc40007ffe1ff */
[----:B------:R-:W-:Y:S02]  /*a600*/  IADD3 R23, PT, PT, -R17, 0xf, RZ ;  /* 0x0000000f11177810 */ /* 0x000fe40007ffe1ff */
[----:B------:R-:W-:-:S04]  /*a610*/  SEL R18, R18, 0x12, P0 ;  /* 0x0000001212127807 */ /* 0x000fc80000000000 */
[----:B------:R-:W-:-:S13]  /*a620*/  ISETP.GE.AND P0, PT, R23, R18, PT ;  /* 0x000000121700720c */ /* 0x000fda0003f06270 */
[----:B------:R-:W-:Y:S05]  /*a630*/  @P0 BRA `(.L_x_158) ;  /* 0x0000000000980947 */ /* 0x000fea0003800000 */
[----:B------:R-:W0:Y:S01]  /*a640*/  LDC.64 R14, c[0x0][0x358] ;  /* 0x0000d600ff0e7b82 */ /* 0x000e220000000a00 */
[C---:B------:R-:W-:Y:S01]  /*a650*/  SHF.L.U64.HI R43, R42.reuse, 0xb, R43 ;  /* 0x0000000b2a2b7819 */ /* 0x040fe2000001022b */
[----:B------:R-:W-:Y:S01]  /*a660*/  BSSY.RECONVERGENT B3, `(.L_x_159) ;  /* 0x0000022000037945 */ /* 0x000fe20003800200 */
[----:B------:R-:W-:Y:S01]  /*a670*/  IMAD.SHL.U32 R21, R42, 0x800, RZ ;  /* 0x000008002a157824 */ /* 0x000fe200078e00ff */
[----:B------:R-:W-:Y:S01]  /*a680*/  IADD3 R42, PT, PT, RZ, -R17, -R18 ;  /* 0x80000011ff2a7210 */ /* 0x000fe20007ffe812 */
[----:B------:R-:W-:Y:S01]  /*a690*/  IMAD.MOV.U32 R20, RZ, RZ, RZ ;  /* 0x000000ffff147224 */ /* 0x000fe200078e00ff */
[----:B------:R-:W-:Y:S02]  /*a6a0*/  CS2R R46, SRZ ;  /* 0x00000000002e7805 */ /* 0x000fe4000001ff00 */
[----:B------:R-:W-:-:S07]  /*a6b0*/  LOP3.LUT R43, R43, 0x80000000, RZ, 0xfc, !PT ;  /* 0x800000002b2b7812 */ /* 0x000fce00078efcff */
.L_x_160:
[----:B------:R-:W1:Y:S01]  /*a6c0*/  LDC.64 R12, c[0x4][0x48] ;  /* 0x01001200ff0c7b82 */ /* 0x000e620000000a00 */
[----:B0-----:R-:W-:Y:S02]  /*a6d0*/  R2UR UR4, R14 ;  /* 0x000000000e0472ca */ /* 0x001fe400000e0000 */
[----:B------:R-:W-:Y:S01]  /*a6e0*/  R2UR UR5, R15 ;  /* 0x000000000f0572ca */ /* 0x000fe200000e0000 */
[----:B-1----:R-:W-:-:S12]  /*a6f0*/  IMAD.WIDE R12, R23, 0x8, R12 ;  /* 0x00000008170c7825 */ /* 0x002fd800078e020c */
[----:B------:R-:W2:Y:S01]  /*a700*/  LDG.E.64.CONSTANT R12, desc[UR4][R12.64] ;  /* 0x000000040c0c7981 */ /* 0x000ea2000c1e9b00 */
[----:B------:R-:W-:Y:S01]  /*a710*/  IADD3 R42, PT, PT, R42, 0x1, RZ ;  /* 0x000000012a2a7810 */ /* 0x000fe20007ffe0ff */
[----:B------:R-:W-:Y:S02]  /*a720*/  VIADD R23, R23, 0x1 ;  /* 0x0000000117177836 */ /* 0x000fe40000000000 */
[----:B--2---:R-:W-:-:S04]  /*a730*/  IMAD.WIDE.U32 R46, P4, R12, R21, R46 ;  /* 0x000000150c2e7225 */ /* 0x004fc8000788002e */
[----:B------:R-:W-:Y:S02]  /*a740*/  IMAD R49, R12, R43, RZ ;  /* 0x0000002b0c317224 */ /* 0x000fe400078e02ff */
[CC--:B------:R-:W-:Y:S02]  /*a750*/  IMAD R44, R13.reuse, R21.reuse, RZ ;  /* 0x000000150d2c7224 */ /* 0x0c0fe400078e02ff */
[----:B------:R-:W-:Y:S01]  /*a760*/  IMAD.HI.U32 R51, R13, R21, RZ ;  /* 0x000000150d337227 */ /* 0x000fe200078e00ff */
[----:B------:R-:W-:-:S03]  /*a770*/  IADD3 R47, P0, PT, R49, R47, RZ ;  /* 0x0000002f312f7210 */ /* 0x000fc60007f1e0ff */
[----:B------:R-:W-:Y:S01]  /*a780*/  IMAD R49, R20, 0x8, R19 ;  /* 0x0000000814317824 */ /* 0x000fe200078e0213 */
[----:B------:R-:W-:Y:S01]  /*a790*/  IADD3 R47, P1, PT, R44, R47, RZ ;  /* 0x0000002f2c2f7210 */ /* 0x000fe20007f3e0ff */
[----:B------:R-:W-:-:S04]  /*a7a0*/  IMAD.HI.U32 R44, R12, R43, RZ ;  /* 0x0000002b0c2c7227 */ /* 0x000fc800078e00ff */
[----:B------:R-:W-:Y:S01]  /*a7b0*/  IMAD.X R12, RZ, RZ, R44, P4 ;  /* 0x000000ffff0c7224 */ /* 0x000fe200020e062c */
[----:B------:R0:W-:Y:S01]  /*a7c0*/  STL.64 [R49], R46 ;  /* 0x0000002e31007387 */ /* 0x0001e20000100a00 */
[----:B------:R-:W-:-:S03]  /*a7d0*/  IMAD.HI.U32 R44, R13, R43, RZ ;  /* 0x0000002b0d2c7227 */ /* 0x000fc600078e00ff */
[----:B------:R-:W-:Y:S01]  /*a7e0*/  IADD3.X R12, P0, PT, R51, R12, RZ, P0, !PT ;  /* 0x0000000c330c7210 */ /* 0x000fe2000071e4ff */
[----:B------:R-:W-:Y:S02]  /*a7f0*/  IMAD R13, R13, R43, RZ ;  /* 0x0000002b0d0d7224 */ /* 0x000fe400078e02ff */
[----:B------:R-:W-:-:S03]  /*a800*/  VIADD R20, R20, 0x1 ;  /* 0x0000000114147836 */ /* 0x000fc60000000000 */
[----:B------:R-:W-:Y:S01]  /*a810*/  IADD3.X R13, P1, PT, R13, R12, RZ, P1, !PT ;  /* 0x0000000c0d0d7210 */ /* 0x000fe20000f3e4ff */
[----:B------:R-:W-:Y:S01]  /*a820*/  IMAD.X R12, RZ, RZ, R44, P0 ;  /* 0x000000ffff0c7224 */ /* 0x000fe200000e062c */
[----:B------:R-:W-:Y:S02]  /*a830*/  ISETP.NE.AND P0, PT, R42, -0xf, PT ;  /* 0xfffffff12a00780c */ /* 0x000fe40003f05270 */
[----:B0-----:R-:W-:Y:S01]  /*a840*/  MOV R46, R13 ;  /* 0x0000000d002e7202 */ /* 0x001fe20000000f00 */
[----:B------:R-:W-:-:S04]  /*a850*/  IMAD.X R12, RZ, RZ, R12, P1 ;  /* 0x000000ffff0c7224 */ /* 0x000fc800008e060c */
[----:B------:R-:W-:-:S06]  /*a860*/  IMAD.MOV.U32 R47, RZ, RZ, R12 ;  /* 0x000000ffff2f7224 */ /* 0x000fcc00078e000c */
[----:B------:R-:W-:Y:S05]  /*a870*/  @P0 BRA `(.L_x_160) ;  /* 0xfffffffc00900947 */ /* 0x000fea000383ffff */
[----:B------:R-:W-:Y:S05]  /*a880*/  BSYNC.RECONVERGENT B3 ;  /* 0x0000000000037941 */ /* 0x000fea0003800200 */
.L_x_159:
[----:B------:R-:W-:-:S07]  /*a890*/  IMAD.MOV.U32 R23, RZ, RZ, R18 ;  /* 0x000000ffff177224 */ /* 0x000fce00078e0012 */
.L_x_158:
[----:B------:R-:W-:Y:S05]  /*a8a0*/  BSYNC.RECONVERGENT B2 ;  /* 0x0000000000027941 */ /* 0x000fea0003800200 */
.L_x_157:
[----:B------:R-:W-:Y:S01]  /*a8b0*/  LOP3.LUT P0, R51, R16, 0x3f, RZ, 0xc0, !PT ;  /* 0x0000003f10337812 */ /* 0x000fe2000780c0ff */
[----:B------:R-:W-:-:S04]  /*a8c0*/  IMAD.IADD R12, R17, 0x1, R23 ;  /* 0x00000001110c7824 */ /* 0x000fc800078e0217 */
[----:B------:R-:W-:-:S05]  /*a8d0*/  IMAD.U32 R49, R12, 0x8, R19 ;  /* 0x000000080c317824 */ /* 0x000fca00078e0013 */
[----:B------:R0:W-:Y:S04]  /*a8e0*/  STL.64 [R49+-0x78], R46 ;  /* 0xffff882e31007387 */ /* 0x0001e80000100a00 */
[----:B------:R-:W2:Y:S04]  /*a8f0*/  @P0 LDL.64 R18, [R1+0x158] ;  /* 0x0001580001120983 */ /* 0x000ea80000100a00 */
[----:B------:R-:W3:Y:S04]  /*a900*/  LDL.64 R14, [R1+0x160] ;  /* 0x00016000010e7983 */ /* 0x000ee80000100a00 */
[----:B------:R-:W4:Y:S01]  /*a910*/  LDL.64 R12, [R1+0x168] ;  /* 0x00016800010c7983 */ /* 0x000f220000100a00 */
[----:B------:R-:W-:Y:S01]  /*a920*/  @P0 LOP3.LUT R16, R51, 0x3f, RZ, 0x3c, !PT ;  /* 0x0000003f33100812 */ /* 0x000fe200078e3cff */
[----:B------:R-:W-:Y:S01]  /*a930*/  BSSY.RECONVERGENT B2, `(.L_x_161) ;  /* 0x0000034000027945 */ /* 0x000fe20003800200 */
[----:B--2---:R-:W-:-:S02]  /*a940*/  @P0 SHF.R.U64 R17, R18, 0x1, R19 ;  /* 0x0000000112110819 */ /* 0x004fc40000001213 */
[----:B------:R-:W-:Y:S02]  /*a950*/  @P0 SHF.R.U32.HI R19, RZ, 0x1, R19 ;  /* 0x00000001ff130819 */ /* 0x000fe40000011613 */
[--C-:B---3--:R-:W-:Y:S02]  /*a960*/  @P0 SHF.R.U32.HI R43, RZ, 0x1, R15.reuse ;  /* 0x00000001ff2b0819 */ /* 0x108fe4000001160f */
[C-C-:B------:R-:W-:Y:S02]  /*a970*/  @P0 SHF.R.U64 R23, R14.reuse, 0x1, R15.reuse ;  /* 0x000000010e170819 */ /* 0x140fe4000000120f */
[CC--:B------:R-:W-:Y:S02]  /*a980*/  @P0 SHF.L.U64.HI R21, R14.reuse, R51.reuse, R15 ;  /* 0x000000330e150219 */ /* 0x0c0fe4000001020f */
[----:B------:R-:W-:Y:S02]  /*a990*/  @P0 SHF.L.U32 R20, R14, R51, RZ ;  /* 0x000000330e140219 */ /* 0x000fe400000006ff */
[----:B------:R-:W-:-:S02]  /*a9a0*/  @P0 SHF.R.U64 R17, R17, R16, R19 ;  /* 0x0000001011110219 */ /* 0x000fc40000001213 */
[-C--:B------:R-:W-:Y:S02]  /*a9b0*/  @P0 SHF.R.U32.HI R18, RZ, R16.reuse, R19 ;  /* 0x00000010ff120219 */ /* 0x080fe40000011613 */
[----:B----4-:R-:W-:Y:S02]  /*a9c0*/  @P0 SHF.L.U32 R19, R12, R51, RZ ;  /* 0x000000330c130219 */ /* 0x010fe400000006ff */
[----:B------:R-:W-:Y:S02]  /*a9d0*/  @P0 SHF.R.U64 R42, R23, R16, R43 ;  /* 0x00000010172a0219 */ /* 0x000fe4000000122b */
[----:B------:R-:W-:Y:S02]  /*a9e0*/  @P0 LOP3.LUT R14, R20, R17, RZ, 0xfc, !PT ;  /* 0x00000011140e0212 */ /* 0x000fe400078efcff */
[----:B------:R-:W-:Y:S02]  /*a9f0*/  @P0 LOP3.LUT R15, R21, R18, RZ, 0xfc, !PT ;  /* 0x00000012150f0212 */ /* 0x000fe400078efcff */
[----:B------:R-:W-:-:S02]  /*aa00*/  @P0 SHF.L.U64.HI R17, R12, R51, R13 ;  /* 0x000000330c110219 */ /* 0x000fc4000001020d */
[----:B------:R-:W-:Y:S02]  /*aa10*/  @P0 LOP3.LUT R12, R19, R42, RZ, 0xfc, !PT ;  /* 0x0000002a130c0212 */ /* 0x000fe400078efcff */
[----:B------:R-:W-:Y:S02]  /*aa20*/  @P0 SHF.R.U32.HI R16, RZ, R16, R43 ;  /* 0x00000010ff100219 */ /* 0x000fe4000001162b */
[C---:B------:R-:W-:Y:S02]  /*aa30*/  SHF.L.U32 R18, R14.reuse, 0x2, RZ ;  /* 0x000000020e127819 */ /* 0x040fe400000006ff */
[----:B------:R-:W-:Y:S02]  /*aa40*/  SHF.L.U64.HI R19, R14, 0x2, R15 ;  /* 0x000000020e137819 */ /* 0x000fe4000001020f */
[----:B------:R-:W-:Y:S02]  /*aa50*/  @P0 LOP3.LUT R13, R17, R16, RZ, 0xfc, !PT ;  /* 0x00000010110d0212 */ /* 0x000fe400078efcff */
[----:B------:R-:W-:-:S02]  /*aa60*/  SHF.L.W.U32.HI R15, R15, 0x2, R12 ;  /* 0x000000020f0f7819 */ /* 0x000fc40000010e0c */
[----:B------:R-:W-:Y:S02]  /*aa70*/  IADD3 RZ, P0, PT, RZ, -R18, RZ ;  /* 0x80000012ffff7210 */ /* 0x000fe40007f1e0ff */
[----:B------:R-:W-:Y:S02]  /*aa80*/  LOP3.LUT R14, RZ, R19, RZ, 0x33, !PT ;  /* 0x00000013ff0e7212 */ /* 0x000fe400078e33ff */
[----:B------:R-:W-:Y:S02]  /*aa90*/  SHF.L.W.U32.HI R12, R12, 0x2, R13 ;  /* 0x000000020c0c7819 */ /* 0x000fe40000010e0d */
[----:B------:R-:W-:Y:S02]  /*aaa0*/  LOP3.LUT R16, RZ, R15, RZ, 0x33, !PT ;  /* 0x0000000fff107212 */ /* 0x000fe400078e33ff */
[----:B------:R-:W-:Y:S02]  /*aab0*/  IADD3.X R14, P0, PT, RZ, R14, RZ, P0, !PT ;  /* 0x0000000eff0e7210 */ /* 0x000fe4000071e4ff */
[----:B------:R-:W-:-:S02]  /*aac0*/  LOP3.LUT R17, RZ, R12, RZ, 0x33, !PT ;  /* 0x0000000cff117212 */ /* 0x000fc400078e33ff */
[----:B------:R-:W-:Y:S02]  /*aad0*/  IADD3.X R16, P1, PT, RZ, R16, RZ, P0, !PT ;  /* 0x00000010ff107210 */ /* 0x000fe4000073e4ff */
[----:B------:R-:W-:-:S03]  /*aae0*/  ISETP.GT.U32.AND P4, PT, R15, -0x1, PT ;  /* 0xffffffff0f00780c */ /* 0x000fc60003f84070 */
[----:B------:R-:W-:Y:S01]  /*aaf0*/  IMAD.X R17, RZ, RZ, R17, P1 ;  /* 0x000000ffff117224 */ /* 0x000fe200008e0611 */
[----:B------:R-:W-:-:S04]  /*ab00*/  ISETP.GT.AND.EX P0, PT, R12, -0x1, PT, P4 ;  /* 0xffffffff0c00780c */ /* 0x000fc80003f04340 */
[----:B------:R-:W-:Y:S02]  /*ab10*/  SEL R42, R12, R17, P0 ;  /* 0x000000110c2a7207 */ /* 0x000fe40000000000 */
[----:B------:R-:W-:Y:S02]  /*ab20*/  SEL R21, R15, R16, P0 ;  /* 0x000000100f157207 */ /* 0x000fe40000000000 */
[----:B------:R-:W-:Y:S02]  /*ab30*/  ISETP.NE.U32.AND P1, PT, R42, RZ, PT ;  /* 0x000000ff2a00720c */ /* 0x000fe40003f25070 */
[----:B------:R-:W-:Y:S02]  /*ab40*/  SEL R19, R19, R14, P0 ;  /* 0x0000000e13137207 */ /* 0x000fe40000000000 */
[----:B------:R-:W-:Y:S01]  /*ab50*/  SEL R15, R21, R42, !P1 ;  /* 0x0000002a150f7207 */ /* 0x000fe20004800000 */
[----:B------:R-:W-:-:S05]  /*ab60*/  @!P0 IMAD.MOV R18, RZ, RZ, -R18 ;  /* 0x000000ffff128224 */ /* 0x000fca00078e0a12 */
[----:B------:R-:W1:Y:S02]  /*ab70*/  FLO.U32 R15, R15 ;  /* 0x0000000f000f7300 */ /* 0x000e6400000e0000 */
[C---:B-1----:R-:W-:Y:S02]  /*ab80*/  IADD3 R17, PT, PT, -R15.reuse, 0x1f, RZ ;  /* 0x0000001f0f117810 */ /* 0x042fe40007ffe1ff */
[----:B------:R-:W-:-:S03]  /*ab90*/  IADD3 R16, PT, PT, -R15, 0x3f, RZ ;  /* 0x0000003f0f107810 */ /* 0x000fc60007ffe1ff */
[----:B------:R-:W-:-:S05]  /*aba0*/  @P1 IMAD.MOV R16, RZ, RZ, R17 ;  /* 0x000000ffff101224 */ /* 0x000fca00078e0211 */
[----:B------:R-:W-:-:S13]  /*abb0*/  ISETP.NE.AND P1, PT, R16, RZ, PT ;  /* 0x000000ff1000720c */ /* 0x000fda0003f25270 */
[----:B0-----:R-:W-:Y:S05]  /*abc0*/  @!P1 BRA `(.L_x_162) ;  /* 0x0000000000289947 */ /* 0x001fea0003800000 */
[----:B------:R-:W-:Y:S02]  /*abd0*/  LOP3.LUT R14, R16, 0x3f, RZ, 0xc0, !PT ;  /* 0x0000003f100e7812 */ /* 0x000fe400078ec0ff */
[--C-:B------:R-:W-:Y:S02]  /*abe0*/  SHF.R.U64 R18, R18, 0x1, R19.reuse ;  /* 0x0000000112127819 */ /* 0x100fe40000001213 */
[----:B------:R-:W-:Y:S02]  /*abf0*/  SHF.R.U32.HI R20, RZ, 0x1, R19 ;  /* 0x00000001ff147819 */ /* 0x000fe40000011613 */
[----:B------:R-:W-:Y:S02]  /*ac00*/  LOP3.LUT R15, R16, 0x3f, RZ, 0xc, !PT ;  /* 0x0000003f100f7812 */ /* 0x000fe400078e0cff */
[CC--:B------:R-:W-:Y:S02]  /*ac10*/  SHF.L.U64.HI R42, R21.reuse, R14.reuse, R42 ;  /* 0x0000000e152a7219 */ /* 0x0c0fe4000001022a */
[----:B------:R-:W-:-:S02]  /*ac20*/  SHF.L.U32 R17, R21, R14, RZ ;  /* 0x0000000e15117219 */ /* 0x000fc400000006ff */
[-CC-:B------:R-:W-:Y:S02]  /*ac30*/  SHF.R.U64 R14, R18, R15.reuse, R20.reuse ;  /* 0x0000000f120e7219 */ /* 0x180fe40000001214 */
[----:B------:R-:W-:Y:S02]  /*ac40*/  SHF.R.U32.HI R15, RZ, R15, R20 ;  /* 0x0000000fff0f7219 */ /* 0x000fe40000011614 */
[----:B------:R-:W-:Y:S02]  /*ac50*/  LOP3.LUT R21, R17, R14, RZ, 0xfc, !PT ;  /* 0x0000000e11157212 */ /* 0x000fe400078efcff */
[----:B------:R-:W-:-:S07]  /*ac60*/  LOP3.LUT R42, R42, R15, RZ, 0xfc, !PT ;  /* 0x0000000f2a2a7212 */ /* 0x000fce00078efcff */
.L_x_162:
[----:B------:R-:W-:Y:S05]  /*ac70*/  BSYNC.RECONVERGENT B2 ;  /* 0x0000000000027941 */ /* 0x000fea0003800200 */
.L_x_161:
[----:B------:R-:W-:Y:S02]  /*ac80*/  HFMA2 R15, -RZ, RZ, 0, 0 ;  /* 0x00000000ff0f7431 */ /* 0x000fe400000001ff */
[----:B------:R-:W-:-:S04]  /*ac90*/  IMAD.WIDE.U32 R18, R21, 0x2168c235, RZ ;  /* 0x2168c23515127825 */ /* 0x000fc800078e00ff */
[----:B------:R-:W-:Y:S01]  /*aca0*/  IMAD.MOV.U32 R14, RZ, RZ, R19 ;  /* 0x000000ffff0e7224 */ /* 0x000fe200078e0013 */
[----:B------:R-:W-:Y:S01]  /*acb0*/  IADD3 RZ, P1, PT, R18, R18, RZ ;  /* 0x0000001212ff7210 */ /* 0x000fe20007f3e0ff */
[----:B------:R-:W-:-:S04]  /*acc0*/  IMAD.HI.U32 R17, R42, -0x36f0255e, RZ ;  /* 0xc90fdaa22a117827 */ /* 0x000fc800078e00ff */
[----:B------:R-:W-:-:S04]  /*acd0*/  IMAD.WIDE.U32 R14, R21, -0x36f0255e, R14 ;  /* 0xc90fdaa2150e7825 */ /* 0x000fc800078e000e */
[C---:B------:R-:W-:Y:S02]  /*ace0*/  IMAD R19, R42.reuse, -0x36f0255e, RZ ;  /* 0xc90fdaa22a137824 */ /* 0x040fe400078e02ff */
[----:B------:R-:W-:-:S04]  /*acf0*/  IMAD.WIDE.U32 R14, P4, R42, 0x2168c235, R14 ;  /* 0x2168c2352a0e7825 */ /* 0x000fc8000788000e */
[----:B------:R-:W-:Y:S01]  /*ad00*/  IMAD.X R17, RZ, RZ, R17, P4 ;  /* 0x000000ffff117224 */ /* 0x000fe200020e0611 */
[----:B------:R-:W-:Y:S02]  /*ad10*/  IADD3 R15, P4, PT, R19, R15, RZ ;  /* 0x0000000f130f7210 */ /* 0x000fe40007f9e0ff */
[----:B------:R-:W-:Y:S02]  /*ad20*/  IADD3.X RZ, P1, PT, R14, R14, RZ, P1, !PT ;  /* 0x0000000e0eff7210 */ /* 0x000fe40000f3e4ff */
[C---:B------:R-:W-:Y:S01]  /*ad30*/  ISETP.GT.U32.AND P5, PT, R15.reuse, RZ, PT ;  /* 0x000000ff0f00720c */ /* 0x040fe20003fa4070 */
[----:B------:R-:W-:Y:S01]  /*ad40*/  IMAD.X R17, RZ, RZ, R17, P4 ;  /* 0x000000ffff117224 */ /* 0x000fe200020e0611 */
[----:B------:R-:W-:-:S04]  /*ad50*/  IADD3.X R14, P4, PT, R15, R15, RZ, P1, !PT ;  /* 0x0000000f0f0e7210 */ /* 0x000fc80000f9e4ff */
[C---:B------:R-:W-:Y:S01]  /*ad60*/  ISETP.GT.AND.EX P1, PT, R17.reuse, RZ, PT, P5 ;  /* 0x000000ff1100720c */ /* 0x040fe20003f24350 */
[----:B------:R-:W-:-:S03]  /*ad70*/  IMAD.X R18, R17, 0x1, R17, P4 ;  /* 0x0000000111127824 */ /* 0x000fc600020e0611 */
[----:B------:R-:W-:Y:S02]  /*ad80*/  SEL R15, R14, R15, P1 ;  /* 0x0000000f0e0f7207 */ /* 0x000fe40000800000 */
[----:B------:R-:W-:Y:S02]  /*ad90*/  SEL R18, R18, R17, P1 ;  /* 0x0000001112127207 */ /* 0x000fe40000800000 */
[----:B------:R-:W-:Y:S02]  /*ada0*/  IADD3 R15, P4, PT, R15, 0x1, RZ ;  /* 0x000000010f0f7810 */ /* 0x000fe40007f9e0ff */
[----:B------:R-:W-:Y:S02]  /*adb0*/  SEL R17, RZ, 0xffffffff, !P1 ;  /* 0xffffffffff117807 */ /* 0x000fe40004800000 */
[----:B------:R-:W-:Y:S01]  /*adc0*/  LOP3.LUT P1, R45, R45, 0x80000000, RZ, 0xc0, !PT ;  /* 0x800000002d2d7812 */ /* 0x000fe2000782c0ff */
[----:B------:R-:W-:Y:S01]  /*add0*/  IMAD.X R18, RZ, RZ, R18, P4 ;  /* 0x000000ffff127224 */ /* 0x000fe200020e0612 */
[----:B------:R-:W-:-:S02]  /*ade0*/  IADD3 R14, PT, PT, R17, -R16, RZ ;  /* 0x80000010110e7210 */ /* 0x000fc40007ffe0ff */
[----:B------:R-:W-:Y:S02]  /*adf0*/  SHF.R.U32.HI R17, RZ, 0x1e, R13 ;  /* 0x0000001eff117819 */ /* 0x000fe4000001160d */
[----:B------:R-:W-:Y:S01]  /*ae00*/  SHF.R.U64 R15, R15, 0xa, R18 ;  /* 0x0000000a0f0f7819 */ /* 0x000fe20000001212 */
[----:B------:R-:W-:Y:S01]  /*ae10*/  IMAD.SHL.U32 R14, R14, 0x100000, RZ ;  /* 0x001000000e0e7824 */ /* 0x000fe200078e00ff */
[----:B------:R-:W-:Y:S02]  /*ae20*/  LEA.HI R12, R12, R17, RZ, 0x1 ;  /* 0x000000110c0c7211 */ /* 0x000fe400078f08ff */
[----:B------:R-:W-:Y:S02]  /*ae30*/  IADD3 R15, P4, PT, R15, 0x1, RZ ;  /* 0x000000010f0f7810 */ /* 0x000fe40007f9e0ff */
[----:B------:R-:W-:Y:S01]  /*ae40*/  @!P0 LOP3.LUT R45, R45, 0x80000000, RZ, 0x3c, !PT ;  /* 0x800000002d2d8812 */ /* 0x000fe200078e3cff */
[----:B------:R-:W-:Y:S01]  /*ae50*/  @P1 IMAD.MOV R12, RZ, RZ, -R12 ;  /* 0x000000ffff0c1224 */ /* 0x000fe200078e0a0c */
[----:B------:R-:W-:-:S04]  /*ae60*/  LEA.HI.X R18, R18, RZ, RZ, 0x16, P4 ;  /* 0x000000ff12127211 */ /* 0x000fc800020fb4ff */
[--C-:B------:R-:W-:Y:S02]  /*ae70*/  SHF.R.U64 R15, R15, 0x1, R18.reuse ;  /* 0x000000010f0f7819 */ /* 0x100fe40000001212 */
[----:B------:R-:W-:Y:S02]  /*ae80*/  SHF.R.U32.HI R13, RZ, 0x1, R18 ;  /* 0x00000001ff0d7819 */ /* 0x000fe40000011612 */
[----:B------:R-:W-:-:S04]  /*ae90*/  IADD3 R42, P4, P5, RZ, RZ, R15 ;  /* 0x000000ffff2a7210 */ /* 0x000fc80007d9e00f */
[----:B------:R-:W-:-:S04]  /*aea0*/  IADD3.X R14, PT, PT, R14, 0x3fe00000, R13, P4, P5 ;  /* 0x3fe000000e0e7810 */ /* 0x000fc800027ea40d */
[----:B------:R-:W-:-:S07]  /*aeb0*/  LOP3.LUT R43, R14, R45, RZ, 0xfc, !PT ;  /* 0x0000002d0e2b7212 */ /* 0x000fce00078efcff */
.L_x_156:
[----:B------:R-:W-:-:S04]  /*aec0*/  IMAD.MOV.U32 R23, RZ, RZ, 0x0 ;  /* 0x00000000ff177424 */ /* 0x000fc800078e00ff */
[----:B------:R-:W-:Y:S05]  /*aed0*/  RET.REL.NODEC R22 `(_Z13vegas_kernelFiiiddPddS_S_S_S_iidddijii) ;  /* 0xffffff5016487950 */ /* 0x000fea0003c3ffff */
.L_x_163:
[----:B------:R-:W-:-:S00]  /*aee0*/  BRA `(.L_x_163) ;  /* 0xfffffffc00fc7947 */ /* 0x000fc0000383ffff */
[----:B------:R-:W-:-:S00]  /*aef0*/  NOP ;  /* 0x0000000000007918 */ /* 0x000fc00000000000 */
        /* <DEDUP_REMOVED lines=8> */
.L_x_369:


//--------------------- .text._Z12vegas_kerneliiiddPddS_S_S_S_iidddijii --------------------------
	.section	.text._Z12vegas_kerneliiiddPddS_S_S_S_iidddijii,"ax",@progbits
	.align	128
        .global         _Z12vegas_kerneliiiddPddS_S_S_S_iidddijii
        .type           _Z12vegas_kerneliiiddPddS_S_S_S_iidddijii,@function
        .size           _Z12vegas_kerneliiiddPddS_S_S_S_iidddijii,(.L_x_374 - _Z12vegas_kerneliiiddPddS_S_S_S_iidddijii)
        .other          _Z12vegas_kerneliiiddPddS_S_S_S_iidddijii,@"STO_CUDA_ENTRY STV_DEFAULT"
_Z12vegas_kerneliiiddPddS_S_S_S_iidddijii:
.text._Z12vegas_kerneliiiddPddS_S_S_S_iidddijii:
[----:B------:R-:W0:Y:S01]  /*0000*/  LDC R1, c[0x0][0x37c] ;  /* 0x0000df00ff017b82 */ /* 0x000e220000000800 */
[----:B------:R-:W1:Y:S01]  /*0010*/  S2R R16, SR_TID.X ;  /* 0x0000000000107919 */ /* 0x000e620000002100 */
[----:B------:R-:W2:Y:S06]  /*0020*/  LDCU UR38, c[0x0][0x2fc] ;  /* 0x00005f80ff2677ac */ /* 0x000eac0008000800 */
[----:B------:R-:W1:Y:S01]  /*0030*/  S2UR UR5, SR_CTAID.X ;  /* 0x00000000000579c3 */ /* 0x000e620000002500 */
[----:B0-----:R-:W-:Y:S01]  /*0040*/  VIADD R1, R1, 0xfffffe70 ;  /* 0xfffffe7001017836 */ /* 0x001fe20000000000 */
[----:B------:R-:W0:Y:S06]  /*0050*/  LDCU UR4, c[0x0][0x3f4] ;  /* 0x00007e80ff0477ac */ /* 0x000e2c0008000800 */
[----:B------:R-:W1:Y:S02]  /*0060*/  LDC R3, c[0x0][0x360] ;  /* 0x0000d800ff037b82 */ /* 0x000e640000000800 */
[----:B-1----:R-:W-:-:S05]  /*0070*/  IMAD R3, R3, UR5, R16 ;  /* 0x0000000503037c24 */ /* 0x002fca000f8e0210 */
[----:B0-----:R-:W-:-:S13]  /*0080*/  ISETP.GE.U32.AND P0, PT, R3, UR4, PT ;  /* 0x0000000403007c0c */ /* 0x001fda000bf06070 */
[----:B--2---:R-:W-:Y:S05]  /*0090*/  @P0 EXIT ;  /* 0x000000000000094d */ /* 0x004fea0003800000 */
[----:B------:R-:W0:Y:S01]  /*00a0*/  LDC R26, c[0x0][0x3f8] ;  /* 0x0000fe00ff1a7b82 */ /* 0x000e220000000800 */
[----:B------:R-:W-:Y:S01]  /*00b0*/  UIADD3 UR4, UPT, UPT, UR4, -0x1, URZ ;  /* 0xffffffff04047890 */ /* 0x000fe2000fffe0ff */
[----:B------:R-:W-:Y:S01]  /*00c0*/  IMAD.MOV.U32 R4, RZ, RZ, 0x1 ;  /* 0x00000001ff047424 */ /* 0x000fe200078e00ff */
[----:B------:R-:W-:-:S04]  /*00d0*/  MOV R0, R1 ;  /* 0x0000000100007202 */ /* 0x000fc80000000f00 */
[----:B------:R-:W-:Y:S01]  /*00e0*/  ISETP.NE.AND P0, PT, R3, UR4, PT ;  /* 0x0000000403007c0c */ /* 0x000fe2000bf05270 */
[----:B------:R-:W1:Y:S08]  /*00f0*/  LDC.64 R8, c[0x0][0x380] ;  /* 0x0000e000ff087b82 */ /* 0x000e700000000a00 */
[----:B------:R-:W2:Y:S01]  /*0100*/  LDC R6, c[0x0][0x2f8] ;  /* 0x0000be00ff067b82 */ /* 0x000ea20000000800 */
[----:B0-----:R-:W-:-:S07]  /*0110*/  VIADD R26, R26, 0x1 ;  /* 0x000000011a1a7836 */ /* 0x001fce0000000000 */
[----:B------:R-:W0:Y:S01]  /*0120*/  @P0 LDC R26, c[0x0][0x3f0] ;  /* 0x0000fc00ff1a0b82 */ /* 0x000e220000000800 */
[----:B-1----:R-:W-:Y:S01]  /*0130*/  IMAD.MOV.U32 R5, RZ, RZ, R8 ;  /* 0x000000ffff057224 */ /* 0x002fe200078e0008 */
[----:B------:R-:W-:-:S04]  /*0140*/  ISETP.GE.AND P0, PT, R9, 0x3, PT ;  /* 0x000000030900780c */ /* 0x000fc80003f06270 */
[----:B------:R1:W-:Y:S01]  /*0150*/  STL.64 [R1], R4 ;  /* 0x0000000401007387 */ /* 0x0003e20000100a00 */
[----:B0-----:R-:W-:-:S08]  /*0160*/  IMAD R2, R3, R26, RZ ;  /* 0x0000001a03027224 */ /* 0x001fd000078e02ff */
[----:B-12---:R-:W-:Y:S05]  /*0170*/  @!P0 BRA `(.L_x_164) ;  /* 0x0000000400648947 */ /* 0x006fea0003800000 */
[C---:B------:R-:W-:Y:S02]  /*0180*/  VIADD R4, R9.reuse, 0xfffffffd ;  /* 0xfffffffd09047836 */ /* 0x040fe40000000000 */
[----:B------:R-:W-:Y:S02]  /*0190*/  VIADD R3, R9, 0xfffffffe ;  /* 0xfffffffe09037836 */ /* 0x000fe40000000000 */
[----:B------:R-:W-:Y:S01]  /*01a0*/  IMAD.MOV.U32 R5, RZ, RZ, RZ ;  /* 0x000000ffff057224 */ /* 0x000fe200078e00ff */
[----:B------:R-:W-:Y:S02]  /*01b0*/  ISETP.GE.U32.AND P0, PT, R4, 0xf, PT ;  /* 0x0000000f0400780c */ /* 0x000fe40003f06070 */
[----:B------:R-:W-:-:S04]  /*01c0*/  LOP3.LUT R17, R3, 0xf, RZ, 0xc0, !PT ;  /* 0x0000000f03117812 */ /* 0x000fc800078ec0ff */
[----:B------:R-:W-:-:S07]  /*01d0*/  ISETP.NE.AND P1, PT, R17, RZ, PT ;  /* 0x000000ff1100720c */ /* 0x000fce0003f25270 */
[----:B------:R-:W-:Y:S06]  /*01e0*/  @!P0 BRA `(.L_x_165) ;  /* 0x0000000000808947 */ /* 0x000fec0003800000 */
[----:B------:R-:W0:Y:S01]  /*01f0*/  LDCU UR4, c[0x0][0x380] ;  /* 0x00007000ff0477ac */ /* 0x000e220008000800 */
[----:B------:R-:W-:Y:S01]  /*0200*/  LOP3.LUT R5, R3, 0xfffffff0, RZ, 0xc0, !PT ;  /* 0xfffffff003057812 */ /* 0x000fe200078ec0ff */
[----:B------:R-:W-:Y:S01]  /*0210*/  IMAD.MOV.U32 R4, RZ, RZ, RZ ;  /* 0x000000ffff047224 */ /* 0x000fe200078e00ff */
[----:B0-----:R-:W-:-:S07]  /*0220*/  MOV R29, UR4 ;  /* 0x00000004001d7c02 */ /* 0x001fce0008000f00 */
.L_x_166:
[-C--:B0-----:R-:W-:Y:S02]  /*0230*/  IMAD R10, R29, R8.reuse, RZ ;  /* 0x000000081d0a7224 */ /* 0x081fe400078e02ff */
[----:B------:R-:W-:Y:S02]  /*0240*/  IMAD R7, R4, 0x4, R0 ;  /* 0x0000000404077824 */ /* 0x000fe400078e0200 */
[-C--:B------:R-:W-:Y:S02]  /*0250*/  IMAD R11, R10, R8.reuse, RZ ;  /* 0x000000080a0b7224 */ /* 0x080fe400078e02ff */
[----:B------:R-:W-:Y:S02]  /*0260*/  VIADD R4, R4, 0x10 ;  /* 0x0000001004047836 */ /* 0x000fe40000000000 */
[-C--:B------:R-:W-:Y:S01]  /*0270*/  IMAD R12, R11, R8.reuse, RZ ;  /* 0x000000080b0c7224 */ /* 0x080fe200078e02ff */
[----:B------:R0:W-:Y:S02]  /*0280*/  STL.64 [R7+0x8], R10 ;  /* 0x0000080a07007387 */ /* 0x0001e40000100a00 */
[----:B------:R-:W-:Y:S01]  /*0290*/  ISETP.NE.AND P0, PT, R4, R5, PT ;  /* 0x000000050400720c */ /* 0x000fe20003f05270 */
[----:B------:R-:W-:-:S04]  /*02a0*/  IMAD R13, R12, R8, RZ ;  /* 0x000000080c0d7224 */ /* 0x000fc800078e02ff */
[-C--:B------:R-:W-:Y:S01]  /*02b0*/  IMAD R14, R13, R8.reuse, RZ ;  /* 0x000000080d0e7224 */ /* 0x080fe200078e02ff */
[----:B------:R0:W-:Y:S03]  /*02c0*/  STL.64 [R7+0x10], R12 ;  /* 0x0000100c07007387 */ /* 0x0001e60000100a00 */
        /* <DEDUP_REMOVED lines=15> */
[----:B------:R-:W-:-:S05]  /*03c0*/  IMAD R29, R28, R8, RZ ;  /* 0x000000081c1d7224 */ /* 0x000fca00078e02ff */
[----:B------:R0:W-:Y:S01]  /*03d0*/  STL.64 [R7+0x40], R28 ;  /* 0x0000401c07007387 */ /* 0x0001e20000100a00 */
[----:B------:R-:W-:Y:S05]  /*03e0*/  @P0 BRA `(.L_x_166) ;  /* 0xfffffffc00900947 */ /* 0x000fea000383ffff */
.L_x_165:
        /* <DEDUP_REMOVED lines=24> */
.L_x_167:
[----:B------:R-:W-:Y:S05]  /*0570*/  @!P1 BRA `(.L_x_164) ;  /* 0x0000000000649947 */ /* 0x000fea0003800000 */
[----:B------:R-:W-:Y:S02]  /*0580*/  ISETP.GE.U32.AND P0, PT, R10, 0x4, PT ;  /* 0x000000040a00780c */ /* 0x000fe40003f06070 */
[----:B------:R-:W-:-:S04]  /*0590*/  LOP3.LUT R3, R3, 0x3, RZ, 0xc0, !PT ;  /* 0x0000000303037812 */ /* 0x000fc800078ec0ff */
[----:B------:R-:W-:-:S07]  /*05a0*/  ISETP.NE.AND P1, PT, R3, RZ, PT ;  /* 0x000000ff0300720c */ /* 0x000fce0003f25270 */
[----:B------:R-:W-:Y:S06]  /*05b0*/  @!P0 BRA `(.L_x_168) ;  /* 0x00000000002c8947 */ /* 0x000fec0003800000 */
[----:B------:R-:W-:-:S05]  /*05c0*/  LEA R10, R5, R0, 0x2 ;  /* 0x00000000050a7211 */ /* 0x000fca00078e10ff */
[----:B0-----:R-:W2:Y:S01]  /*05d0*/  LDL R7, [R10+0x4] ;  /* 0x000004000a077983 */ /* 0x001ea20000100800 */
        /* <DEDUP_REMOVED lines=9> */
.L_x_168:
[----:B------:R-:W-:Y:S05]  /*0670*/  @!P1 BRA `(.L_x_164) ;  /* 0x0000000000249947 */ /* 0x000fea0003800000 */
[----:B------:R-:W-:-:S05]  /*0680*/  UMOV UR4, URZ ;  /* 0x000000ff00047c82 */ /* 0x000fca0008000000 */
.L_x_169:
[----:B012---:R-:W-:-:S05]  /*0690*/  IMAD R4, R5, 0x4, R0 ;  /* 0x0000000405047824 */ /* 0x007fca00078e0200 */
[----:B------:R-:W2:Y:S01]  /*06a0*/  LDL R7, [R4+0x4] ;  /* 0x0000040004077983 */ /* 0x000ea20000100800 */
[----:B------:R-:W-:Y:S01]  /*06b0*/  UIADD3 UR4, UPT, UPT, UR4, 0x1, URZ ;  /* 0x0000000104047890 */ /* 0x000fe2000fffe0ff */
[----:B------:R-:W-:-:S05]  /*06c0*/  VIADD R5, R5, 0x1 ;  /* 0x0000000105057836 */ /* 0x000fca0000000000 */
[----:B------:R-:W-:Y:S01]  /*06d0*/  ISETP.NE.AND P0, PT, R3, UR4, PT ;  /* 0x0000000403007c0c */ /* 0x000fe2000bf05270 */
[----:B--2---:R-:W-:-:S05]  /*06e0*/  IMAD R7, R7, R8, RZ ;  /* 0x0000000807077224 */ /* 0x004fca00078e02ff */
[----:B------:R2:W-:Y:S07]  /*06f0*/  STL [R4+0x8], R7 ;  /* 0x0000080704007387 */ /* 0x0005ee0000100800 */
[----:B------:R-:W-:Y:S05]  /*0700*/  @P0 BRA `(.L_x_169) ;  /* 0xfffffffc00e00947 */ /* 0x000fea000383ffff */
.L_x_164:
[----:B------:R-:W-:Y:S01]  /*0710*/  ISETP.GE.AND P0, PT, R9, 0x1, PT ;  /* 0x000000010900780c */ /* 0x000fe20003f06270 */
[----:B0-----:R-:W-:-:S12]  /*0720*/  VIADD R24, R1, 0x54 ;  /* 0x0000005401187836 */ /* 0x001fd80000000000 */
[----:B------:R-:W-:Y:S05]  /*0730*/  @!P0 BRA `(.L_x_170) ;  /* 0x0000001c00b08947 */ /* 0x000fea0003800000 */
[C---:B------:R-:W-:Y:S02]  /*0740*/  IADD3 R3, PT, PT, R9.reuse, -0x1, RZ ;  /* 0xffffffff09037810 */ /* 0x040fe40007ffe0ff */
[----:B------:R-:W-:Y:S02]  /*0750*/  LOP3.LUT R14, R9, 0x7, RZ, 0xc0, !PT ;  /* 0x00000007090e7812 */ /* 0x000fe400078ec0ff */
[----:B------:R-:W-:Y:S01]  /*0760*/  ISETP.GE.U32.AND P1, PT, R3, 0x7, PT ;  /* 0x000000070300780c */ /* 0x000fe20003f26070 */
[----:B------:R-:W-:Y:S01]  /*0770*/  IMAD.MOV.U32 R3, RZ, RZ, RZ ;  /* 0x000000ffff037224 */ /* 0x000fe200078e00ff */
[----:B------:R-:W-:-:S11]  /*0780*/  ISETP.NE.AND P0, PT, R14, RZ, PT ;  /* 0x000000ff0e00720c */ /* 0x000fd60003f05270 */
[----:B------:R-:W-:Y:S05]  /*0790*/  @!P1 BRA `(.L_x_171) ;  /* 0x0000000c00f09947 */ /* 0x000fea0003800000 */
[----:B------:R-:W0:Y:S01]  /*07a0*/  LDC R5, c[0x0][0x384] ;  /* 0x0000e100ff057b82 */ /* 0x000e220000000800 */
[----:B------:R-:W-:Y:S01]  /*07b0*/  LOP3.LUT R3, R9, 0x7ffffff8, RZ, 0xc0, !PT ;  /* 0x7ffffff809037812 */ /* 0x000fe200078ec0ff */
[----:B-12---:R-:W-:-:S07]  /*07c0*/  IMAD.MOV.U32 R4, RZ, RZ, RZ ;  /* 0x000000ffff047224 */ /* 0x006fce00078e00ff */
.L_x_172:
[----:B---3--:R-:W-:Y:S01]  /*07d0*/  LOP3.LUT R8, RZ, R4, RZ, 0x33, !PT ;  /* 0x00000004ff087212 */ /* 0x008fe200078e33ff */
[----:B0-----:R-:W-:-:S04]  /*07e0*/  IMAD.MOV.U32 R9, RZ, RZ, R5 ;  /* 0x000000ffff097224 */ /* 0x001fc800078e0005 */
[----:B------:R-:W-:-:S05]  /*07f0*/  IMAD.IADD R7, R8, 0x1, R9 ;  /* 0x0000000108077824 */ /* 0x000fca00078e0209 */
[----:B------:R-:W-:-:S05]  /*0800*/  LEA R7, R7, R0, 0x2 ;  /* 0x0000000007077211 */ /* 0x000fca00078e10ff */
[----:B------:R-:W2:Y:S01]  /*0810*/  LDL R19, [R7] ;  /* 0x0000000007137983 */ /* 0x000ea20000100800 */
[----:B------:R-:W-:Y:S02]  /*0820*/  IABS R17, R2 ;  /* 0x0000000200117213 */ /* 0x000fe40000000000 */
[-C--:B--2---:R-:W-:Y:S02]  /*0830*/  IABS R13, R19.reuse ;  /* 0x00000013000d7213 */ /* 0x084fe40000000000 */
[----:B------:R-:W-:Y:S02]  /*0840*/  IABS R18, R19 ;  /* 0x0000001300127213 */ /* 0x000fe40000000000 */
[----:B------:R-:W0:Y:S08]  /*0850*/  I2F.RP R8, R13 ;  /* 0x0000000d00087306 */ /* 0x000e300000209400 */
[----:B0-----:R-:W0:Y:S02]  /*0860*/  MUFU.RCP R8, R8 ;  /* 0x0000000800087308 */ /* 0x001e240000001000 */
[----:B0-----:R-:W-:Y:S01]  /*0870*/  VIADD R10, R8, 0xffffffe ;  /* 0x0ffffffe080a7836 */ /* 0x001fe20000000000 */
[----:B------:R-:W-:-:S05]  /*0880*/  IADD3 R8, PT, PT, RZ, -R18, RZ ;  /* 0x80000012ff087210 */ /* 0x000fca0007ffe0ff */
[----:B------:R0:W1:Y:S02]  /*0890*/  F2I.FTZ.U32.TRUNC.NTZ R11, R10 ;  /* 0x0000000a000b7305 */ /* 0x000064000021f000 */
[----:B0-----:R-:W-:Y:S02]  /*08a0*/  IMAD.MOV.U32 R10, RZ, RZ, RZ ;  /* 0x000000ffff0a7224 */ /* 0x001fe400078e00ff */
[----:B-1----:R-:W-:-:S04]  /*08b0*/  IMAD.MOV R12, RZ, RZ, -R11 ;  /* 0x000000ffff0c7224 */ /* 0x002fc800078e0a0b */
        /* <DEDUP_REMOVED lines=22> */
[----:B------:R-:W-:Y:S02]  /*0a20*/  IABS R15, R19 ;  /* 0x00000013000f7213 */ /* 0x000fe40000000000 */
[----:B--2---:R-:W-:-:S04]  /*0a30*/  IABS R17, R18 ;  /* 0x0000001200117213 */ /* 0x004fc80000000000 */
[----:B------:R-:W1:Y:S08]  /*0a40*/  I2F.RP R12, R17 ;  /* 0x00000011000c7306 */ /* 0x000e700000209400 */
[----:B-1----:R-:W1:Y:S02]  /*0a50*/  MUFU.RCP R12, R12 ;  /* 0x0000000c000c7308 */ /* 0x002e640000001000 */
[----:B-1----:R-:W-:-:S06]  /*0a60*/  VIADD R11, R12, 0xffffffe ;  /* 0x0ffffffe0c0b7836 */ /* 0x002fcc0000000000 */
[----:B------:R-:W1:Y:S02]  /*0a70*/  F2I.FTZ.U32.TRUNC.NTZ R11, R11 ;  /* 0x0000000b000b7305 */ /* 0x000e64000021f000 */
[----:B-1----:R-:W-:-:S05]  /*0a80*/  IADD3 R10, PT, PT, RZ, -R11, RZ ;  /* 0x8000000bff0a7210 */ /* 0x002fca0007ffe0ff */
        /* <DEDUP_REMOVED lines=21> */
[----:B------:R-:W-:-:S05]  /*0be0*/  IADD3 R10, PT, PT, -R10, RZ, RZ ;  /* 0x000000ff0a0a7210 */ /* 0x000fca0007ffe1ff */
[----:B------:R-:W-:Y:S01]  /*0bf0*/  IMAD R19, R18, R10, R19 ;  /* 0x0000000a12137224 */ /* 0x000fe200078e0213 */
[-C--:B--2---:R-:W-:Y:S02]  /*0c00*/  IABS R15, R12.reuse ;  /* 0x0000000c000f7213 */ /* 0x084fe40000000000 */
[----:B------:R-:W-:Y:S02]  /*0c10*/  IABS R18, R12 ;  /* 0x0000000c00127213 */ /* 0x000fe40000000000 */
[----:B------:R-:W1:Y:S08]  /*0c20*/  I2F.RP R2, R15 ;  /* 0x0000000f00027306 */ /* 0x000e700000209400 */
[----:B-1----:R-:W1:Y:S02]  /*0c30*/  MUFU.RCP R2, R2 ;  /* 0x0000000200027308 */ /* 0x002e640000001000 */
[----:B-1----:R-:W-:-:S02]  /*0c40*/  VIADD R11, R2, 0xffffffe ;  /* 0x0ffffffe020b7836 */ /* 0x002fc40000000000 */
[----:B------:R-:W-:-:S04]  /*0c50*/  IMAD.MOV R2, RZ, RZ, -R18 ;  /* 0x000000ffff027224 */ /* 0x000fc800078e0a12 */
[----:B------:R-:W1:Y:S02]  /*0c60*/  F2I.FTZ.U32.TRUNC.NTZ R11, R11 ;  /* 0x0000000b000b7305 */ /* 0x000e64000021f000 */
[----:B-1----:R-:W-:-:S04]  /*0c70*/  IMAD.MOV R17, RZ, RZ, -R11 ;  /* 0x000000ffff117224 */ /* 0x002fc800078e0a0b */
[----:B------:R-:W-:Y:S01]  /*0c80*/  IMAD.MOV.U32 R10, RZ, RZ, R17 ;  /* 0x000000ffff0a7224 */ /* 0x000fe200078e0011 */
[----:B------:R-:W-:-:S03]  /*0c90*/  IABS R17, R19 ;  /* 0x0000001300117213 */ /* 0x000fc60000000000 */
[----:B0-----:R-:W-:Y:S02]  /*0ca0*/  IMAD R13, R10, R15, RZ ;  /* 0x0000000f0a0d7224 */ /* 0x001fe400078e02ff */
[----:B------:R-:W-:-:S04]  /*0cb0*/  IMAD.MOV.U32 R10, RZ, RZ, RZ ;  /* 0x000000ffff0a7224 */ /* 0x000fc800078e00ff */
        /* <DEDUP_REMOVED lines=17> */
[----:B------:R-:W-:Y:S01]  /*0dd0*/  IMAD R19, R12, R10, R19 ;  /* 0x0000000a0c137224 */ /* 0x000fe200078e0213 */
[-C--:B--2---:R-:W-:Y:S02]  /*0de0*/  IABS R15, R18.reuse ;  /* 0x00000012000f7213 */ /* 0x084fe40000000000 */
[----:B------:R-:W-:Y:S02]  /*0df0*/  IABS R12, R18 ;  /* 0x00000012000c7213 */ /* 0x000fe40000000000 */
[----:B------:R-:W1:Y:S08]  /*0e00*/  I2F.RP R2, R15 ;  /* 0x0000000f00027306 */ /* 0x000e700000209400 */
[----:B-1----:R-:W1:Y:S02]  /*0e10*/  MUFU.RCP R2, R2 ;  /* 0x0000000200027308 */ /* 0x002e640000001000 */
[----:B-1----:R-:W-:-:S02]  /*0e20*/  IADD3 R11, PT, PT, R2, 0xffffffe, RZ ;  /* 0x0ffffffe020b7810 */ /* 0x002fc40007ffe0ff */
[----:B------:R-:W-:-:S04]  /*0e30*/  IADD3 R2, PT, PT, RZ, -R12, RZ ;  /* 0x8000000cff027210 */ /* 0x000fc80007ffe0ff */
        /* <DEDUP_REMOVED lines=35> */
[----:B------:R-:W-:-:S05]  /*1070*/  HFMA2 R10, -RZ, RZ, 0, 0 ;  /* 0x00000000ff0a7431 */ /* 0x000fca00000001ff */
        /* <DEDUP_REMOVED lines=25> */
[----:B-1----:R-:W-:-:S05]  /*1210*/  IMAD.MOV R17, RZ, RZ, -R11 ;  /* 0x000000ffff117224 */ /* 0x002fca00078e0a0b */
[----:B------:R-:W-:Y:S02]  /*1220*/  MOV R10, R17 ;  /* 0x00000011000a7202 */ /* 0x000fe40000000f00 */
        /* <DEDUP_REMOVED lines=49> */
[----:B------:R-:W-:Y:S02]  /*1540*/  IADD3 R10, PT, PT, -R10, RZ, RZ ;  /* 0x000000ff0a0a7210 */ /* 0x000fe40007ffe1ff */
[----:B------:R-:W-:-:S03]  /*1550*/  IADD3 R4, PT, PT, R4, 0x8, RZ ;  /* 0x0000000804047810 */ /* 0x000fc60007ffe0ff */
        /* <DEDUP_REMOVED lines=9> */
[----:B0-----:R-:W-:-:S04]  /*15f0*/  IMAD.MOV R17, RZ, RZ, -R11 ;  /* 0x000000ffff117224 */ /* 0x001fc800078e0a0b */
[----:B------:R-:W-:-:S04]  /*1600*/  IMAD.MOV.U32 R10, RZ, RZ, R17 ;  /* 0x000000ffff0a7224 */ /* 0x000fc800078e0011 */
[----:B------:R-:W-:Y:S02]  /*1610*/  IMAD R7, R10, R15, RZ ;  /* 0x0000000f0a077224 */ /* 0x000fe400078e02ff */
        /* <DEDUP_REMOVED lines=14> */
[----:B------:R-:W-:-:S05]  /*1700*/  @!P2 LOP3.LUT R10, RZ, R18, RZ, 0x33, !PT ;  /* 0x00000012ff0aa212 */ /* 0x000fca00078e33ff */
[----:B------:R-:W-:Y:S02]  /*1710*/  VIADD R7, R10, 0x1 ;  /* 0x000000010a077836 */ /* 0x000fe40000000000 */
[----:B------:R-:W-:-:S03]  /*1720*/  IMAD.MOV R2, RZ, RZ, -R10 ;  /* 0x000000ffff027224 */ /* 0x000fc600078e0a0a */
[----:B------:R3:W-:Y:S01]  /*1730*/  STL [R8+0x20], R7 ;  /* 0x0000200708007387 */ /* 0x0007e20000100800 */
[----:B------:R-:W-:Y:S01]  /*1740*/  IMAD R2, R18, R2, R19 ;  /* 0x0000000212027224 */ /* 0x000fe200078e0213 */
[----:B------:R-:W-:Y:S06]  /*1750*/  @P1 BRA `(.L_x_172) ;  /* 0xfffffff0001c1947 */ /* 0x000fec000383ffff */
.L_x_171:
[----:B------:R-:W-:Y:S05]  /*1760*/  @!P0 BRA `(.L_x_170) ;  /* 0x0000000c00a48947 */ /* 0x000fea0003800000 */
[----:B------:R-:W-:Y:S02]  /*1770*/  ISETP.GE.U32.AND P1, PT, R14, 0x4, PT ;  /* 0x000000040e00780c */ /* 0x000fe40003f26070 */
[----:B------:R-:W-:-:S04]  /*1780*/  LOP3.LUT R18, R9, 0x3, RZ, 0xc0, !PT ;  /* 0x0000000309127812 */ /* 0x000fc800078ec0ff */
[----:B------:R-:W-:-:S07]  /*1790*/  ISETP.NE.AND P0, PT, R18, RZ, PT ;  /* 0x000000ff1200720c */ /* 0x000fce0003f05270 */
[----:B------:R-:W-:Y:S06]  /*17a0*/  @!P1 BRA `(.L_x_173) ;  /* 0x0000000400f89947 */ /* 0x000fec0003800000 */
[----:B-12---:R-:W-:-:S05]  /*17b0*/  LOP3.LUT R4, RZ, R3, RZ, 0x33, !PT ;  /* 0x00000003ff047212 */ /* 0x006fca00078e33ff */
[----:B------:R-:W-:-:S04]  /*17c0*/  IMAD.IADD R5, R4, 0x1, R9 ;  /* 0x0000000104057824 */ /* 0x000fc800078e0209 */
[----:B---3--:R-:W-:-:S05]  /*17d0*/  IMAD R7, R5, 0x4, R0 ;  /* 0x0000000405077824 */ /* 0x008fca00078e0200 */
        /* <DEDUP_REMOVED lines=17> */
[----:B------:R-:W-:Y:S01]  /*18f0*/  @!P2 IMAD.IADD R4, R4, 0x1, -R11 ;  /* 0x000000010404a824 */ /* 0x000fe200078e0a0b */
[----:B------:R-:W-:Y:S02]  /*1900*/  @!P2 IADD3 R5, PT, PT, R5, 0x1, RZ ;  /* 0x000000010505a810 */ /* 0x000fe40007ffe0ff */
[----:B------:R-:W-:Y:S02]  /*1910*/  ISETP.NE.AND P2, PT, R17, RZ, PT ;  /* 0x000000ff1100720c */ /* 0x000fe40003f45270 */
[----:B------:R-:W-:Y:S01]  /*1920*/  ISETP.GE.U32.AND P1, PT, R4, R11, PT ;  /* 0x0000000b0400720c */ /* 0x000fe20003f26070 */
[----:B------:R-:W-:Y:S01]  /*1930*/  IMAD R11, R3, 0x4, R24 ;  /* 0x00000004030b7824 */ /* 0x000fe200078e0218 */
        /* <DEDUP_REMOVED lines=19> */
[----:B------:R-:W-:Y:S02]  /*1a70*/  HFMA2 R4, -RZ, RZ, 0, 0 ;  /* 0x00000000ff047431 */ /* 0x000fe400000001ff */
[----:B------:R-:W-:Y:S01]  /*1a80*/  IMAD R13, R2, R15, RZ ;  /* 0x0000000f020d7224 */ /* 0x000fe200078e02ff */
[----:B------:R-:W-:-:S05]  /*1a90*/  IABS R2, R12 ;  /* 0x0000000c00027213 */ /* 0x000fca0000000000 */
        /* <DEDUP_REMOVED lines=18> */
[----:B------:R-:W-:Y:S02]  /*1bc0*/  IMAD R19, R12, R4, R19 ;  /* 0x000000040c137224 */ /* 0x000fe400078e0213 */
[----:B------:R-:W-:-:S03]  /*1bd0*/  IMAD.MOV.U32 R4, RZ, RZ, RZ ;  /* 0x000000ffff047224 */ /* 0x000fc600078e00ff */
[----:B------:R-:W-:Y:S02]  /*1be0*/  IABS R17, R19 ;  /* 0x0000001300117213 */ /* 0x000fe40000000000 */
[----:B--2---:R-:W-:-:S04]  /*1bf0*/  IABS R13, R10 ;  /* 0x0000000a000d7213 */ /* 0x004fc80000000000 */
[----:B0-----:R-:W0:Y:S08]  /*1c00*/  I2F.RP R8, R13 ;  /* 0x0000000d00087306 */ /* 0x001e300000209400 */
[----:B0-----:R-:W0:Y:S02]  /*1c10*/  MUFU.RCP R8, R8 ;  /* 0x0000000800087308 */ /* 0x001e240000001000 */
[----:B0-----:R-:W-:-:S06]  /*1c20*/  VIADD R5, R8, 0xffffffe ;  /* 0x0ffffffe08057836 */ /* 0x001fcc0000000000 */
[----:B------:R-:W0:Y:S02]  /*1c30*/  F2I.FTZ.U32.TRUNC.NTZ R5, R5 ;  /* 0x0000000500057305 */ /* 0x000e24000021f000 */
[----:B0-----:R-:W-:-:S05]  /*1c40*/  IMAD.MOV R14, RZ, RZ, -R5 ;  /* 0x000000ffff0e7224 */ /* 0x001fca00078e0a05 */
[----:B-1----:R-:W-:-:S05]  /*1c50*/  MOV R2, R14 ;  /* 0x0000000e00027202 */ /* 0x002fca0000000f00 */
[----:B------:R-:W-:Y:S01]  /*1c60*/  IMAD R15, R2, R13, RZ ;  /* 0x0000000d020f7224 */ /* 0x000fe200078e02ff */
[----:B------:R-:W-:-:S03]  /*1c70*/  IABS R2, R10 ;  /* 0x0000000a00027213 */ /* 0x000fc60000000000 */
        /* <DEDUP_REMOVED lines=17> */
[----:B------:R-:W-:Y:S01]  /*1d90*/  IMAD.MOV R4, RZ, RZ, -R4 ;  /* 0x000000ffff047224 */ /* 0x000fe200078e0a04 */
[----:B------:R-:W-:-:S03]  /*1da0*/  IADD3 R3, PT, PT, R3, 0x4, RZ ;  /* 0x0000000403037810 */ /* 0x000fc60007ffe0ff */
[----:B------:R-:W-:Y:S02]  /*1db0*/  IMAD R19, R10, R4, R19 ;  /* 0x000000040a137224 */ /* 0x000fe400078e0213 */
[----:B------:R-:W-:-:S03]  /*1dc0*/  IMAD.MOV.U32 R4, RZ, RZ, RZ ;  /* 0x000000ffff047224 */ /* 0x000fc600078e00ff */
[----:B------:R-:W-:Y:S02]  /*1dd0*/  IABS R15, R19 ;  /* 0x00000013000f7213 */ /* 0x000fe40000000000 */
[----:B--2---:R-:W-:-:S04]  /*1de0*/  IABS R13, R12 ;  /* 0x0000000c000d7213 */ /* 0x004fc80000000000 */
[----:B------:R-:W1:Y:S08]  /*1df0*/  I2F.RP R8, R13 ;  /* 0x0000000d00087306 */ /* 0x000e700000209400 */
[----:B-1----:R-:W1:Y:S02]  /*1e00*/  MUFU.RCP R8, R8 ;  /* 0x0000000800087308 */ /* 0x002e640000001000 */
[----:B-1----:R-:W-:-:S06]  /*1e10*/  VIADD R5, R8, 0xffffffe ;  /* 0x0ffffffe08057836 */ /* 0x002fcc0000000000 */
[----:B------:R-:W1:Y:S02]  /*1e20*/  F2I.FTZ.U32.TRUNC.NTZ R5, R5 ;  /* 0x0000000500057305 */ /* 0x000e64000021f000 */
[----:B-1----:R-:W-:-:S05]  /*1e30*/  IADD3 R14, PT, PT, RZ, -R5, RZ ;  /* 0x80000005ff0e7210 */ /* 0x002fca0007ffe0ff */
[----:B0-----:R-:W-:-:S04]  /*1e40*/  IMAD.MOV.U32 R2, RZ, RZ, R14 ;  /* 0x000000ffff027224 */ /* 0x001fc800078e000e */
[----:B------:R-:W-:Y:S01]  /*1e50*/  IMAD R7, R2, R13, RZ ;  /* 0x0000000d02077224 */ /* 0x000fe200078e02ff */
        /* <DEDUP_REMOVED lines=19> */
.L_x_173:
[----:B------:R-:W-:Y:S05]  /*1f90*/  @!P0 BRA `(.L_x_170) ;  /* 0x0000000400988947 */ /* 0x000fea0003800000 */
[----:B------:R-:W-:Y:S02]  /*1fa0*/  ISETP.NE.AND P1, PT, R18, 0x1, PT ;  /* 0x000000011200780c */ /* 0x000fe40003f25270 */
[----:B-12---:R-:W-:-:S04]  /*1fb0*/  LOP3.LUT R4, R9, 0x1, RZ, 0xc0, !PT ;  /* 0x0000000109047812 */ /* 0x006fc800078ec0ff */
[----:B------:R-:W-:-:S07]  /*1fc0*/  ISETP.NE.U32.AND P0, PT, R4, 0x1, PT ;  /* 0x000000010400780c */ /* 0x000fce0003f05070 */
[----:B------:R-:W-:Y:S06]  /*1fd0*/  @!P1 BRA `(.L_x_174) ;  /* 0x0000000400049947 */ /* 0x000fec0003800000 */
[----:B------:R-:W-:-:S05]  /*1fe0*/  LOP3.LUT R4, RZ, R3, RZ, 0x33, !PT ;  /* 0x00000003ff047212 */ /* 0x000fca00078e33ff */
[----:B------:R-:W-:-:S04]  /*1ff0*/  IMAD.IADD R5, R4, 0x1, R9 ;  /* 0x0000000104057824 */ /* 0x000fc800078e0209 */
[----:B------:R-:W-:-:S05]  /*2000*/  IMAD R10, R5, 0x4, R0 ;  /* 0x00000004050a7824 */ /* 0x000fca00078e0200 */
[----:B------:R-:W0:Y:S01]  /*2010*/  LDL R15, [R10] ;  /* 0x000000000a0f7983 */ /* 0x000e220000100800 */
[----:B------:R-:W-:Y:S02]  /*2020*/  IABS R12, R2 ;  /* 0x00000002000c7213 */ /* 0x000fe40000000000 */
[----:B0-----:R-:W-:-:S04]  /*2030*/  IABS R11, R15 ;  /* 0x0000000f000b7213 */ /* 0x001fc80000000000 */
[----:B---3--:R-:W0:Y:S08]  /*2040*/  I2F.RP R7, R11 ;  /* 0x0000000b00077306 */ /* 0x008e300000209400 */
[----:B0-----:R-:W0:Y:S02]  /*2050*/  MUFU.RCP R7, R7 ;  /* 0x0000000700077308 */ /* 0x001e240000001000 */
[----:B0-----:R-:W-:-:S06]  /*2060*/  VIADD R4, R7, 0xffffffe ;  /* 0x0ffffffe07047836 */ /* 0x001fcc0000000000 */
[----:B------:R0:W1:Y:S02]  /*2070*/  F2I.FTZ.U32.TRUNC.NTZ R5, R4 ;  /* 0x0000000400057305 */ /* 0x000064000021f000 */
[----:B0-----:R-:W-:Y:S02]  /*2080*/  HFMA2 R4, -RZ, RZ, 0, 0 ;  /* 0x00000000ff047431 */ /* 0x001fe400000001ff */
[----:B-1----:R-:W-:-:S04]  /*2090*/  IMAD.MOV R8, RZ, RZ, -R5 ;  /* 0x000000ffff087224 */ /* 0x002fc800078e0a05 */
[----:B------:R-:W-:Y:S01]  /*20a0*/  IMAD R13, R8, R11, RZ ;  /* 0x0000000b080d7224 */ /* 0x000fe200078e02ff */
[----:B------:R-:W-:-:S03]  /*20b0*/  IABS R8, R15 ;  /* 0x0000000f00087213 */ /* 0x000fc60000000000 */
[----:B------:R-:W-:-:S04]  /*20c0*/  IMAD.HI.U32 R5, R5, R13, R4 ;  /* 0x0000000d05057227 */ /* 0x000fc800078e0004 */
[----:B------:R-:W-:Y:S02]  /*20d0*/  IMAD.MOV R8, RZ, RZ, -R8 ;  /* 0x000000ffff087224 */ /* 0x000fe400078e0a08 */
[----:B------:R-:W-:-:S04]  /*20e0*/  IMAD.HI.U32 R5, R5, R12, RZ ;  /* 0x0000000c05057227 */ /* 0x000fc800078e00ff */
[----:B------:R-:W-:Y:S02]  /*20f0*/  IMAD R4, R5, R8, R12 ;  /* 0x0000000805047224 */ /* 0x000fe400078e020c */
[----:B------:R-:W-:-:S03]  /*2100*/  IMAD R12, R3, 0x4, R24 ;  /* 0x00000004030c7824 */ /* 0x000fc600078e0218 */
        /* <DEDUP_REMOVED lines=14> */
[----:B------:R-:W-:Y:S01]  /*21f0*/  IADD3 R11, PT, PT, -R4, RZ, RZ ;  /* 0x000000ff040b7210 */ /* 0x000fe20007ffe1ff */
[----:B------:R-:W-:-:S04]  /*2200*/  VIADD R3, R3, 0x2 ;  /* 0x0000000203037836 */ /* 0x000fc80000000000 */
        /* <DEDUP_REMOVED lines=26> */
[C---:B------:R-:W-:Y:S01]  /*23b0*/  IADD3 R2, PT, PT, -R4.reuse, RZ, RZ ;  /* 0x000000ff04027210 */ /* 0x040fe20007ffe1ff */
[----:B------:R-:W-:-:S04]  /*23c0*/  VIADD R5, R4, 0x1 ;  /* 0x0000000104057836 */ /* 0x000fc80000000000 */
[----:B------:R-:W-:Y:S01]  /*23d0*/  IMAD R2, R10, R2, R15 ;  /* 0x000000020a027224 */ /* 0x000fe200078e020f */
[----:B------:R1:W-:Y:S06]  /*23e0*/  STL [R12+0x8], R5 ;  /* 0x000008050c007387 */ /* 0x0003ec0000100800 */
.L_x_174:
[----:B------:R-:W-:Y:S05]  /*23f0*/  @P0 BRA `(.L_x_170) ;  /* 0x0000000000800947 */ /* 0x000fea0003800000 */
[----:B------:R-:W-:-:S05]  /*2400*/  LOP3.LUT R4, RZ, R3, RZ, 0x33, !PT ;  /* 0x00000003ff047212 */ /* 0x000fca00078e33ff */
[----:B-1----:R-:W-:-:S04]  /*2410*/  IMAD.IADD R5, R4, 0x1, R9 ;  /* 0x0000000104057824 */ /* 0x002fc800078e0209 */
[----:B---3--:R-:W-:-:S05]  /*2420*/  IMAD R7, R5, 0x4, R0 ;  /* 0x0000000405077824 */ /* 0x008fca00078e0200 */
[----:B------:R-:W0:Y:S01]  /*2430*/  LDL R15, [R7] ;  /* 0x00000000070f7983 */ /* 0x000e220000100800 */
[----:B------:R-:W-:Y:S02]  /*2440*/  IABS R12, R2 ;  /* 0x00000002000c7213 */ /* 0x000fe40000000000 */
[-C--:B0-----:R-:W-:Y:S02]  /*2450*/  IABS R11, R15.reuse ;  /* 0x0000000f000b7213 */ /* 0x081fe40000000000 */
[-C--:B------:R-:W-:Y:S02]  /*2460*/  IABS R7, R15.reuse ;  /* 0x0000000f00077213 */ /* 0x080fe40000000000 */
[----:B------:R-:W0:Y:S01]  /*2470*/  I2F.RP R8, R11 ;  /* 0x0000000b00087306 */ /* 0x000e220000209400 */
[----:B------:R-:W-:Y:S02]  /*2480*/  LOP3.LUT R2, R2, R15, RZ, 0x3c, !PT ;  /* 0x0000000f02027212 */ /* 0x000fe400078e3cff */
[----:B------:R-:W-:-:S02]  /*2490*/  IMAD.MOV R7, RZ, RZ, -R7 ;  /* 0x000000ffff077224 */ /* 0x000fc400078e0a07 */
[----:B------:R-:W-:Y:S01]  /*24a0*/  ISETP.GE.AND P2, PT, R2, RZ, PT ;  /* 0x000000ff0200720c */ /* 0x000fe20003f46270 */
[----:B------:R-:W-:Y:S02]  /*24b0*/  IMAD R2, R3, 0x4, R24 ;  /* 0x0000000403027824 */ /* 0x000fe400078e0218 */
[----:B0-----:R-:W0:Y:S02]  /*24c0*/  MUFU.RCP R8, R8 ;  /* 0x0000000800087308 */ /* 0x001e240000001000 */
[----:B0-----:R-:W-:-:S06]  /*24d0*/  VIADD R4, R8, 0xffffffe ;  /* 0x0ffffffe08047836 */ /* 0x001fcc0000000000 */
        /* <DEDUP_REMOVED lines=12> */
[----:B------:R-:W-:-:S13]  /*25a0*/  ISETP.GE.U32.AND P0, PT, R4, R11, PT ;  /* 0x0000000b0400720c */ /* 0x000fda0003f06070 */
[----:B------:R-:W-:-:S04]  /*25b0*/  @P0 VIADD R5, R5, 0x1 ;  /* 0x0000000105050836 */ /* 0x000fc80000000000 */
[----:B------:R-:W-:Y:S01]  /*25c0*/  @!P2 IMAD.MOV R5, RZ, RZ, -R5 ;  /* 0x000000ffff05a224 */ /* 0x000fe200078e0a05 */
[----:B------:R-:W-:-:S05]  /*25d0*/  @!P1 LOP3.LUT R5, RZ, R15, RZ, 0x33, !PT ;  /* 0x0000000fff059212 */ /* 0x000fca00078e33ff */
[----:B------:R-:W-:-:S05]  /*25e0*/  VIADD R5, R5, 0x1 ;  /* 0x0000000105057836 */ /* 0x000fca0000000000 */
[----:B------:R4:W-:Y:S02]  /*25f0*/  STL [R2+0x4], R5 ;  /* 0x0000040502007387 */ /* 0x0009e40000100800 */
.L_x_170:
[----:B------:R-:W-:Y:S01]  /*2600*/  ISETP.GE.AND P0, PT, R26, 0x1, PT ;  /* 0x000000011a00780c */ /* 0x000fe20003f06270 */
[----:B------:R-:W0:Y:S01]  /*2610*/  LDCU.64 UR36, c[0x0][0x358] ;  /* 0x00006b00ff2477ac */ /* 0x000e220008000a00 */
[----:B------:R-:W-:Y:S01]  /*2620*/  BSSY B0, `(.L_x_175) ;  /* 0x00005f7000007945 */ /* 0x000fe20003800000 */
[----:B----4-:R-:W-:Y:S02]  /*2630*/  CS2R R2, SRZ ;  /* 0x0000000000027805 */ /* 0x010fe4000001ff00 */
[----:B-12---:R-:W-:-:S08]  /*2640*/  CS2R R4, SRZ ;  /* 0x0000000000047805 */ /* 0x006fd0000001ff00 */
[----:B------:R-:W-:Y:S05]  /*2650*/  @!P0 BRA `(.L_x_176) ;  /* 0x0000005c00cc8947 */ /* 0x000fea0003800000 */
[----:B------:R-:W1:Y:S02]  /*2660*/  LDCU UR4, c[0x0][0x388] ;  /* 0x00007100ff0477ac */ /* 0x000e640008000800 */
[----:B-1----:R-:W1:Y:S01]  /*2670*/  I2F.F64 R28, UR4 ;  /* 0x00000004001c7d12 */ /* 0x002e620008201c00 */
[----:B------:R-:W-:-:S09]  /*2680*/  UISETP.GT.AND UP0, UPT, UR4, URZ, UPT ;  /* 0x000000ff0400728c */ /* 0x000fd2000bf04270 */
[----:B------:R-:W-:Y:S05]  /*2690*/  BRA.U UP0, `(.L_x_177) ;  /* 0x0000000d00807547 */ /* 0x000fea000b800000 */
[----:B------:R-:W-:-:S13]  /*26a0*/  ISETP.GE.AND P0, PT, R9, 0x1, PT ;  /* 0x000000010900780c */ /* 0x000fda0003f06270 */
[----:B------:R-:W-:Y:S05]  /*26b0*/  @!P0 BRA `(.L_x_178) ;  /* 0x0000000400408947 */ /* 0x000fea0003800000 */
[----:B-1----:R-:W-:Y:S01]  /*26c0*/  LOP3.LUT R29, RZ, 0x80000000, R29, 0xb8, !PT ;  /* 0x80000000ff1d7812 */ /* 0x002fe200078eb81d */
[----:B------:R-:W-:Y:S02]  /*26d0*/  IMAD.MOV.U32 R28, RZ, RZ, RZ ;  /* 0x000000ffff1c7224 */ /* 0x000fe400078e00ff */
[----:B0--3--:R-:W-:Y:S01]  /*26e0*/  IMAD.MOV.U32 R8, RZ, RZ, 0x0 ;  /* 0x00000000ff087424 */ /* 0x009fe200078e00ff */
[----:B------:R-:W0:Y:S01]  /*26f0*/  MUFU.RSQ64H R3, R29 ;  /* 0x0000001d00037308 */ /* 0x000e220000001c00 */
[----:B------:R-:W-:Y:S01]  /*2700*/  IADD3 R2, PT, PT, R29, -0x3500000, RZ ;  /* 0xfcb000001d027810 */ /* 0x000fe20007ffe0ff */
[----:B------:R-:W-:-:S03]  /*2710*/  IMAD.MOV.U32 R9, RZ, RZ, 0x3fd80000 ;  /* 0x3fd80000ff097424 */ /* 0x000fc600078e00ff */
[----:B------:R-:W-:Y:S02]  /*2720*/  ISETP.GE.U32.AND P0, PT, R2, 0x7ca00000, PT ;  /* 0x7ca000000200780c */ /* 0x000fe40003f06070 */
[----:B0-----:R-:W-:-:S08]  /*2730*/  DMUL R4, R2, R2 ;  /* 0x0000000202047228 */ /* 0x001fd00000000000 */
[----:B------:R-:W-:-:S08]  /*2740*/  DFMA R4, R28, -R4, 1 ;  /* 0x3ff000001c04742b */ /* 0x000fd00000000804 */
[----:B------:R-:W-:Y:S02]  /*2750*/  DFMA R8, R4, R8, 0.5 ;  /* 0x3fe000000408742b */ /* 0x000fe40000000008 */
[----:B------:R-:W-:-:S08]  /*2760*/  DMUL R4, R2, R4 ;  /* 0x0000000402047228 */ /* 0x000fd00000000000 */
[----:B------:R-:W-:Y:S01]  /*2770*/  DFMA R8, R8, R4, R2 ;  /* 0x000000040808722b */ /* 0x000fe20000000002 */
[----:B------:R-:W-:-:S07]  /*2780*/  CS2R R4, SRZ ;  /* 0x0000000000047805 */ /* 0x000fce000001ff00 */
[----:B------:R-:W-:Y:S02]  /*2790*/  DMUL R10, R28, R8 ;  /* 0x000000081c0a7228 */ /* 0x000fe40000000000 */
[----:B------:R-:W-:Y:S01]  /*27a0*/  VIADD R19, R9, 0xfff00000 ;  /* 0xfff0000009137836 */ /* 0x000fe20000000000 */
[----:B------:R-:W-:-:S05]  /*27b0*/  MOV R18, R8 ;  /* 0x0000000800127202 */ /* 0x000fca0000000f00 */
[----:B------:R-:W-:-:S08]  /*27c0*/  DFMA R12, R10, -R10, R28 ;  /* 0x8000000a0a0c722b */ /* 0x000fd0000000001c */
[----:B------:R-:W-:Y:S01]  /*27d0*/  DFMA R14, R12, R18, R10 ;  /* 0x000000120c0e722b */ /* 0x000fe2000000000a */
[----:B------:R-:W-:Y:S10]  /*27e0*/  @!P0 BRA `(.L_x_179) ;  /* 0x0000000000348947 */ /* 0x000ff40003800000 */
[----:B------:R-:W-:Y:S01]  /*27f0*/  IMAD.MOV.U32 R32, RZ, RZ, R8 ;  /* 0x000000ffff207224 */ /* 0x000fe200078e0008 */
[----:B------:R-:W-:Y:S01]  /*2800*/  MOV R35, R11 ;  /* 0x0000000b00237202 */ /* 0x000fe20000000f00 */
[----:B------:R-:W-:Y:S01]  /*2810*/  IMAD.MOV.U32 R37, RZ, RZ, R13 ;  /* 0x000000ffff257224 */ /* 0x000fe200078e000d */
[----:B------:R-:W-:Y:S01]  /*2820*/  MOV R7, 0x28a0 ;  /* 0x000028a000077802 */ /* 0x000fe20000000f00 */
[----:B------:R-:W-:Y:S02]  /*2830*/  IMAD.MOV.U32 R34, RZ, RZ, R10 ;  /* 0x000000ffff227224 */ /* 0x000fe400078e000a */
[----:B------:R-:W-:Y:S02]  /*2840*/  IMAD.MOV.U32 R36, RZ, RZ, R12 ;  /* 0x000000ffff247224 */ /* 0x000fe400078e000c */
[----:B------:R-:W-:Y:S02]  /*2850*/  IMAD.MOV.U32 R11, RZ, RZ, R29 ;  /* 0x000000ffff0b7224 */ /* 0x000fe400078e001d */
[----:B------:R-:W-:-:S02]  /*2860*/  IMAD.MOV.U32 R8, RZ, RZ, R2 ;  /* 0x000000ffff087224 */ /* 0x000fc400078e0002 */
[----:B------:R-:W-:Y:S02]  /*2870*/  IMAD.MOV.U32 R13, RZ, RZ, R19 ;  /* 0x000000ffff0d7224 */ /* 0x000fe400078e0013 */
[----:B------:R-:W-:-:S07]  /*2880*/  IMAD.MOV.U32 R10, RZ, RZ, RZ ;  /* 0x000000ffff0a7224 */ /* 0x000fce00078e00ff */
[----:B------:R-:W-:Y:S05]  /*2890*/  CALL.REL.NOINC `($__internal_5_$__cuda_sm20_dsqrt_rn_f64_mediumpath_v1) ;  /* 0x0000007c00c87944 */ /* 0x000fea0003c00000 */
[----:B------:R-:W-:Y:S01]  /*28a0*/  MOV R14, R10 ;  /* 0x0000000a000e7202 */ /* 0x000fe20000000f00 */
[----:B------:R-:W-:-:S07]  /*28b0*/  IMAD.MOV.U32 R15, RZ, RZ, R11 ;  /* 0x000000ffff0f7224 */ /* 0x000fce00078e000b */
.L_x_179:
[----:B------:R-:W-:Y:S01]  /*28c0*/  DADD R2, RZ, R14 ;  /* 0x00000000ff027229 */ /* 0x000fe2000000000e */
[----:B------:R-:W-:Y:S01]  /*28d0*/  BSSY.RECONVERGENT B1, `(.L_x_180) ;  /* 0x000002d000017945 */ /* 0x000fe20003800200 */
[----:B------:R-:W-:-:S06]  /*28e0*/  IMAD.MOV.U32 R0, RZ, RZ, RZ ;  /* 0x000000ffff007224 */ /* 0x000fcc00078e00ff */
[----:B------:R-:W-:-:S11]  /*28f0*/  DMUL R14, R2, R14 ;  /* 0x0000000e020e7228 */ /* 0x000fd60000000000 */
.L_x_183:
[----:B------:R-:W0:Y:S01]  /*2900*/  LDC R8, c[0x0][0x380] ;  /* 0x0000e000ff087b82 */ /* 0x000e220000000800 */
[----:B------:R-:W1:Y:S01]  /*2910*/  LDCU UR4, c[0x0][0x384] ;  /* 0x00007080ff0477ac */ /* 0x000e620008000800 */
[----:B------:R-:W-:Y:S01]  /*2920*/  DADD R4, R14, R4 ;  /* 0x000000000e047229 */ /* 0x000fe20000000004 */
[----:B------:R-:W-:Y:S05]  /*2930*/  BSSY.RECONVERGENT B2, `(.L_x_181) ;  /* 0x0000022000027945 */ /* 0x000fea0003800200 */
[----:B------:R-:W2:Y:S01]  /*2940*/  LDC R12, c[0x0][0x380] ;  /* 0x0000e000ff0c7b82 */ /* 0x000ea20000000800 */
[----:B0-----:R-:W-:Y:S02]  /*2950*/  IABS R13, R8 ;  /* 0x00000008000d7213 */ /* 0x001fe40000000000 */
[----:B------:R-:W-:-:S02]  /*2960*/  ISETP.NE.AND P0, PT, R8, RZ, PT ;  /* 0x000000ff0800720c */ /* 0x000fc40003f05270 */
[----:B------:R-:W0:Y:S08]  /*2970*/  I2F.RP R7, R13 ;  /* 0x0000000d00077306 */ /* 0x000e300000209400 */
[----:B0-----:R-:W0:Y:S02]  /*2980*/  MUFU.RCP R7, R7 ;  /* 0x0000000700077308 */ /* 0x001e240000001000 */
[----:B0-----:R-:W-:-:S06]  /*2990*/  VIADD R2, R7, 0xffffffe ;  /* 0x0ffffffe07027836 */ /* 0x001fcc0000000000 */
[----:B------:R0:W3:Y:S02]  /*29a0*/  F2I.FTZ.U32.TRUNC.NTZ R3, R2 ;  /* 0x0000000200037305 */ /* 0x0000e4000021f000 */
[----:B0-----:R-:W-:Y:S01]  /*29b0*/  MOV R2, RZ ;  /* 0x000000ff00027202 */ /* 0x001fe20000000f00 */
[----:B---3--:R-:W-:-:S04]  /*29c0*/  IMAD.MOV R10, RZ, RZ, -R3 ;  /* 0x000000ffff0a7224 */ /* 0x008fc800078e0a03 */
[----:B------:R-:W-:-:S04]  /*29d0*/  IMAD R9, R10, R13, RZ ;  /* 0x0000000d0a097224 */ /* 0x000fc800078e02ff */
[----:B------:R-:W-:Y:S01]  /*29e0*/  IMAD.HI.U32 R7, R3, R9, R2 ;  /* 0x0000000903077227 */ /* 0x000fe200078e0002 */
[----:B------:R-:W-:-:S03]  /*29f0*/  LOP3.LUT R9, RZ, R8, RZ, 0x33, !PT ;  /* 0x00000008ff097212 */ /* 0x000fc600078e33ff */
[----:B-12---:R-:W-:-:S07]  /*2a00*/  IMAD.U32 R3, RZ, RZ, UR4 ;  /* 0x00000004ff037e24 */ /* 0x006fce000f8e00ff */
.L_x_182:
[----:B0-----:R-:W-:-:S05]  /*2a10*/  IMAD R2, R3, 0x4, R24 ;  /* 0x0000000403027824 */ /* 0x001fca00078e0218 */
        /* <DEDUP_REMOVED lines=10> */
[----:B------:R-:W-:Y:S02]  /*2ac0*/  @!P1 IADD3 R8, PT, PT, R8, -R17, RZ ;  /* 0x8000001108089210 */ /* 0x000fe40007ffe0ff */
[C---:B------:R-:W-:Y:S01]  /*2ad0*/  ISETP.GT.AND P1, PT, R3.reuse, 0x1, PT ;  /* 0x000000010300780c */ /* 0x040fe20003f24270 */
[----:B------:R-:W-:Y:S02]  /*2ae0*/  VIADD R3, R3, 0xffffffff ;  /* 0xffffffff03037836 */ /* 0x000fe40000000000 */
[----:B------:R-:W-:-:S05]  /*2af0*/  @!P2 IMAD.MOV R8, RZ, RZ, -R8 ;  /* 0x000000ffff08a224 */ /* 0x000fca00078e0a08 */
[----:B------:R-:W-:-:S04]  /*2b00*/  SEL R8, R9, R8, !P0 ;  /* 0x0000000809087207 */ /* 0x000fc80004000000 */
[C---:B------:R-:W-:Y:S01]  /*2b10*/  ISETP.EQ.AND P2, PT, R8.reuse, RZ, PT ;  /* 0x000000ff0800720c */ /* 0x040fe20003f42270 */
[----:B------:R-:W-:-:S05]  /*2b20*/  VIADD R11, R8, 0x1 ;  /* 0x00000001080b7836 */ /* 0x000fca0000000000 */
[----:B------:R0:W-:Y:S07]  /*2b30*/  STL [R2], R11 ;  /* 0x0000000b02007387 */ /* 0x0001ee0000100800 */
[----:B------:R-:W-:Y:S05]  /*2b40*/  @P1 BRA P2, `(.L_x_182) ;  /* 0xfffffffc00b01947 */ /* 0x000fea000103ffff */
[----:B------:R-:W-:Y:S05]  /*2b50*/  BSYNC.RECONVERGENT B2 ;  /* 0x0000000000027941 */ /* 0x000fea0003800200 */
.L_x_181:
[----:B------:R-:W-:Y:S01]  /*2b60*/  VIADD R0, R0, 0x1 ;  /* 0x0000000100007836 */ /* 0x000fe20000000000 */
[----:B0-----:R-:W-:-:S04]  /*2b70*/  CS2R R2, SRZ ;  /* 0x0000000000027805 */ /* 0x001fc8000001ff00 */
[----:B------:R-:W-:-:S13]  /*2b80*/  ISETP.NE.AND P0, PT, R0, R26, PT ;  /* 0x0000001a0000720c */ /* 0x000fda0003f05270 */
[----:B------:R-:W-:Y:S05]  /*2b90*/  @P0 BRA `(.L_x_183) ;  /* 0xfffffffc00580947 */ /* 0x000fea000383ffff */
[----:B------:R-:W-:Y:S05]  /*2ba0*/  BSYNC.RECONVERGENT B1 ;  /* 0x0000000000017941 */ /* 0x000fea0003800200 */
.L_x_180:
[----:B------:R-:W-:Y:S05]  /*2bb0*/  BRA `(.L_x_176) ;  /* 0x0000005800747947 */ /* 0x000fea0003800000 */
.L_x_178:
[C---:B------:R-:W-:Y:S01]  /*2bc0*/  ISETP.GE.U32.AND P0, PT, R26.reuse, 0x4, PT ;  /* 0x000000041a00780c */ /* 0x040fe20003f06070 */
[----:B------:R-:W-:Y:S01]  /*2bd0*/  BSSY.RECONVERGENT B1, `(.L_x_184) ;  /* 0x000005c000017945 */ /* 0x000fe20003800200 */
[----:B------:R-:W-:Y:S02]  /*2be0*/  LOP3.LUT R0, R26, 0x3, RZ, 0xc0, !PT ;  /* 0x000000031a007812 */ /* 0x000fe400078ec0ff */
[----:B------:R-:W-:-:S09]  /*2bf0*/  CS2R R4, SRZ ;  /* 0x0000000000047805 */ /* 0x000fd2000001ff00 */
[----:B------:R-:W-:Y:S05]  /*2c00*/  @!P0 BRA `(.L_x_185) ;  /* 0x0000000400608947 */ /* 0x000fea0003800000 */
[----:B-1----:R-:W-:Y:S01]  /*2c10*/  LOP3.LUT R9, RZ, 0x80000000, R29, 0xb8, !PT ;  /* 0x80000000ff097812 */ /* 0x002fe200078eb81d */
[----:B0--3--:R-:W-:Y:S02]  /*2c20*/  IMAD.MOV.U32 R8, RZ, RZ, RZ ;  /* 0x000000ffff087224 */ /* 0x009fe400078e00ff */
[----:B------:R-:W-:Y:S01]  /*2c30*/  IMAD.MOV.U32 R4, RZ, RZ, 0x0 ;  /* 0x00000000ff047424 */ /* 0x000fe200078e00ff */
        /* <DEDUP_REMOVED lines=29> */
.L_x_186:
        /* <DEDUP_REMOVED lines=12> */
.L_x_190:
        /* <DEDUP_REMOVED lines=19> */
.L_x_189:
[----:B------:R-:W-:Y:S05]  /*3000*/  BSYNC.RECONVERGENT B2 ;  /* 0x0000000000027941 */ /* 0x000fea0003800200 */
.L_x_188:
[----:B------:R-:W-:Y:S01]  /*3010*/  IADD3 R2, PT, PT, -R26, RZ, RZ ;  /* 0x000000ff1a027210 */ /* 0x000fe20007ffe1ff */
[----:B------:R-:W-:Y:S03]  /*3020*/  BSSY.RECONVERGENT B2, `(.L_x_191) ;  /* 0x000000d000027945 */ /* 0x000fe60003800200 */
        /* <DEDUP_REMOVED lines=12> */
.L_x_192:
[----:B------:R-:W-:Y:S05]  /*30f0*/  BSYNC.RECONVERGENT B2 ;  /* 0x0000000000027941 */ /* 0x000fea0003800200 */
.L_x_191:
[----:B------:R-:W-:-:S13]  /*3100*/  ISETP.NE.OR P0, PT, R26, RZ, P0 ;  /* 0x000000ff1a00720c */ /* 0x000fda0000705670 */
[----:B------:R-:W-:Y:S05]  /*3110*/  @!P0 BRA `(.L_x_185) ;  /* 0x00000000001c8947 */ /* 0x000fea0003800000 */
.L_x_187:
[----:B------:R-:W-:Y:S01]  /*3120*/  DADD R4, R8, R4 ;  /* 0x0000000008047229 */ /* 0x000fe20000000004 */
[----:B------:R-:W-:-:S05]  /*3130*/  VIADD R26, R26, 0x4 ;  /* 0x000000041a1a7836 */ /* 0x000fca0000000000 */
[----:B------:R-:W-:Y:S02]  /*3140*/  ISETP.NE.AND P0, PT, R26, RZ, PT ;  /* 0x000000ff1a00720c */ /* 0x000fe40003f05270 */
[----:B------:R-:W-:-:S08]  /*3150*/  DADD R4, R8, R4 ;  /* 0x0000000008047229 */ /* 0x000fd00000000004 */
[----:B------:R-:W-:-:S08]  /*3160*/  DADD R4, R8, R4 ;  /* 0x0000000008047229 */ /* 0x000fd00000000004 */
[----:B------:R-:W-:Y:S01]  /*3170*/  DADD R4, R8, R4 ;  /* 0x0000000008047229 */ /* 0x000fe20000000004 */
[----:B------:R-:W-:Y:S10]  /*3180*/  @P0 BRA `(.L_x_187) ;  /* 0xfffffffc00e40947 */ /* 0x000ff4000383ffff */
.L_x_185:
[----:B0-----:R-:W-:Y:S05]  /*3190*/  BSYNC.RECONVERGENT B1 ;  /* 0x0000000000017941 */ /* 0x001fea0003800200 */
.L_x_184:
[----:B------:R-:W-:Y:S02]  /*31a0*/  ISETP.NE.AND P0, PT, R0, RZ, PT ;  /* 0x000000ff0000720c */ /* 0x000fe40003f05270 */
[----:B------:R-:W-:-:S11]  /*31b0*/  CS2R R2, SRZ ;  /* 0x0000000000027805 */ /* 0x000fd6000001ff00 */
[----:B------:R-:W-:Y:S05]  /*31c0*/  @!P0 BRA `(.L_x_176) ;  /* 0x0000005000f08947 */ /* 0x000fea0003800000 */
[----:B-1----:R-:W-:Y:S01]  /*31d0*/  LOP3.LUT R29, RZ, 0x80000000, R29, 0xb8, !PT ;  /* 0x80000000ff1d7812 */ /* 0x002fe200078eb81d */
[----:B------:R-:W-:Y:S01]  /*31e0*/  IMAD.MOV.U32 R28, RZ, RZ, RZ ;  /* 0x000000ffff1c7224 */ /* 0x000fe200078e00ff */
[----:B------:R-:W-:Y:S01]  /*31f0*/  MOV R10, 0x0 ;  /* 0x00000000000a7802 */ /* 0x000fe20000000f00 */
[----:B------:R-:W-:Y:S01]  /*3200*/  IMAD.MOV.U32 R11, RZ, RZ, 0x3fd80000 ;  /* 0x3fd80000ff0b7424 */ /* 0x000fe200078e00ff */
[----:B------:R-:W0:Y:S01]  /*3210*/  MUFU.RSQ64H R9, R29 ;  /* 0x0000001d00097308 */ /* 0x000e220000001c00 */
[----:B---3--:R-:W-:-:S05]  /*3220*/  VIADD R8, R29, 0xfcb00000 ;  /* 0xfcb000001d087836 */ /* 0x008fca0000000000 */
[----:B------:R-:W-:Y:S01]  /*3230*/  ISETP.GE.U32.AND P0, PT, R8, 0x7ca00000, PT ;  /* 0x7ca000000800780c */ /* 0x000fe20003f06070 */
[----:B0-----:R-:W-:-:S08]  /*3240*/  DMUL R2, R8, R8 ;  /* 0x0000000808027228 */ /* 0x001fd00000000000 */
[----:B------:R-:W-:-:S08]  /*3250*/  DFMA R2, R28, -R2, 1 ;  /* 0x3ff000001c02742b */ /* 0x000fd00000000802 */
[----:B------:R-:W-:Y:S02]  /*3260*/  DFMA R10, R2, R10, 0.5 ;  /* 0x3fe00000020a742b */ /* 0x000fe4000000000a */
[----:B------:R-:W-:-:S08]  /*3270*/  DMUL R2, R8, R2 ;  /* 0x0000000208027228 */ /* 0x000fd00000000000 */
[----:B------:R-:W-:-:S08]  /*3280*/  DFMA R10, R10, R2, R8 ;  /* 0x000000020a0a722b */ /* 0x000fd00000000008 */
[----:B------:R-:W-:Y:S02]  /*3290*/  DMUL R12, R28, R10 ;  /* 0x0000000a1c0c7228 */ /* 0x000fe40000000000 */
[----:B------:R-:W-:Y:S02]  /*32a0*/  VIADD R19, R11, 0xfff00000 ;  /* 0xfff000000b137836 */ /* 0x000fe40000000000 */
[----:B------:R-:W-:-:S04]  /*32b0*/  IMAD.MOV.U32 R18, RZ, RZ, R10 ;  /* 0x000000ffff127224 */ /* 0x000fc800078e000a */
[----:B------:R-:W-:-:S08]  /*32c0*/  DFMA R14, R12, -R12, R28 ;  /* 0x8000000c0c0e722b */ /* 0x000fd0000000001c */
[----:B------:R-:W-:Y:S01]  /*32d0*/  DFMA R2, R14, R18, R12 ;  /* 0x000000120e02722b */ /* 0x000fe2000000000c */
[----:B------:R-:W-:Y:S10]  /*32e0*/  @!P0 BRA `(.L_x_193) ;  /* 0x0000000000308947 */ /* 0x000ff40003800000 */
[----:B------:R-:W-:Y:S01]  /*32f0*/  IMAD.MOV.U32 R32, RZ, RZ, R10 ;  /* 0x000000ffff207224 */ /* 0x000fe200078e000a */
[----:B------:R-:W-:Y:S01]  /*3300*/  MOV R36, R14 ;  /* 0x0000000e00247202 */ /* 0x000fe20000000f00 */
[----:B------:R-:W-:Y:S01]  /*3310*/  IMAD.MOV.U32 R35, RZ, RZ, R13 ;  /* 0x000000ffff237224 */ /* 0x000fe200078e000d */
[----:B------:R-:W-:Y:S01]  /*3320*/  MOV R13, R19 ;  /* 0x00000013000d7202 */ /* 0x000fe20000000f00 */
[----:B------:R-:W-:Y:S01]  /*3330*/  IMAD.MOV.U32 R37, RZ, RZ, R15 ;  /* 0x000000ffff257224 */ /* 0x000fe200078e000f */
[----:B------:R-:W-:Y:S01]  /*3340*/  MOV R7, 0x3390 ;  /* 0x0000339000077802 */ /* 0x000fe20000000f00 */
[----:B------:R-:W-:Y:S02]  /*3350*/  IMAD.MOV.U32 R34, RZ, RZ, R12 ;  /* 0x000000ffff227224 */ /* 0x000fe400078e000c */
[----:B------:R-:W-:Y:S02]  /*3360*/  IMAD.MOV.U32 R11, RZ, RZ, R29 ;  /* 0x000000ffff0b7224 */ /* 0x000fe400078e001d */
[----:B------:R-:W-:-:S07]  /*3370*/  IMAD.MOV.U32 R10, RZ, RZ, RZ ;  /* 0x000000ffff0a7224 */ /* 0x000fce00078e00ff */
[----:B------:R-:W-:Y:S05]  /*3380*/  CALL.REL.NOINC `($__internal_5_$__cuda_sm20_dsqrt_rn_f64_mediumpath_v1) ;  /* 0x00000074000c7944 */ /* 0x000fea0003c00000 */
[----:B------:R-:W-:Y:S02]  /*3390*/  IMAD.MOV.U32 R2, RZ, RZ, R10 ;  /* 0x000000ffff027224 */ /* 0x000fe400078e000a */
[----:B------:R-:W-:-:S07]  /*33a0*/  IMAD.MOV.U32 R3, RZ, RZ, R11 ;  /* 0x000000ffff037224 */ /* 0x000fce00078e000b */
.L_x_193:
[----:B------:R-:W-:Y:S01]  /*33b0*/  IADD3 R0, PT, PT, -R0, 0x1, RZ ;  /* 0x0000000100007810 */ /* 0x000fe20007ffe1ff */
[----:B------:R-:W-:-:S03]  /*33c0*/  DADD R8, RZ, R2 ;  /* 0x00000000ff087229 */ /* 0x000fc60000000002 */
[----:B------:R-:W-:-:S05]  /*33d0*/  ISETP.NE.AND P0, PT, R0, RZ, PT ;  /* 0x000000ff0000720c */ /* 0x000fca0003f05270 */
[----:B------:R-:W-:Y:S01]  /*33e0*/  DMUL R8, R8, R2 ;  /* 0x0000000208087228 */ /* 0x000fe20000000000 */
[----:B------:R-:W-:-:S07]  /*33f0*/  CS2R R2, SRZ ;  /* 0x0000000000027805 */ /* 0x000fce000001ff00 */
[----:B------:R-:W-:Y:S01]  /*3400*/  DADD R4, R4, R8 ;  /* 0x0000000004047229 */ /* 0x000fe20000000008 */
[----:B------:R-:W-:Y:S10]  /*3410*/  @!P0 BRA `(.L_x_176) ;  /* 0x00000050005c8947 */ /* 0x000ff40003800000 */
[----:B------:R-:W-:Y:S01]  /*3420*/  BSSY.RECONVERGENT B1, `(.L_x_194) ;  /* 0x0000005000017945 */ /* 0x000fe20003800200 */
.L_x_195:
[----:B------:R-:W-:Y:S01]  /*3430*/  VIADD R0, R0, 0x1 ;  /* 0x0000000100007836 */ /* 0x000fe20000000000 */
[----:B------:R-:W-:-:S04]  /*3440*/  DADD R4, R8, R4 ;  /* 0x0000000008047229 */ /* 0x000fc80000000004 */
[----:B------:R-:W-:-:S13]  /*3450*/  ISETP.NE.AND P0, PT, R0, RZ, PT ;  /* 0x000000ff0000720c */ /* 0x000fda0003f05270 */
[----:B------:R-:W-:Y:S05]  /*3460*/  @P0 BRA `(.L_x_195) ;  /* 0xfffffffc00f00947 */ /* 0x000fea000383ffff */
[----:B------:R-:W-:Y:S05]  /*3470*/  BSYNC.RECONVERGENT B1 ;  /* 0x0000000000017941 */ /* 0x000fea0003800200 */
.L_x_194:
[----:B------:R-:W-:Y:S01]  /*3480*/  CS2R R2, SRZ ;  /* 0x0000000000027805 */ /* 0x000fe2000001ff00 */
[----:B------:R-:W-:Y:S06]  /*3490*/  BRA `(.L_x_176) ;  /* 0x00000050003c7947 */ /* 0x000fec0003800000 */
.L_x_177:
[----:B------:R2:W4:Y:S01]  /*34a0*/  I2F.F64 R30, R9 ;  /* 0x00000009001e7312 */ /* 0x0005220000201c00 */
[C---:B------:R-:W-:Y:S01]  /*34b0*/  IADD3 R23, PT, PT, R9.reuse, -0x1, RZ ;  /* 0xffffffff09177810 */ /* 0x040fe20007ffe0ff */
[----:B------:R-:W-:Y:S01]  /*34c0*/  IMAD.MOV.U32 R15, RZ, RZ, RZ ;  /* 0x000000ffff0f7224 */ /* 0x000fe200078e00ff */
[----:B------:R-:W-:Y:S01]  /*34d0*/  LOP3.LUT R22, R9, 0xf, RZ, 0xc0, !PT ;  /* 0x0000000f09167812 */ /* 0x000fe200078ec0ff */
[----:B------:R-:W-:Y:S01]  /*34e0*/  VIADD R14, R1, 0xa8 ;  /* 0x000000a8010e7836 */ /* 0x000fe20000000000 */
[C---:B------:R-:W-:Y:S02]  /*34f0*/  LOP3.LUT R21, R9.reuse, 0x7, RZ, 0xc0, !PT ;  /* 0x0000000709157812 */ /* 0x040fe400078ec0ff */
[----:B------:R-:W-:Y:S02]  /*3500*/  CS2R R4, SRZ ;  /* 0x0000000000047805 */ /* 0x000fe4000001ff00 */
[----:B------:R-:W-:Y:S02]  /*3510*/  LOP3.LUT R20, R9, 0x7ffffff0, RZ, 0xc0, !PT ;  /* 0x7ffffff009147812 */ /* 0x000fe400078ec0ff */
[----:B------:R-:W-:-:S02]  /*3520*/  CS2R R2, SRZ ;  /* 0x0000000000027805 */ /* 0x000fc4000001ff00 */
[C---:B------:R-:W-:Y:S02]  /*3530*/  LOP3.LUT R19, R9.reuse, 0x3, RZ, 0xc0, !PT ;  /* 0x0000000309137812 */ /* 0x040fe400078ec0ff */
[C---:B------:R-:W-:Y:S02]  /*3540*/  LOP3.LUT R18, R9.reuse, 0x7ffffffc, RZ, 0xc0, !PT ;  /* 0x7ffffffc09127812 */ /* 0x040fe400078ec0ff */
[----:B--2-4-:R-:W-:-:S07]  /*3550*/  LOP3.LUT R17, R9, 0x7ffffffe, RZ, 0xc0, !PT ;  /* 0x7ffffffe09117812 */ /* 0x014fce00078ec0ff */
.L_x_282:
[----:B------:R-:W-:Y:S01]  /*3560*/  VIADD R15, R15, 0x1 ;  /* 0x000000010f0f7836 */ /* 0x000fe20000000000 */
[----:B------:R-:W-:Y:S01]  /*3570*/  CS2R R44, SRZ ;  /* 0x00000000002c7805 */ /* 0x000fe2000001ff00 */
[----:B0-----:R-:W-:Y:S01]  /*3580*/  IMAD.MOV.U32 R11, RZ, RZ, 0x1 ;  /* 0x00000001ff0b7424 */ /* 0x001fe200078e00ff */
[----:B------:R-:W-:Y:S02]  /*3590*/  CS2R R46, SRZ ;  /* 0x00000000002e7805 */ /* 0x000fe4000001ff00 */
[----:B------:R-:W-:-:S13]  /*35a0*/  ISETP.NE.AND P2, PT, R15, R26, PT ;  /* 0x0000001a0f00720c */ /* 0x000fda0003f45270 */
.L_x_277:
[----:B0--3--:R-:W0:Y:S01]  /*35b0*/  LDC R7, c[0x0][0x384] ;  /* 0x0000e100ff077b82 */ /* 0x009e220000000800 */
[----:B------:R-:W-:Y:S05]  /*35c0*/  YIELD ;  /* 0x0000000000007946 */ /* 0x000fea0003800000 */
[----:B--2---:R-:W2:Y:S02]  /*35d0*/  LDCU UR4, c[0x0][0x388] ;  /* 0x00007100ff0477ac */ /* 0x004ea40008000800 */
[----:B------:R-:W3:Y:S01]  /*35e0*/  LDC.64 R48, c[0x0][0x390] ;  /* 0x0000e400ff307b82 */ /* 0x000ee20000000a00 */
[----:B0-----:R-:W-:Y:S02]  /*35f0*/  ISETP.GE.AND P0, PT, R7, 0x1, PT ;  /* 0x000000010700780c */ /* 0x001fe40003f06270 */
[----:B--2---:R-:W-:-:S02]  /*3600*/  ISETP.NE.AND P3, PT, R11, UR4, PT ;  /* 0x000000040b007c0c */ /* 0x004fc4000bf65270 */
[----:B------:R-:W-:-:S09]  /*3610*/  IADD3 R11, PT, PT, R11, 0x1, RZ ;  /* 0x000000010b0b7810 */ /* 0x000fd20007ffe0ff */
[----:B---3--:R-:W-:Y:S05]  /*3620*/  @!P0 BRA `(.L_x_196) ;  /* 0x0000001000348947 */ /* 0x008fea0003800000 */
[----:B------:R-:W-:Y:S01]  /*3630*/  ISETP.GE.U32.AND P1, PT, R23, 0xf, PT ;  /* 0x0000000f1700780c */ /* 0x000fe20003f26070 */
[----:B------:R-:W-:-:S12]  /*3640*/  IMAD.MOV.U32 R7, RZ, RZ, 0x1 ;  /* 0x00000001ff077424 */ /* 0x000fd800078e00ff */
[----:B------:R-:W-:Y:S05]  /*3650*/  @!P1 BRA `(.L_x_197) ;  /* 0x0000000400ec9947 */ /* 0x000fea0003800000 */
[----:B------:R-:W-:Y:S01]  /*3660*/  IMAD.MOV.U32 R7, RZ, RZ, 0x1 ;  /* 0x00000001ff077424 */ /* 0x000fe200078e00ff */
[----:B------:R-:W0:Y:S01]  /*3670*/  LDCU.64 UR4, c[0x0][0x3a8] ;  /* 0x00007500ff0477ac */ /* 0x000e220008000a00 */
[----:B------:R-:W-:-:S05]  /*3680*/  NOP ;  /* 0x0000000000007918 */ /* 0x000fca0000000000 */
.L_x_198:
[----:B------:R-:W2:Y:S01]  /*3690*/  LDC.64 R8, c[0x0][0x3b0] ;  /* 0x0000ec00ff087b82 */ /* 0x000ea20000000a00 */
[----:B------:R-:W-:-:S04]  /*36a0*/  IMAD R25, R7, 0x1f4, RZ ;  /* 0x000001f407197824 */ /* 0x000fc800078e02ff */
[C---:B------:R-:W-:Y:S02]  /*36b0*/  VIADD R51, R25.reuse, 0x3e8 ;  /* 0x000003e819337836 */ /* 0x040fe40000000000 */
[----:B--2---:R-:W-:-:S05]  /*36c0*/  IMAD.WIDE.U32 R32, R25, 0x8, R8 ;  /* 0x0000000819207825 */ /* 0x004fca00078e0008 */
[----:B------:R-:W0:Y:S01]  /*36d0*/  LDG.E.64 R42, desc[UR36][R32.64+0x10] ;  /* 0x00001024202a7981 */ /* 0x000e22000c1e1b00 */
[----:B------:R-:W-:-:S03]  /*36e0*/  IMAD.WIDE.U32 R50, R51, 0x8, R8 ;  /* 0x0000000833327825 */ /* 0x000fc600078e0008 */
[----:B------:R2:W3:Y:S04]  /*36f0*/  LDG.E.64 R52, desc[UR36][R32.64+0xfb0] ;  /* 0x000fb02420347981 */ /* 0x0004e8000c1e1b00 */
[----:B------:R-:W4:Y:S01]  /*3700*/  LDG.E.64 R50, desc[UR36][R50.64+0x10] ;  /* 0x0000102432327981 */ /* 0x000f22000c1e1b00 */
[C---:B------:R-:W-:Y:S01]  /*3710*/  VIADD R13, R25.reuse, 0x5dc ;  /* 0x000005dc190d7836 */ /* 0x040fe20000000000 */
[----:B------:R-:W-:-:S03]  /*3720*/  IADD3 R41, PT, PT, R25, 0x7d0, RZ ;  /* 0x000007d019297810 */ /* 0x000fc60007ffe0ff */
[----:B------:R-:W-:-:S04]  /*3730*/  IMAD.WIDE.U32 R12, R13, 0x8, R8 ;  /* 0x000000080d0c7825 */ /* 0x000fc800078e0008 */
[--C-:B------:R-:W-:Y:S02]  /*3740*/  IMAD.WIDE.U32 R40, R41, 0x8, R8.reuse ;  /* 0x0000000829287825 */ /* 0x100fe400078e0008 */
[----:B------:R-:W5:Y:S02]  /*3750*/  LDG.E.64 R12, desc[UR36][R12.64+0x10] ;  /* 0x000010240c0c7981 */ /* 0x000f64000c1e1b00 */
        /* <DEDUP_REMOVED lines=8> */
[----:B--2---:R-:W-:Y:S02]  /*37e0*/  VIADD R33, R25, 0xfa0 ;  /* 0x00000fa019217836 */ /* 0x004fe40000000000 */
[----:B------:R-:W-:-:S04]  /*37f0*/  IMAD.WIDE.U32 R34, R35, 0x8, R8 ;  /* 0x0000000823227825 */ /* 0x000fc800078e0008 */
[----:B------:R-:W-:Y:S02]  /*3800*/  IMAD.WIDE.U32 R32, R33, 0x8, R8 ;  /* 0x0000000821207825 */ /* 0x000fe400078e0008 */
[----:B------:R-:W2:Y:S01]  /*3810*/  LDG.E.64 R34, desc[UR36][R34.64+0x10] ;  /* 0x0000102422227981 */ /* 0x000ea2000c1e1b00 */
[----:B------:R-:W-:-:S03]  /*3820*/  IADD3 R57, PT, PT, R25, 0x1194, RZ ;  /* 0x0000119419397810 */ /* 0x000fc60007ffe0ff */
[----:B------:R-:W2:Y:S01]  /*3830*/  LDG.E.64 R32, desc[UR36][R32.64+0x10] ;  /* 0x0000102420207981 */ /* 0x000ea2000c1e1b00 */
[----:B------:R-:W-:Y:S02]  /*3840*/  VIADD R27, R25, 0x1388 ;  /* 0x00001388191b7836 */ /* 0x000fe40000000000 */
[----:B------:R-:W-:-:S04]  /*3850*/  IMAD.WIDE.U32 R56, R57, 0x8, R8 ;  /* 0x0000000839387825 */ /* 0x000fc800078e0008 */
[----:B------:R-:W-:-:S04]  /*3860*/  VIADD R61, R25, 0x157c ;  /* 0x0000157c193d7836 */ /* 0x000fc80000000000 */
[----:B------:R-:W-:Y:S01]  /*3870*/  IMAD.WIDE.U32 R60, R61, 0x8, R8 ;  /* 0x000000083d3c7825 */ /* 0x000fe200078e0008 */
[----:B0-----:R-:W-:Y:S01]  /*3880*/  DMUL R54, R42, UR4 ;  /* 0x000000042a367c28 */ /* 0x001fe20008000000 */
[----:B------:R0:W2:Y:S01]  /*3890*/  LDG.E.64 R42, desc[UR36][R56.64+0x10] ;  /* 0x00001024382a7981 */ /* 0x0000a2000c1e1b00 */
[----:B---3--:R-:W-:-:S06]  /*38a0*/  DMUL R52, R52, UR4 ;  /* 0x0000000434347c28 */ /* 0x008fcc0008000000 */
[----:B------:R-:W-:Y:S01]  /*38b0*/  DMUL R54, R54, R48 ;  /* 0x0000003036367228 */ /* 0x000fe20000000000 */
[----:B------:R-:W-:-:S06]  /*38c0*/  IMAD.WIDE.U32 R48, R27, 0x8, R8 ;  /* 0x000000081b307825 */ /* 0x000fcc00078e0008 */
[----:B------:R-:W3:Y:S01]  /*38d0*/  LDG.E.64 R48, desc[UR36][R48.64+0x10] ;  /* 0x0000102430307981 */ /* 0x000ee2000c1e1b00 */
[----:B------:R-:W-:Y:S01]  /*38e0*/  DMUL R52, R54, R52 ;  /* 0x0000003436347228 */ /* 0x000fe20000000000 */
[----:B------:R-:W-:Y:S01]  /*38f0*/  VIADD R27, R25, 0x1770 ;  /* 0x00001770191b7836 */ /* 0x000fe20000000000 */
[----:B----4-:R-:W-:Y:S01]  /*3900*/  DMUL R54, R50, UR4 ;  /* 0x0000000432367c28 */ /* 0x010fe20008000000 */
[----:B------:R-:W4:Y:S02]  /*3910*/  LDG.E.64 R50, desc[UR36][R60.64+0x10] ;  /* 0x000010243c327981 */ /* 0x000f24000c1e1b00 */
[----:B0-----:R-:W-:-:S05]  /*3920*/  IMAD.WIDE.U32 R56, R27, 0x8, R8 ;  /* 0x000000081b387825 */ /* 0x001fca00078e0008 */
[----:B------:R-:W-:Y:S01]  /*3930*/  DMUL R58, R52, R54 ;  /* 0x00000036343a7228 */ /* 0x000fe20000000000 */
[----:B------:R-:W4:Y:S01]  /*3940*/  LDG.E.64 R56, desc[UR36][R56.64+0x10] ;  /* 0x0000102438387981 */ /* 0x000f22000c1e1b00 */
[C---:B------:R-:W-:Y:S01]  /*3950*/  VIADD R53, R25.reuse, 0x1964 ;  /* 0x0000196419357836 */ /* 0x040fe20000000000 */
[----:B------:R-:W-:-:S03]  /*3960*/  IADD3 R55, PT, PT, R25, 0x1b58, RZ ;  /* 0x00001b5819377810 */ /* 0x000fc60007ffe0ff */
[----:B------:R-:W-:-:S04]  /*3970*/  IMAD.WIDE.U32 R52, R53, 0x8, R8 ;  /* 0x0000000835347825 */ /* 0x000fc800078e0008 */
[--C-:B------:R-:W-:Y:S02]  /*3980*/  IMAD.WIDE.U32 R54, R55, 0x8, R8.reuse ;  /* 0x0000000837367825 */ /* 0x100fe400078e0008 */
[----:B------:R-:W4:Y:S02]  /*3990*/  LDG.E.64 R52, desc[UR36][R52.64+0x10] ;  /* 0x0000102434347981 */ /* 0x000f24000c1e1b00 */
[----:B------:R-:W-:Y:S02]  /*39a0*/  VIADD R25, R25, 0x1d4c ;  /* 0x00001d4c19197836 */ /* 0x000fe40000000000 */
[----:B------:R-:W4:Y:S02]  /*39b0*/  LDG.E.64 R54, desc[UR36][R54.64+0x10] ;  /* 0x0000102436367981 */ /* 0x000f24000c1e1b00 */
[----:B------:R-:W-:-:S06]  /*39c0*/  IMAD.WIDE.U32 R8, R25, 0x8, R8 ;  /* 0x0000000819087825 */ /* 0x000fcc00078e0008 */
[----:B------:R-:W4:Y:S01]  /*39d0*/  LDG.E.64 R8, desc[UR36][R8.64+0x10] ;  /* 0x0000102408087981 */ /* 0x000f22000c1e1b00 */
[----:B-----5:R-:W-:Y:S02]  /*39e0*/  DMUL R12, R12, UR4 ;  /* 0x000000040c0c7c28 */ /* 0x020fe40008000000 */
[----:B------:R-:W-:-:S06]  /*39f0*/  DMUL R40, R40, UR4 ;  /* 0x0000000428287c28 */ /* 0x000fcc0008000000 */
[----:B------:R-:W-:Y:S02]  /*3a00*/  DMUL R12, R58, R12 ;  /* 0x0000000c3a0c7228 */ /* 0x000fe40000000000 */
[----:B------:R-:W-:-:S06]  /*3a10*/  DMUL R38, R38, UR4 ;  /* 0x0000000426267c28 */ /* 0x000fcc0008000000 */
[----:B------:R-:W-:Y:S02]  /*3a20*/  DMUL R12, R12, R40 ;  /* 0x000000280c0c7228 */ /* 0x000fe40000000000 */
[----:B------:R-:W-:-:S06]  /*3a30*/  DMUL R36, R36, UR4 ;  /* 0x0000000424247c28 */ /* 0x000fcc0008000000 */
[----:B------:R-:W-:Y:S02]  /*3a40*/  DMUL R12, R12, R38 ;  /* 0x000000260c0c7228 */ /* 0x000fe40000000000 */
[----:B--2---:R-:W-:-:S06]  /*3a50*/  DMUL R34, R34, UR4 ;  /* 0x0000000422227c28 */ /* 0x004fcc0008000000 */
[----:B------:R-:W-:Y:S02]  /*3a60*/  DMUL R12, R12, R36 ;  /* 0x000000240c0c7228 */ /* 0x000fe40000000000 */
[----:B------:R-:W-:-:S06]  /*3a70*/  DMUL R32, R32, UR4 ;  /* 0x0000000420207c28 */ /* 0x000fcc0008000000 */
[----:B------:R-:W-:Y:S01]  /*3a80*/  DMUL R12, R12, R34 ;  /* 0x000000220c0c7228 */ /* 0x000fe20000000000 */
[C---:B------:R-:W-:Y:S02]  /*3a90*/  IMAD R10, R7.reuse, 0x4, R0 ;  /* 0x00000004070a7824 */ /* 0x040fe400078e0200 */
[----:B------:R-:W-:Y:S02]  /*3aa0*/  IMAD.MOV.U32 R35, RZ, RZ, 0x1 ;  /* 0x00000001ff237424 */ /* 0x000fe400078e00ff */
[----:B------:R-:W-:-:S03]  /*3ab0*/  IMAD R25, R7, 0x8, R14 ;  /* 0x0000000807197824 */ /* 0x000fc600078e020e */
[----:B------:R-:W-:Y:S01]  /*3ac0*/  DMUL R12, R12, R32 ;  /* 0x000000200c0c7228 */ /* 0x000fe20000000000 */
[----:B------:R-:W-:Y:S01]  /*3ad0*/  MOV R32, 0x0 ;  /* 0x0000000000207802 */ /* 0x000fe20000000f00 */
[----:B------:R-:W-:Y:S01]  /*3ae0*/  IMAD.MOV.U32 R33, RZ, RZ, 0x7ff80000 ;  /* 0x7ff80000ff217424 */ /* 0x000fe200078e00ff */
[----:B------:R2:W-:Y:S04]  /*3af0*/  STL [R10], R35 ;  /* 0x000000230a007387 */ /* 0x0005e80000100800 */
[----:B------:R2:W-:Y:S04]  /*3b00*/  STL.64 [R25], R32 ;  /* 0x0000002019007387 */ /* 0x0005e80000100a00 */
[----:B------:R2:W-:Y:S04]  /*3b10*/  STL [R10+0x4], R35 ;  /* 0x000004230a007387 */ /* 0x0005e80000100800 */
[----:B------:R2:W-:Y:S04]  /*3b20*/  STL.64 [R25+0x8], R32 ;  /* 0x0000082019007387 */ /* 0x0005e80000100a00 */
        /* <DEDUP_REMOVED lines=23> */
[----:B------:R2:W-:Y:S01]  /*3ca0*/  STL.64 [R25+0x68], R32 ;  /* 0x0000682019007387 */ /* 0x0005e20000100a00 */
[----:B------:R-:W-:-:S03]  /*3cb0*/  VIADD R27, R7, 0xf ;  /* 0x0000000f071b7836 */ /* 0x000fc60000000000 */
[----:B------:R2:W-:Y:S04]  /*3cc0*/  STL [R10+0x38], R35 ;  /* 0x000038230a007387 */ /* 0x0005e80000100800 */
[----:B------:R2:W-:Y:S04]  /*3cd0*/  STL.64 [R25+0x70], R32 ;  /* 0x0000702019007387 */ /* 0x0005e80000100a00 */
[----:B------:R2:W-:Y:S04]  /*3ce0*/  STL [R10+0x3c], R35 ;  /* 0x00003c230a007387 */ /* 0x0005e80000100800 */
[----:B------:R2:W-:Y:S01]  /*3cf0*/  STL.64 [R25+0x78], R32 ;  /* 0x0000782019007387 */ /* 0x0005e20000100a00 */
[----:B------:R-:W-:Y:S01]  /*3d00*/  ISETP.NE.AND P1, PT, R27, R20, PT ;  /* 0x000000141b00720c */ /* 0x000fe20003f25270 */
[----:B------:R-:W-:Y:S01]  /*3d10*/  VIADD R7, R7, 0x10 ;  /* 0x0000001007077836 */ /* 0x000fe20000000000 */
[----:B------:R-:W-:-:S08]  /*3d20*/  DMUL R42, R42, UR4 ;  /* 0x000000042a2a7c28 */ /* 0x000fd00008000000 */
[----:B------:R-:W-:Y:S02]  /*3d30*/  DMUL R12, R12, R42 ;  /* 0x0000002a0c0c7228 */ /* 0x000fe40000000000 */
[----:B---3--:R-:W-:Y:S02]  /*3d40*/  DMUL R48, R48, UR4 ;  /* 0x0000000430307c28 */ /* 0x008fe40008000000 */
[----:B----4-:R-:W-:-:S06]  /*3d50*/  DMUL R50, R50, UR4 ;  /* 0x0000000432327c28 */ /* 0x010fcc0008000000 */
        /* <DEDUP_REMOVED lines=10> */
[----:B--2---:R-:W-:Y:S10]  /*3e00*/  @P1 BRA `(.L_x_198) ;  /* 0xfffffff800201947 */ /* 0x004ff4000383ffff */
.L_x_197:
[----:B------:R-:W-:-:S13]  /*3e10*/  ISETP.NE.AND P1, PT, R22, RZ, PT ;  /* 0x000000ff1600720c */ /* 0x000fda0003f25270 */
[----:B------:R-:W-:Y:S05]  /*3e20*/  @!P1 BRA `(.L_x_196) ;  /* 0x0000000800349947 */ /* 0x000fea0003800000 */
[----:B------:R-:W-:Y:S01]  /*3e30*/  VIADD R8, R22, 0xffffffff ;  /* 0xffffffff16087836 */ /* 0x000fe20000000000 */
[----:B------:R-:W-:-:S04]  /*3e40*/  ISETP.NE.AND P4, PT, R21, RZ, PT ;  /* 0x000000ff1500720c */ /* 0x000fc80003f85270 */
[----:B------:R-:W-:-:S13]  /*3e50*/  ISETP.GE.U32.AND P1, PT, R8, 0x7, PT ;  /* 0x000000070800780c */ /* 0x000fda0003f26070 */
[----:B------:R-:W-:Y:S05]  /*3e60*/  @!P1 BRA `(.L_x_199) ;  /* 0x0000000400009947 */ /* 0x000fea0003800000 */
[----:B------:R-:W0:Y:S01]  /*3e70*/  LDC.64 R12, c[0x0][0x3b0] ;  /* 0x0000ec00ff0c7b82 */ /* 0x000e220000000a00 */
[----:B------:R-:W-:Y:S01]  /*3e80*/  IMAD R25, R7, 0x1f4, RZ ;  /* 0x000001f407197824 */ /* 0x000fe200078e02ff */
[----:B------:R-:W2:Y:S04]  /*3e90*/  LDCU.64 UR4, c[0x0][0x3a8] ;  /* 0x00007500ff0477ac */ /* 0x000ea80008000a00 */
[C---:B------:R-:W-:Y:S01]  /*3ea0*/  IADD3 R43, PT, PT, R25.reuse, 0x1f4, RZ ;  /* 0x000001f4192b7810 */ /* 0x040fe20007ffe0ff */
[C---:B------:R-:W-:Y:S02]  /*3eb0*/  VIADD R41, R25.reuse, 0x3e8 ;  /* 0x000003e819297836 */ /* 0x040fe40000000000 */
[----:B0-----:R-:W-:-:S04]  /*3ec0*/  IMAD.WIDE.U32 R34, R25, 0x8, R12 ;  /* 0x0000000819227825 */ /* 0x001fc800078e000c */
[--C-:B------:R-:W-:Y:S02]  /*3ed0*/  IMAD.WIDE.U32 R42, R43, 0x8, R12.reuse ;  /* 0x000000082b2a7825 */ /* 0x100fe400078e000c */
[----:B------:R-:W2:Y:S02]  /*3ee0*/  LDG.E.64 R34, desc[UR36][R34.64+0x10] ;  /* 0x0000102422227981 */ /* 0x000ea4000c1e1b00 */
[----:B------:R-:W-:Y:S02]  /*3ef0*/  IMAD.WIDE.U32 R40, R41, 0x8, R12 ;  /* 0x0000000829287825 */ /* 0x000fe400078e000c */
[----:B------:R-:W3:Y:S02]  /*3f00*/  LDG.E.64 R42, desc[UR36][R42.64+0x10] ;  /* 0x000010242a2a7981 */ /* 0x000ee4000c1e1b00 */
[C---:B------:R-:W-:Y:S02]  /*3f10*/  VIADD R39, R25.reuse, 0x5dc ;  /* 0x000005dc19277836 */ /* 0x040fe40000000000 */
[----:B------:R-:W4:Y:S01]  /*3f20*/  LDG.E.64 R40, desc[UR36][R40.64+0x10] ;  /* 0x0000102428287981 */ /* 0x000f22000c1e1b00 */
[----:B------:R-:W-:-:S02]  /*3f30*/  VIADD R37, R25, 0x7d0 ;  /* 0x000007d019257836 */ /* 0x000fc40000000000 */
[----:B------:R-:W-:-:S04]  /*3f40*/  IMAD.WIDE.U32 R38, R39, 0x8, R12 ;  /* 0x0000000827267825 */ /* 0x000fc800078e000c */
[--C-:B------:R-:W-:Y:S02]  /*3f50*/  IMAD.WIDE.U32 R36, R37, 0x8, R12.reuse ;  /* 0x0000000825247825 */ /* 0x100fe400078e000c */
[----:B------:R-:W5:Y:S02]  /*3f60*/  LDG.E.64 R38, desc[UR36][R38.64+0x10] ;  /* 0x0000102426267981 */ /* 0x000f64000c1e1b00 */
[----:B------:R-:W-:Y:S02]  /*3f70*/  VIADD R33, R25, 0x9c4 ;  /* 0x000009c419217836 */ /* 0x000fe40000000000 */
[----:B------:R-:W5:Y:S02]  /*3f80*/  LDG.E.64 R36, desc[UR36][R36.64+0x10] ;  /* 0x0000102424247981 */ /* 0x000f64000c1e1b00 */
[----:B------:R-:W-:Y:S01]  /*3f90*/  IMAD.WIDE.U32 R32, R33, 0x8, R12 ;  /* 0x0000000821207825 */ /* 0x000fe200078e000c */
[----:B------:R-:W-:-:S05]  /*3fa0*/  IADD3 R9, PT, PT, R25, 0xbb8, RZ ;  /* 0x00000bb819097810 */ /* 0x000fca0007ffe0ff */
[----:B------:R-:W5:Y:S01]  /*3fb0*/  LDG.E.64 R32, desc[UR36][R32.64+0x10] ;  /* 0x0000102420207981 */ /* 0x000f62000c1e1b00 */
[----:B------:R-:W-:-:S04]  /*3fc0*/  IMAD.WIDE.U32 R8, R9, 0x8, R12 ;  /* 0x0000000809087825 */ /* 0x000fc800078e000c */
[----:B------:R-:W-:Y:S02]  /*3fd0*/  VIADD R25, R25, 0xdac ;  /* 0x00000dac19197836 */ /* 0x000fe40000000000 */
[----:B------:R-:W5:Y:S02]  /*3fe0*/  LDG.E.64 R8, desc[UR36][R8.64+0x10] ;  /* 0x0000102408087981 */ /* 0x000f64000c1e1b00 */
[----:B------:R-:W-:-:S06]  /*3ff0*/  IMAD.WIDE.U32 R12, R25, 0x8, R12 ;  /* 0x00000008190c7825 */ /* 0x000fcc00078e000c */
[----:B------:R-:W5:Y:S01]  /*4000*/  LDG.E.64 R12, desc[UR36][R12.64+0x10] ;  /* 0x000010240c0c7981 */ /* 0x000f62000c1e1b00 */
[C---:B------:R-:W-:Y:S02]  /*4010*/  IMAD R10, R7.reuse, 0x4, R0 ;  /* 0x00000004070a7824 */ /* 0x040fe400078e0200 */
[----:B------:R-:W-:Y:S02]  /*4020*/  IMAD.MOV.U32 R27, RZ, RZ, 0x1 ;  /* 0x00000001ff1b7424 */ /* 0x000fe400078e00ff */
[C---:B------:R-:W-:Y:S02]  /*4030*/  IMAD R25, R7.reuse, 0x8, R14 ;  /* 0x0000000807197824 */ /* 0x040fe400078e020e */
[----:B------:R-:W-:Y:S01]  /*4040*/  VIADD R7, R7, 0x8 ;  /* 0x0000000807077836 */ /* 0x000fe20000000000 */
[----:B------:R0:W-:Y:S01]  /*4050*/  STL [R10], R27 ;  /* 0x0000001b0a007387 */ /* 0x0001e20000100800 */
[----:B--2---:R-:W-:Y:S02]  /*4060*/  DMUL R34, R34, UR4 ;  /* 0x0000000422227c28 */ /* 0x004fe40008000000 */
[----:B---3--:R-:W-:-:S06]  /*4070*/  DMUL R42, R42, UR4 ;  /* 0x000000042a2a7c28 */ /* 0x008fcc0008000000 */
[----:B------:R-:W-:Y:S02]  /*4080*/  DMUL R34, R48, R34 ;  /* 0x0000002230227228 */ /* 0x000fe40000000000 */
[----:B----4-:R-:W-:-:S06]  /*4090*/  DMUL R40, R40, UR4 ;  /* 0x0000000428287c28 */ /* 0x010fcc0008000000 */
[----:B------:R-:W-:Y:S02]  /*40a0*/  DMUL R34, R34, R42 ;  /* 0x0000002a22227228 */ /* 0x000fe40000000000 */
[----:B-----5:R-:W-:Y:S02]  /*40b0*/  DMUL R38, R38, UR4 ;  /* 0x0000000426267c28 */ /* 0x020fe40008000000 */
[----:B------:R-:W-:-:S04]  /*40c0*/  DMUL R36, R36, UR4 ;  /* 0x0000000424247c28 */ /* 0x000fc80008000000 */
[----:B------:R-:W-:Y:S02]  /*40d0*/  DMUL R34, R34, R40 ;  /* 0x0000002822227228 */ /* 0x000fe40000000000 */
[----:B------:R-:W-:-:S06]  /*40e0*/  DMUL R32, R32, UR4 ;  /* 0x0000000420207c28 */ /* 0x000fcc0008000000 */
[----:B------:R-:W-:Y:S02]  /*40f0*/  DMUL R34, R34, R38 ;  /* 0x0000002622227228 */ /* 0x000fe40000000000 */
[----:B------:R-:W-:-:S06]  /*4100*/  DMUL R8, R8, UR4 ;  /* 0x0000000408087c28 */ /* 0x000fcc0008000000 */
[----:B------:R-:W-:Y:S01]  /*4110*/  DMUL R34, R34, R36 ;  /* 0x0000002422227228 */ /* 0x000fe20000000000 */
[----:B------:R-:W-:Y:S01]  /*4120*/  MOV R36, 0x0 ;  /* 0x0000000000247802 */ /* 0x000fe20000000f00 */
[----:B------:R-:W-:Y:S01]  /*4130*/  IMAD.MOV.U32 R37, RZ, RZ, 0x7ff80000 ;  /* 0x7ff80000ff257424 */ /* 0x000fe200078e00ff */
[----:B------:R-:W-:-:S04]  /*4140*/  DMUL R12, R12, UR4 ;  /* 0x000000040c0c7c28 */ /* 0x000fc80008000000 */
[----:B------:R0:W-:Y:S01]  /*4150*/  STL.64 [R25], R36 ;  /* 0x0000002419007387 */ /* 0x0001e20000100a00 */
[----:B------:R-:W-:-:S03]  /*4160*/  DMUL R32, R34, R32 ;  /* 0x0000002022207228 */ /* 0x000fc60000000000 */
[----:B------:R0:W-:Y:S04]  /*4170*/  STL [R10+0x4], R27 ;  /* 0x0000041b0a007387 */ /* 0x0001e80000100800 */
[----:B------:R0:W-:Y:S01]  /*4180*/  STL.64 [R25+0x8], R36 ;  /* 0x0000082419007387 */ /* 0x0001e20000100a00 */
[----:B------:R-:W-:-:S03]  /*4190*/  DMUL R8, R32, R8 ;  /* 0x0000000820087228 */ /* 0x000fc60000000000 */
[----:B------:R0:W-:Y:S04]  /*41a0*/  STL [R10+0x8], R27 ;  /* 0x0000081b0a007387 */ /* 0x0001e80000100800 */
[----:B------:R0:W-:Y:S01]  /*41b0*/  STL.64 [R25+0x10], R36 ;  /* 0x0000102419007387 */ /* 0x0001e20000100a00 */
[----:B------:R-:W-:-:S03]  /*41c0*/  DMUL R48, R8, R12 ;  /* 0x0000000c08307228 */ /* 0x000fc60000000000 */
        /* <DEDUP_REMOVED lines=9> */
[----:B------:R0:W-:Y:S02]  /*4260*/  STL.64 [R25+0x38], R36 ;  /* 0x0000382419007387 */ /* 0x0001e40000100a00 */
.L_x_199:
[----:B------:R-:W-:Y:S05]  /*4270*/  @!P4 BRA `(.L_x_196) ;  /* 0x000000040020c947 */ /* 0x000fea0003800000 */
[----:B------:R-:W-:Y:S01]  /*4280*/  VIADD R8, R21, 0xffffffff ;  /* 0xffffffff15087836 */ /* 0x000fe20000000000 */
[----:B------:R-:W-:-:S04]  /*4290*/  ISETP.NE.AND P4, PT, R19, RZ, PT ;  /* 0x000000ff1300720c */ /* 0x000fc80003f85270 */
[----:B------:R-:W-:-:S13]  /*42a0*/  ISETP.GE.U32.AND P1, PT, R8, 0x3, PT ;  /* 0x000000030800780c */ /* 0x000fda0003f26070 */
[----:B------:R-:W-:Y:S05]  /*42b0*/  @!P1 BRA `(.L_x_200) ;  /* 0x0000000000909947 */ /* 0x000fea0003800000 */
[----:B------:R-:W2:Y:S01]  /*42c0*/  LDC.64 R8, c[0x0][0x3b0] ;  /* 0x0000ec00ff087b82 */ /* 0x000ea20000000a00 */
[----:B0-----:R-:W-:Y:S01]  /*42d0*/  IMAD R25, R7, 0x1f4, RZ ;  /* 0x000001f407197824 */ /* 0x001fe200078e02ff */
[----:B------:R-:W0:Y:S03]  /*42e0*/  LDCU.64 UR4, c[0x0][0x3a8] ;  /* 0x00007500ff0477ac */ /* 0x000e260008000a00 */
[C---:B------:R-:W-:Y:S01]  /*42f0*/  VIADD R33, R25.reuse, 0x1f4 ;  /* 0x000001f419217836 */ /* 0x040fe20000000000 */
[C---:B------:R-:W-:Y:S01]  /*4300*/  IADD3 R35, PT, PT, R25.reuse, 0x3e8, RZ ;  /* 0x000003e819237810 */ /* 0x040fe20007ffe0ff */
[----:B--2---:R-:W-:-:S06]  /*4310*/  IMAD.WIDE.U32 R12, R25, 0x8, R8 ;  /* 0x00000008190c7825 */ /* 0x004fcc00078e0008 */
[----:B------:R-:W0:Y:S01]  /*4320*/  LDG.E.64 R12, desc[UR36][R12.64+0x10] ;  /* 0x000010240c0c7981 */ /* 0x000e22000c1e1b00 */
[----:B------:R-:W-:-:S04]  /*4330*/  IMAD.WIDE.U32 R32, R33, 0x8, R8 ;  /* 0x0000000821207825 */ /* 0x000fc800078e0008 */
[--C-:B------:R-:W-:Y:S02]  /*4340*/  IMAD.WIDE.U32 R34, R35, 0x8, R8.reuse ;  /* 0x0000000823227825 */ /* 0x100fe400078e0008 */
[----:B------:R-:W2:Y:S02]  /*4350*/  LDG.E.64 R32, desc[UR36][R32.64+0x10] ;  /* 0x0000102420207981 */ /* 0x000ea4000c1e1b00 */
[----:B------:R-:W-:Y:S02]  /*4360*/  VIADD R37, R25, 0x5dc ;  /* 0x000005dc19257836 */ /* 0x000fe40000000000 */
[----:B------:R-:W3:Y:S02]  /*4370*/  LDG.E.64 R34, desc[UR36][R34.64+0x10] ;  /* 0x0000102422227981 */ /* 0x000ee4000c1e1b00 */
[----:B------:R-:W-:-:S06]  /*4380*/  IMAD.WIDE.U32 R36, R37, 0x8, R8 ;  /* 0x0000000825247825 */ /* 0x000fcc00078e0008 */
[----:B------:R-:W4:Y:S01]  /*4390*/  LDG.E.64 R36, desc[UR36][R36.64+0x10] ;  /* 0x0000102424247981 */ /* 0x000f22000c1e1b00 */
[C---:B------:R-:W-:Y:S02]  /*43a0*/  IMAD R10, R7.reuse, 0x4, R0 ;  /* 0x00000004070a7824 */ /* 0x040fe400078e0200 */
[----:B------:R-:W-:Y:S02]  /*43b0*/  IMAD.MOV.U32 R25, RZ, RZ, 0x1 ;  /* 0x00000001ff197424 */ /* 0x000fe400078e00ff */
[C---:B------:R-:W-:Y:S02]  /*43c0*/  IMAD R27, R7.reuse, 0x8, R14 ;  /* 0x00000008071b7824 */ /* 0x040fe400078e020e */
[----:B------:R-:W-:Y:S01]  /*43d0*/  VIADD R7, R7, 0x4 ;  /* 0x0000000407077836 */ /* 0x000fe20000000000 */
[----:B------:R0:W-:Y:S02]  /*43e0*/  STL [R10], R25 ;  /* 0x000000190a007387 */ /* 0x0001e40000100800 */
[----:B0-----:R-:W-:-:S02]  /*43f0*/  DMUL R8, R12, UR4 ;  /* 0x000000040c087c28 */ /* 0x001fc40008000000 */
[----:B--2---:R-:W-:-:S06]  /*4400*/  DMUL R12, R32, UR4 ;  /* 0x00000004200c7c28 */ /* 0x004fcc0008000000 */
[----:B------:R-:W-:Y:S01]  /*4410*/  DMUL R48, R48, R8 ;  /* 0x0000000830307228 */ /* 0x000fe20000000000 */
[----:B------:R-:W-:Y:S01]  /*4420*/  MOV R8, 0x0 ;  /* 0x0000000000087802 */ /* 0x000fe20000000f00 */
[----:B------:R-:W-:Y:S01]  /*4430*/  IMAD.MOV.U32 R9, RZ, RZ, 0x7ff80000 ;  /* 0x7ff80000ff097424 */ /* 0x000fe200078e00ff */
[----:B---3--:R-:W-:-:S04]  /*4440*/  DMUL R34, R34, UR4 ;  /* 0x0000000422227c28 */ /* 0x008fc80008000000 */
[----:B------:R2:W-:Y:S01]  /*4450*/  STL.64 [R27], R8 ;  /* 0x000000081b007387 */ /* 0x0005e20000100a00 */
[----:B------:R-:W-:Y:S02]  /*4460*/  DMUL R12, R48, R12 ;  /* 0x0000000c300c7228 */ /* 0x000fe40000000000 */
[----:B----4-:R-:W-:Y:S01]  /*4470*/  DMUL R36, R36, UR4 ;  /* 0x0000000424247c28 */ /* 0x010fe20008000000 */
        /* <DEDUP_REMOVED lines=8> */
.L_x_200:
[----:B------:R-:W-:Y:S05]  /*4500*/  @!P4 BRA `(.L_x_196) ;  /* 0x00000000007cc947 */ /* 0x000fea0003800000 */
[----:B------:R-:W3:Y:S01]  /*4510*/  LDC.64 R32, c[0x0][0x3b0] ;  /* 0x0000ec00ff207b82 */ /* 0x000ee20000000a00 */
[----:B0-2---:R-:W-:Y:S01]  /*4520*/  IMAD R25, R7, 0x1f4, RZ ;  /* 0x000001f407197824 */ /* 0x005fe200078e02ff */
[----:B------:R-:W0:Y:S03]  /*4530*/  LDCU.64 UR4, c[0x0][0x3a8] ;  /* 0x00007500ff0477ac */ /* 0x000e260008000a00 */
[----:B---3--:R-:W-:-:S06]  /*4540*/  IMAD.WIDE.U32 R8, R25, 0x8, R32 ;  /* 0x0000000819087825 */ /* 0x008fcc00078e0020 */
[----:B------:R-:W0:Y:S01]  /*4550*/  LDG.E.64 R8, desc[UR36][R8.64+0x10] ;  /* 0x0000102408087981 */ /* 0x000e22000c1e1b00 */
[C---:B------:R-:W-:Y:S01]  /*4560*/  IMAD R10, R7.reuse, 0x4, R0 ;  /* 0x00000004070a7824 */ /* 0x040fe200078e0200 */
[----:B------:R-:W-:Y:S01]  /*4570*/  MOV R27, 0x1 ;  /* 0x00000001001b7802 */ /* 0x000fe20000000f00 */
[----:B------:R-:W-:Y:S01]  /*4580*/  IMAD R7, R7, 0x8, R14 ;  /* 0x0000000807077824 */ /* 0x000fe200078e020e */
[----:B------:R-:W-:Y:S01]  /*4590*/  ISETP.NE.AND P1, PT, R19, 0x1, PT ;  /* 0x000000011300780c */ /* 0x000fe20003f25270 */
[----:B------:R-:W-:Y:S02]  /*45a0*/  IMAD.MOV.U32 R34, RZ, RZ, 0x0 ;  /* 0x00000000ff227424 */ /* 0x000fe400078e00ff */
[----:B------:R-:W-:Y:S01]  /*45b0*/  IMAD.MOV.U32 R35, RZ, RZ, 0x7ff80000 ;  /* 0x7ff80000ff237424 */ /* 0x000fe200078e00ff */
[----:B------:R3:W-:Y:S04]  /*45c0*/  STL [R10], R27 ;  /* 0x0000001b0a007387 */ /* 0x0007e80000100800 */
[----:B------:R3:W-:Y:S01]  /*45d0*/  STL.64 [R7], R34 ;  /* 0x0000002207007387 */ /* 0x0007e20000100a00 */
[----:B0-----:R-:W-:-:S08]  /*45e0*/  DMUL R12, R8, UR4 ;  /* 0x00000004080c7c28 */ /* 0x001fd00008000000 */
[----:B------:R-:W-:Y:S01]  /*45f0*/  DMUL R48, R48, R12 ;  /* 0x0000000c30307228 */ /* 0x000fe20000000000 */
[----:B---3--:R-:W-:Y:S10]  /*4600*/  @!P1 BRA `(.L_x_196) ;  /* 0x00000000003c9947 */ /* 0x008ff40003800000 */
[----:B------:R-:W-:Y:S01]  /*4610*/  ISETP.NE.AND P1, PT, R19, 0x2, PT ;  /* 0x000000021300780c */ /* 0x000fe20003f25270 */
[----:B------:R-:W-:-:S04]  /*4620*/  VIADD R9, R25, 0x1f4 ;  /* 0x000001f419097836 */ /* 0x000fc80000000000 */
[----:B------:R-:W-:-:S06]  /*4630*/  IMAD.WIDE.U32 R8, R9, 0x8, R32 ;  /* 0x0000000809087825 */ /* 0x000fcc00078e0020 */
[----:B------:R-:W2:Y:S02]  /*4640*/  LDG.E.64 R8, desc[UR36][R8.64+0x10] ;  /* 0x0000102408087981 */ /* 0x000ea4000c1e1b00 */
[----:B------:R-:W-:-:S04]  /*4650*/  @P1 VIADD R13, R25, 0x3e8 ;  /* 0x000003e8190d1836 */ /* 0x000fc80000000000 */
[----:B------:R-:W-:-:S06]  /*4660*/  @P1 IMAD.WIDE.U32 R32, R13, 0x8, R32 ;  /* 0x000000080d201825 */ /* 0x000fcc00078e0020 */
[----:B------:R-:W3:Y:S04]  /*4670*/  @P1 LDG.E.64 R32, desc[UR36][R32.64+0x10] ;  /* 0x0000102420201981 */ /* 0x000ee8000c1e1b00 */
[----:B------:R4:W-:Y:S04]  /*4680*/  STL [R10+0x4], R27 ;  /* 0x0000041b0a007387 */ /* 0x0009e80000100800 */
[----:B------:R4:W-:Y:S04]  /*4690*/  STL.64 [R7+0x8], R34 ;  /* 0x0000082207007387 */ /* 0x0009e80000100a00 */
[----:B------:R4:W-:Y:S04]  /*46a0*/  @P1 STL [R10+0x8], R27 ;  /* 0x0000081b0a001387 */ /* 0x0009e80000100800 */
[----:B------:R4:W-:Y:S01]  /*46b0*/  @P1 STL.64 [R7+0x10], R34 ;  /* 0x0000102207001387 */ /* 0x0009e20000100a00 */
[----:B--2---:R-:W-:-:S08]  /*46c0*/  DMUL R12, R8, UR4 ;  /* 0x00000004080c7c28 */ /* 0x004fd00008000000 */
[----:B------:R-:W-:Y:S02]  /*46d0*/  DMUL R48, R48, R12 ;  /* 0x0000000c30307228 */ /* 0x000fe40000000000 */
[----:B---3--:R-:W-:-:S08]  /*46e0*/  @P1 DMUL R12, R32, UR4 ;  /* 0x00000004200c1c28 */ /* 0x008fd00008000000 */
[----:B----4-:R-:W-:-:S11]  /*46f0*/  @P1 DMUL R48, R48, R12 ;  /* 0x0000000c30301228 */ /* 0x010fd60000000000 */
.L_x_196:
[----:B------:R-:W3:Y:S02]  /*4700*/  LDCU UR4, c[0x0][0x3fc] ;  /* 0x00007f80ff0477ac */ /* 0x000ee40008000800 */
[----:B---3--:R-:W-:-:S09]  /*4710*/  UISETP.GT.AND UP0, UPT, UR4, 0x1, UPT ;  /* 0x000000010400788c */ /* 0x008fd2000bf04270 */
[----:B------:R-:W-:Y:S05]  /*4720*/  BRA.U UP0, `(.L_x_201) ;  /* 0x00000015009c7547 */ /* 0x000fea000b800000 */
[----:B------:R-:W-:-:S09]  /*4730*/  UISETP.NE.AND UP0, UPT, UR4, URZ, UPT ;  /* 0x000000ff0400728c */ /* 0x000fd2000bf05270 */
[----:B------:R-:W-:Y:S05]  /*4740*/  BRA.U !UP0, `(.L_x_202) ;  /* 0x0000000d08407547 */ /* 0x000fea000b800000 */
[----:B------:R-:W-:-:S09]  /*4750*/  UISETP.NE.AND UP0, UPT, UR4, 0x1, UPT ;  /* 0x000000010400788c */ /* 0x000fd2000bf05270 */
[----:B------:R-:W-:Y:S05]  /*4760*/  BRA.U UP0, `(.L_x_203) ;  /* 0x0000002500ac7547 */ /* 0x000fea000b800000 */
        /* <DEDUP_REMOVED lines=8> */
.L_x_206:
[----:B0-2---:R-:W-:-:S05]  /*47f0*/  IMAD R10, R7, 0x8, R14 ;  /* 0x00000008070a7824 */ /* 0x005fca00078e020e */
[----:B------:R-:W2:Y:S04]  /*4800*/  LDL.64 R38, [R10] ;  /* 0x000000000a267983 */ /* 0x000ea80000100a00 */
        /* <DEDUP_REMOVED lines=10> */
[----:B------:R-:W5:Y:S01]  /*48b0*/  LDL.64 R8, [R10+0x58] ;  /* 0x000058000a087983 */ /* 0x000f620000100a00 */
[----:B--2---:R-:W-:-:S03]  /*48c0*/  DFMA R42, R38, R38, R42 ;  /* 0x00000026262a722b */ /* 0x004fc6000000002a */
[----:B------:R-:W2:Y:S05]  /*48d0*/  LDL.64 R38, [R10+0x60] ;  /* 0x000060000a267983 */ /* 0x000eaa0000100a00 */
[----:B---3--:R-:W-:Y:S01]  /*48e0*/  DFMA R42, R40, R40, R42 ;  /* 0x00000028282a722b */ /* 0x008fe2000000002a */
[----:B------:R-:W3:Y:S07]  /*48f0*/  LDL.64 R40, [R10+0x68] ;  /* 0x000068000a287983 */ /* 0x000eee0000100a00 */
[----:B----4-:R-:W-:Y:S01]  /*4900*/  DFMA R54, R50, R50, R42 ;  /* 0x000000323236722b */ /* 0x010fe2000000002a */
[----:B------:R-:W4:Y:S04]  /*4910*/  LDL.64 R50, [R10+0x70] ;  /* 0x000070000a327983 */ /* 0x000f280000100a00 */
[----:B------:R-:W4:Y:S03]  /*4920*/  LDL.64 R42, [R10+0x78] ;  /* 0x000078000a2a7983 */ /* 0x000f260000100a00 */
        /* <DEDUP_REMOVED lines=9> */
[C---:B------:R-:W-:Y:S02]  /*49c0*/  VIADD R9, R7.reuse, 0xf ;  /* 0x0000000f07097836 */ /* 0x040fe40000000000 */
[----:B------:R-:W-:-:S03]  /*49d0*/  VIADD R7, R7, 0x10 ;  /* 0x0000001007077836 */ /* 0x000fc60000000000 */
[----:B------:R-:W-:Y:S02]  /*49e0*/  ISETP.NE.AND P0, PT, R9, R20, PT ;  /* 0x000000140900720c */ /* 0x000fe40003f05270 */
[----:B--2---:R-:W-:-:S08]  /*49f0*/  DFMA R54, R38, R38, R54 ;  /* 0x000000262636722b */ /* 0x004fd00000000036 */
[----:B---3--:R-:W-:-:S08]  /*4a00*/  DFMA R54, R40, R40, R54 ;  /* 0x000000282836722b */ /* 0x008fd00000000036 */
[----:B----4-:R-:W-:-:S08]  /*4a10*/  DFMA R54, R50, R50, R54 ;  /* 0x000000323236722b */ /* 0x010fd00000000036 */
[----:B------:R-:W-:Y:S01]  /*4a20*/  DFMA R42, R42, R42, R54 ;  /* 0x0000002a2a2a722b */ /* 0x000fe20000000036 */
[----:B------:R-:W-:Y:S10]  /*4a30*/  @P0 BRA `(.L_x_206) ;  /* 0xfffffffc006c0947 */ /* 0x000ff4000383ffff */
.L_x_205:
[----:B------:R-:W-:-:S13]  /*4a40*/  ISETP.NE.AND P0, PT, R22, RZ, PT ;  /* 0x000000ff1600720c */ /* 0x000fda0003f05270 */
[----:B------:R-:W-:Y:S05]  /*4a50*/  @!P0 BRA `(.L_x_204) ;  /* 0x0000000000c08947 */ /* 0x000fea0003800000 */
[----:B--2---:R-:W-:Y:S02]  /*4a60*/  IADD3 R8, PT, PT, R22, -0x1, RZ ;  /* 0xffffffff16087810 */ /* 0x004fe40007ffe0ff */
[----:B------:R-:W-:Y:S02]  /*4a70*/  ISETP.NE.AND P1, PT, R21, RZ, PT ;  /* 0x000000ff1500720c */ /* 0x000fe40003f25270 */
[----:B------:R-:W-:-:S13]  /*4a80*/  ISETP.GE.U32.AND P0, PT, R8, 0x7, PT ;  /* 0x000000070800780c */ /* 0x000fda0003f06070 */
[----:B------:R-:W-:Y:S05]  /*4a90*/  @!P0 BRA `(.L_x_207) ;  /* 0x0000000000488947 */ /* 0x000fea0003800000 */
[----:B0-----:R-:W-:-:S05]  /*4aa0*/  IMAD R10, R7, 0x8, R14 ;  /* 0x00000008070a7824 */ /* 0x001fca00078e020e */
[----:B------:R-:W2:Y:S04]  /*4ab0*/  LDL.64 R8, [R10] ;  /* 0x000000000a087983 */ /* 0x000ea80000100a00 */
[----:B------:R-:W3:Y:S04]  /*4ac0*/  LDL.64 R12, [R10+0x8] ;  /* 0x000008000a0c7983 */ /* 0x000ee80000100a00 */
[----:B------:R-:W4:Y:S04]  /*4ad0*/  LDL.64 R32, [R10+0x10] ;  /* 0x000010000a207983 */ /* 0x000f280000100a00 */
[----:B------:R-:W5:Y:S04]  /*4ae0*/  LDL.64 R34, [R10+0x18] ;  /* 0x000018000a227983 */ /* 0x000f680000100a00 */
[----:B------:R-:W5:Y:S04]  /*4af0*/  LDL.64 R36, [R10+0x20] ;  /* 0x000020000a247983 */ /* 0x000f680000100a00 */
        /* <DEDUP_REMOVED lines=12> */
.L_x_207:
[----:B------:R-:W-:Y:S05]  /*4bc0*/  @!P1 BRA `(.L_x_204) ;  /* 0x0000000000649947 */ /* 0x000fea0003800000 */
[----:B------:R-:W-:Y:S01]  /*4bd0*/  VIADD R8, R21, 0xffffffff ;  /* 0xffffffff15087836 */ /* 0x000fe20000000000 */
[----:B------:R-:W-:-:S04]  /*4be0*/  ISETP.NE.AND P1, PT, R19, RZ, PT ;  /* 0x000000ff1300720c */ /* 0x000fc80003f25270 */
[----:B------:R-:W-:-:S13]  /*4bf0*/  ISETP.GE.U32.AND P0, PT, R8, 0x3, PT ;  /* 0x000000030800780c */ /* 0x000fda0003f06070 */
[----:B------:R-:W-:Y:S05]  /*4c00*/  @!P0 BRA `(.L_x_208) ;  /* 0x0000000000288947 */ /* 0x000fea0003800000 */
[----:B0-----:R-:W-:-:S05]  /*4c10*/  LEA R10, R7, R14, 0x3 ;  /* 0x0000000e070a7211 */ /* 0x001fca00078e18ff */
[----:B------:R-:W2:Y:S04]  /*4c20*/  LDL.64 R8, [R10] ;  /* 0x000000000a087983 */ /* 0x000ea80000100a00 */
[----:B------:R-:W3:Y:S04]  /*4c30*/  LDL.64 R12, [R10+0x8] ;  /* 0x000008000a0c7983 */ /* 0x000ee80000100a00 */
[----:B------:R-:W4:Y:S04]  /*4c40*/  LDL.64 R32, [R10+0x10] ;  /* 0x000010000a207983 */ /* 0x000f280000100a00 */
[----:B------:R-:W5:Y:S01]  /*4c50*/  LDL.64 R34, [R10+0x18] ;  /* 0x000018000a227983 */ /* 0x000f620000100a00 */
[----:B------:R-:W-:Y:S01]  /*4c60*/  VIADD R7, R7, 0x4 ;  /* 0x0000000407077836 */ /* 0x000fe20000000000 */
[----:B--2---:R-:W-:-:S08]  /*4c70*/  DFMA R8, R8, R8, R42 ;  /* 0x000000080808722b */ /* 0x004fd0000000002a */
[----:B---3--:R-:W-:-:S08]  /*4c80*/  DFMA R8, R12, R12, R8 ;  /* 0x0000000c0c08722b */ /* 0x008fd00000000008 */
[----:B----4-:R-:W-:-:S08]  /*4c90*/  DFMA R8, R32, R32, R8 ;  /* 0x000000202008722b */ /* 0x010fd00000000008 */
[----:B-----5:R-:W-:-:S11]  /*4ca0*/  DFMA R42, R34, R34, R8 ;  /* 0x00000022222a722b */ /* 0x020fd60000000008 */
.L_x_208:
        /* <DEDUP_REMOVED lines=11> */
.L_x_204:
[----:B--2---:R-:W2:Y:S01]  /*4d60*/  MUFU.RCP64H R9, -0.00019999989308416843414 ;  /* 0xbf2a36e200097908 */ /* 0x004ea20000001800 */
[----:B------:R-:W-:Y:S01]  /*4d70*/  IMAD.MOV.U32 R34, RZ, RZ, -0x14e3bcd3 ;  /* 0xeb1c432dff227424 */ /* 0x000fe200078e00ff */
[----:B------:R-:W-:Y:S01]  /*4d80*/  MOV R35, 0x3f2a36e2 ;  /* 0x3f2a36e200237802 */ /* 0x000fe20000000f00 */
[----:B------:R-:W-:Y:S01]  /*4d90*/  IMAD.MOV.U32 R8, RZ, RZ, 0x1 ;  /* 0x00000001ff087424 */ /* 0x000fe200078e00ff */
[----:B------:R-:W-:Y:S01]  /*4da0*/  FSETP.GEU.AND P1, PT, |R43|, 6.5827683646048100446e-37, PT ;  /* 0x036000002b00780b */ /* 0x000fe20003f2e200 */
[----:B------:R-:W-:Y:S04]  /*4db0*/  BSSY.RECONVERGENT B1, `(.L_x_209) ;  /* 0x0000010000017945 */ /* 0x000fe80003800200 */
[----:B--2---:R-:W-:-:S08]  /*4dc0*/  DFMA R12, R8, R34, 1 ;  /* 0x3ff00000080c742b */ /* 0x004fd00000000022 */
        /* <DEDUP_REMOVED lines=10> */
[----:B------:R-:W-:Y:S01]  /*4e70*/  IMAD.MOV.U32 R8, RZ, RZ, -0x14e3bcd3 ;  /* 0xeb1c432dff087424 */ /* 0x000fe200078e00ff */
[----:B0-----:R-:W-:Y:S01]  /*4e80*/  MOV R10, 0x4eb0 ;  /* 0x00004eb0000a7802 */ /* 0x001fe20000000f00 */
[----:B------:R-:W-:-:S07]  /*4e90*/  IMAD.MOV.U32 R9, RZ, RZ, -0x40d5c91e ;  /* 0xbf2a36e2ff097424 */ /* 0x000fce00078e00ff */
[----:B-1----:R-:W-:Y:S05]  /*4ea0*/  CALL.REL.NOINC `($__internal_4_$__cuda_sm20_div_rn_f64_full) ;  /* 0x0000005000c47944 */ /* 0x002fea0003c00000 */
.L_x_210:
[----:B------:R-:W-:Y:S05]  /*4eb0*/  BSYNC.RECONVERGENT B1 ;  /* 0x0000000000017941 */ /* 0x000fea0003800200 */
.L_x_209:
[----:B------:R-:W-:Y:S01]  /*4ec0*/  MOV R8, 0x652b82fe ;  /* 0x652b82fe00087802 */ /* 0x000fe20000000f00 */
[----:B------:R-:W-:Y:S01]  /*4ed0*/  IMAD.MOV.U32 R9, RZ, RZ, 0x3ff71547 ;  /* 0x3ff71547ff097424 */ /* 0x000fe200078e00ff */
[----:B------:R-:W-:Y:S01]  /*4ee0*/  UMOV UR4, 0xfefa39ef ;  /* 0xfefa39ef00047882 */ /* 0x000fe20000000000 */
[----:B------:R-:W-:Y:S01]  /*4ef0*/  UMOV UR5, 0x3fe62e42 ;  /* 0x3fe62e4200057882 */ /* 0x000fe20000000000 */
[----:B------:R-:W-:Y:S01]  /*4f00*/  FSETP.GEU.AND P0, PT, |R33|, 4.1917929649353027344, PT ;  /* 0x4086232b2100780b */ /* 0x000fe20003f0e200 */
[----:B------:R-:W-:Y:S01]  /*4f10*/  BSSY.RECONVERGENT B1, `(.L_x_211) ;  /* 0x0000038000017945 */ /* 0x000fe20003800200 */
[----:B------:R-:W-:Y:S01]  /*4f20*/  IMAD.MOV.U32 R34, RZ, RZ, -0x3d7d3eb2 ;  /* 0xc282c14eff227424 */ /* 0x000fe200078e00ff */
[----:B0-----:R-:W-:-:S08]  /*4f30*/  DFMA R36, R32, R8, 6.75539944105574400000e+15 ;  /* 0x433800002024742b */ /* 0x001fd00000000008 */
        /* <DEDUP_REMOVED lines=36> */
[----:B------:R-:W-:-:S09]  /*5180*/  IMAD.MOV.U32 R9, RZ, RZ, 0x3f99aaf9 ;  /* 0x3f99aaf9ff097424 */ /* 0x000fd200078e00ff */
[----:B------:R-:W-:Y:S01]  /*5190*/  LEA R13, R36, R39, 0x14 ;  /* 0x00000027240d7211 */ /* 0x000fe200078ea0ff */
[----:B------:R-:W-:Y:S01]  /*51a0*/  IMAD.MOV.U32 R12, RZ, RZ, R38 ;  /* 0x000000ffff0c7224 */ /* 0x000fe200078e0026 */
[----:B------:R-:W-:Y:S06]  /*51b0*/  @!P0 BRA `(.L_x_212) ;  /* 0x0000000000348947 */ /* 0x000fec0003800000 */
[----:B------:R-:W-:Y:S01]  /*51c0*/  FSETP.GEU.AND P1, PT, |R33|, 4.2275390625, PT ;  /* 0x408748002100780b */ /* 0x000fe20003f2e200 */
[C---:B------:R-:W-:Y:S02]  /*51d0*/  DADD R12, R32.reuse, +INF ;  /* 0x7ff00000200c7429 */ /* 0x040fe40000000000 */
[----:B------:R-:W-:-:S08]  /*51e0*/  DSETP.GEU.AND P0, PT, R32, RZ, PT ;  /* 0x000000ff2000722a */ /* 0x000fd00003f0e000 */
[----:B------:R-:W-:Y:S02]  /*51f0*/  FSEL R12, R12, RZ, P0 ;  /* 0x000000ff0c0c7208 */ /* 0x000fe40000000000 */
[----:B------:R-:W-:Y:S01]  /*5200*/  @!P1 LEA.HI R7, R36, R36, RZ, 0x1 ;  /* 0x0000002424079211 */ /* 0x000fe200078f08ff */
[----:B------:R-:W-:Y:S01]  /*5210*/  @!P1 IMAD.MOV.U32 R32, RZ, RZ, R38 ;  /* 0x000000ffff209224 */ /* 0x000fe200078e0026 */
[----:B------:R-:W-:Y:S02]  /*5220*/  FSEL R13, R13, RZ, P0 ;  /* 0x000000ff0d0d7208 */ /* 0x000fe40000000000 */
[----:B------:R-:W-:-:S04]  /*5230*/  @!P1 SHF.R.S32.HI R7, RZ, 0x1, R7 ;  /* 0x00000001ff079819 */ /* 0x000fc80000011407 */
[----:B------:R-:W-:Y:S01]  /*5240*/  @!P1 IADD3 R36, PT, PT, R36, -R7, RZ ;  /* 0x8000000724249210 */ /* 0x000fe20007ffe0ff */
[----:B------:R-:W-:-:S03]  /*5250*/  @!P1 IMAD R33, R7, 0x100000, R39 ;  /* 0x0010000007219824 */ /* 0x000fc600078e0227 */
[----:B------:R-:W-:Y:S01]  /*5260*/  @!P1 LEA R37, R36, 0x3ff00000, 0x14 ;  /* 0x3ff0000024259811 */ /* 0x000fe200078ea0ff */
[----:B------:R-:W-:-:S06]  /*5270*/  @!P1 IMAD.MOV.U32 R36, RZ, RZ, RZ ;  /* 0x000000ffff249224 */ /* 0x000fcc00078e00ff */
[----:B------:R-:W-:-:S11]  /*5280*/  @!P1 DMUL R12, R32, R36 ;  /* 0x00000024200c9228 */ /* 0x000fd60000000000 */
.L_x_212:
[----:B------:R-:W-:Y:S05]  /*5290*/  BSYNC.RECONVERGENT B1 ;  /* 0x0000000000017941 */ /* 0x000fea0003800200 */
.L_x_211:
[----:B------:R-:W-:Y:S01]  /*52a0*/  BSSY.RECONVERGENT B1, `(.L_x_213) ;  /* 0x0000005000017945 */ /* 0x000fe20003800200 */
[----:B------:R-:W-:Y:S01]  /*52b0*/  MOV R10, R30 ;  /* 0x0000001e000a7202 */ /* 0x000fe20000000f00 */
[----:B------:R-:W-:Y:S01]  /*52c0*/  IMAD.MOV.U32 R7, RZ, RZ, R31 ;  /* 0x000000ffff077224 */ /* 0x000fe200078e001f */
[----:B------:R-:W-:-:S07]  /*52d0*/  MOV R8, 0x52f0 ;  /* 0x000052f000087802 */ /* 0x000fce0000000f00 */
[----:B-1----:R-:W-:Y:S05]  /*52e0*/  CALL.REL.NOINC `($_Z12vegas_kerneliiiddPddS_S_S_S_iidddijii$__internal_accurate_pow) ;  /* 0x0000005400f07944 */ /* 0x002fea0003c00000 */
[----:B------:R-:W-:Y:S05]  /*52f0*/  BSYNC.RECONVERGENT B1 ;  /* 0x0000000000017941 */ /* 0x000fea0003800200 */
.L_x_213:
        /* <DEDUP_REMOVED lines=13> */
[----:B------:R-:W-:Y:S05]  /*53d0*/  CALL.REL.NOINC `($__internal_3_$__cuda_sm20_dblrcp_rn_slowpath_v3) ;  /* 0x0000004800cc7944 */ /* 0x000fea0003c00000 */
.L_x_215:
[----:B------:R-:W-:Y:S05]  /*53e0*/  BSYNC.RECONVERGENT B1 ;  /* 0x0000000000017941 */ /* 0x000fea0003800200 */
.L_x_214:
[----:B------:R-:W0:Y:S02]  /*53f0*/  LDCU UR4, c[0x0][0x384] ;  /* 0x00007080ff0477ac */ /* 0x000e240008000800 */
[----:B0-----:R-:W-:-:S04]  /*5400*/  ISETP.NE.AND P0, PT, RZ, UR4, PT ;  /* 0x00000004ff007c0c */ /* 0x001fc8000bf05270 */
[----:B------:R-:W-:Y:S02]  /*5410*/  FSEL R8, R32, RZ, P0 ;  /* 0x000000ff20087208 */ /* 0x000fe40000000000 */
[----:B------:R-:W-:-:S06]  /*5420*/  FSEL R9, R33, 1.875, P0 ;  /* 0x3ff0000021097808 */ /* 0x000fcc0000000000 */
[----:B------:R-:W-:Y:S01]  /*5430*/  DMUL R8, R12, R8 ;  /* 0x000000080c087228 */ /* 0x000fe20000000000 */
[----:B------:R-:W-:Y:S10]  /*5440*/  BRA `(.L_x_216) ;  /* 0x0000002800b07947 */ /* 0x000ff40003800000 */
.L_x_202:
        /* <DEDUP_REMOVED lines=8> */
.L_x_219:
        /* <DEDUP_REMOVED lines=13> */
[----:B--2---:R-:W-:-:S03]  /*55a0*/  DADD R42, R38, R42 ;  /* 0x00000000262a7229 */ /* 0x004fc6000000002a */
[----:B------:R-:W2:Y:S05]  /*55b0*/  LDL.64 R38, [R10+0x60] ;  /* 0x000060000a267983 */ /* 0x000eaa0000100a00 */
[----:B---3--:R-:W-:Y:S01]  /*55c0*/  DADD R42, R42, R40 ;  /* 0x000000002a2a7229 */ /* 0x008fe20000000028 */
[----:B------:R-:W3:Y:S07]  /*55d0*/  LDL.64 R40, [R10+0x68] ;  /* 0x000068000a287983 */ /* 0x000eee0000100a00 */
[----:B----4-:R-:W-:Y:S01]  /*55e0*/  DADD R54, R42, R50 ;  /* 0x000000002a367229 */ /* 0x010fe20000000032 */
[----:B------:R-:W4:Y:S04]  /*55f0*/  LDL.64 R50, [R10+0x70] ;  /* 0x000070000a327983 */ /* 0x000f280000100a00 */
[----:B------:R-:W4:Y:S03]  /*5600*/  LDL.64 R42, [R10+0x78] ;  /* 0x000078000a2a7983 */ /* 0x000f260000100a00 */
        /* <DEDUP_REMOVED lines=9> */
[C---:B------:R-:W-:Y:S01]  /*56a0*/  VIADD R13, R7.reuse, 0xf ;  /* 0x0000000f070d7836 */ /* 0x040fe20000000000 */
[----:B------:R-:W-:-:S04]  /*56b0*/  IADD3 R7, PT, PT, R7, 0x10, RZ ;  /* 0x0000001007077810 */ /* 0x000fc80007ffe0ff */
[----:B------:R-:W-:Y:S02]  /*56c0*/  ISETP.NE.AND P0, PT, R13, R20, PT ;  /* 0x000000140d00720c */ /* 0x000fe40003f05270 */
[----:B--2---:R-:W-:-:S08]  /*56d0*/  DADD R8, R8, R38 ;  /* 0x0000000008087229 */ /* 0x004fd00000000026 */
[----:B---3--:R-:W-:-:S08]  /*56e0*/  DADD R8, R8, R40 ;  /* 0x0000000008087229 */ /* 0x008fd00000000028 */
[----:B----4-:R-:W-:-:S08]  /*56f0*/  DADD R8, R8, R50 ;  /* 0x0000000008087229 */ /* 0x010fd00000000032 */
[----:B------:R-:W-:Y:S01]  /*5700*/  DADD R42, R8, R42 ;  /* 0x00000000082a7229 */ /* 0x000fe2000000002a */
[----:B------:R-:W-:Y:S10]  /*5710*/  @P0 BRA `(.L_x_219) ;  /* 0xfffffffc006c0947 */ /* 0x000ff4000383ffff */
.L_x_218:
[----:B------:R-:W-:-:S13]  /*5720*/  ISETP.NE.AND P0, PT, R22, RZ, PT ;  /* 0x000000ff1600720c */ /* 0x000fda0003f05270 */
[----:B------:R-:W-:Y:S05]  /*5730*/  @!P0 BRA `(.L_x_217) ;  /* 0x0000000000c08947 */ /* 0x000fea0003800000 */
[----:B--2---:R-:W-:Y:S01]  /*5740*/  VIADD R8, R22, 0xffffffff ;  /* 0xffffffff16087836 */ /* 0x004fe20000000000 */
[----:B------:R-:W-:-:S04]  /*5750*/  ISETP.NE.AND P1, PT, R21, RZ, PT ;  /* 0x000000ff1500720c */ /* 0x000fc80003f25270 */
        /* <DEDUP_REMOVED lines=20> */
.L_x_220:
[----:B------:R-:W-:Y:S05]  /*58a0*/  @!P1 BRA `(.L_x_217) ;  /* 0x0000000000649947 */ /* 0x000fea0003800000 */
[----:B------:R-:W-:Y:S02]  /*58b0*/  IADD3 R8, PT, PT, R21, -0x1, RZ ;  /* 0xffffffff15087810 */ /* 0x000fe40007ffe0ff */
[----:B------:R-:W-:Y:S02]  /*58c0*/  ISETP.NE.AND P1, PT, R19, RZ, PT ;  /* 0x000000ff1300720c */ /* 0x000fe40003f25270 */
[----:B------:R-:W-:-:S13]  /*58d0*/  ISETP.GE.U32.AND P0, PT, R8, 0x3, PT ;  /* 0x000000030800780c */ /* 0x000fda0003f06070 */
[----:B------:R-:W-:Y:S05]  /*58e0*/  @!P0 BRA `(.L_x_221) ;  /* 0x0000000000288947 */ /* 0x000fea0003800000 */
[----:B0-----:R-:W-:-:S05]  /*58f0*/  IMAD R10, R7, 0x8, R14 ;  /* 0x00000008070a7824 */ /* 0x001fca00078e020e */
[----:B------:R-:W2:Y:S04]  /*5900*/  LDL.64 R8, [R10] ;  /* 0x000000000a087983 */ /* 0x000ea80000100a00 */
[----:B------:R-:W3:Y:S04]  /*5910*/  LDL.64 R12, [R10+0x8] ;  /* 0x000008000a0c7983 */ /* 0x000ee80000100a00 */
[----:B------:R-:W4:Y:S04]  /*5920*/  LDL.64 R32, [R10+0x10] ;  /* 0x000010000a207983 */ /* 0x000f280000100a00 */
[----:B------:R-:W5:Y:S01]  /*5930*/  LDL.64 R34, [R10+0x18] ;  /* 0x000018000a227983 */ /* 0x000f620000100a00 */
[----:B------:R-:W-:Y:S01]  /*5940*/  VIADD R7, R7, 0x4 ;  /* 0x0000000407077836 */ /* 0x000fe20000000000 */
[----:B--2---:R-:W-:-:S08]  /*5950*/  DADD R8, R42, R8 ;  /* 0x000000002a087229 */ /* 0x004fd00000000008 */
[----:B---3--:R-:W-:-:S08]  /*5960*/  DADD R8, R8, R12 ;  /* 0x0000000008087229 */ /* 0x008fd0000000000c */
[----:B----4-:R-:W-:-:S08]  /*5970*/  DADD R8, R8, R32 ;  /* 0x0000000008087229 */ /* 0x010fd00000000020 */
[----:B-----5:R-:W-:-:S11]  /*5980*/  DADD R42, R8, R34 ;  /* 0x00000000082a7229 */ /* 0x020fd60000000022 */
.L_x_221:
[----:B------:R-:W-:Y:S05]  /*5990*/  @!P1 BRA `(.L_x_217) ;  /* 0x0000000000289947 */ /* 0x000fea0003800000 */
[----:B------:R-:W-:-:S05]  /*59a0*/  IMAD R7, R7, 0x8, R14 ;  /* 0x0000000807077824 */ /* 0x000fca00078e020e */
        /* <DEDUP_REMOVED lines=9> */
.L_x_217:
[----:B------:R-:W-:Y:S01]  /*5a40*/  DSETP.NEU.AND P0, PT, |R42|, +INF , PT ;  /* 0x7ff000002a00742a */ /* 0x000fe20003f0d200 */
[----:B------:R-:W-:-:S13]  /*5a50*/  BSSY.RECONVERGENT B1, `(.L_x_222) ;  /* 0x0000016000017945 */ /* 0x000fda0003800200 */
[----:B--2---:R-:W-:Y:S01]  /*5a60*/  @!P0 DMUL R8, RZ, R42 ;  /* 0x0000002aff088228 */ /* 0x004fe20000000000 */
[----:B------:R-:W-:Y:S01]  /*5a70*/  @!P0 MOV R7, RZ ;  /* 0x000000ff00078202 */ /* 0x000fe20000000f00 */
[----:B------:R-:W-:Y:S09]  /*5a80*/  @!P0 BRA `(.L_x_223) ;  /* 0x0000000000488947 */ /* 0x000ff20003800000 */
[----:B------:R-:W-:Y:S01]  /*5a90*/  UMOV UR4, 0x6dc9c883 ;  /* 0x6dc9c88300047882 */ /* 0x000fe20000000000 */
[----:B------:R-:W-:Y:S01]  /*5aa0*/  UMOV UR5, 0x3fe45f30 ;  /* 0x3fe45f3000057882 */ /* 0x000fe20000000000 */
[C---:B------:R-:W-:Y:S02]  /*5ab0*/  DSETP.GE.AND P0, PT, |R42|.reuse, 2.14748364800000000000e+09, PT ;  /* 0x41e000002a00742a */ /* 0x040fe40003f06200 */
[----:B------:R-:W-:Y:S01]  /*5ac0*/  DMUL R12, R42, UR4 ;  /* 0x000000042a0c7c28 */ /* 0x000fe20008000000 */
[----:B------:R-:W-:Y:S01]  /*5ad0*/  UMOV UR4, 0x54442d18 ;  /* 0x54442d1800047882 */ /* 0x000fe20000000000 */
[----:B------:R-:W-:-:S04]  /*5ae0*/  UMOV UR5, 0x3ff921fb ;  /* 0x3ff921fb00057882 */ /* 0x000fc80000000000 */
        /* <DEDUP_REMOVED lines=11> */
[----:B01----:R-:W-:Y:S05]  /*5ba0*/  CALL.REL.NOINC `($_Z12vegas_kerneliiiddPddS_S_S_S_iidddijii$__internal_trig_reduction_slowpathd) ;  /* 0x0000005800787944 */ /* 0x003fea0003c00000 */
.L_x_223:
[----:B------:R-:W-:Y:S05]  /*5bb0*/  BSYNC.RECONVERGENT B1 ;  /* 0x0000000000017941 */ /* 0x000fea0003800200 */
.L_x_222:
[----:B------:R-:W2:Y:S01]  /*5bc0*/  LDCU.64 UR4, c[0x4][0x50] ;  /* 0x01000a00ff0477ac */ /* 0x000ea20008000a00 */
[----:B0-----:R-:W-:-:S05]  /*5bd0*/  IMAD.SHL.U32 R10, R7, 0x40, RZ ;  /* 0x00000040070a7824 */ /* 0x001fca00078e00ff */
[----:B------:R-:W-:-:S04]  /*5be0*/  LOP3.LUT R10, R10, 0x40, RZ, 0xc0, !PT ;  /* 0x000000400a0a7812 */ /* 0x000fc800078ec0ff */
[----:B--2---:R-:W-:-:S05]  /*5bf0*/  IADD3 R12, P0, PT, R10, UR4, RZ ;  /* 0x000000040a0c7c10 */ /* 0x004fca000ff1e0ff */
[----:B------:R-:W-:-:S05]  /*5c00*/  IMAD.X R13, RZ, RZ, UR5, P0 ;  /* 0x00000005ff0d7e24 */ /* 0x000fca00080e06ff */
[----:B------:R-:W2:Y:S04]  /*5c10*/  LDG.E.128.CONSTANT R32, desc[UR36][R12.64] ;  /* 0x000000240c207981 */ /* 0x000ea8000c1e9d00 */
[----:B------:R-:W3:Y:S04]  /*5c20*/  LDG.E.128.CONSTANT R36, desc[UR36][R12.64+0x10] ;  /* 0x000010240c247981 */ /* 0x000ee8000c1e9d00 */
[----:B------:R-:W4:Y:S01]  /*5c30*/  LDG.E.128.CONSTANT R40, desc[UR36][R12.64+0x20] ;  /* 0x000020240c287981 */ /* 0x000f22000c1e9d00 */
[----:B------:R-:W-:Y:S01]  /*5c40*/  LOP3.LUT R10, R7, 0x1, RZ, 0xc0, !PT ;  /* 0x00000001070a7812 */ /* 0x000fe200078ec0ff */
[----:B------:R-:W-:Y:S01]  /*5c50*/  IMAD.MOV.U32 R52, RZ, RZ, 0x20fd8164 ;  /* 0x20fd8164ff347424 */ /* 0x000fe200078e00ff */
[----:B------:R-:W-:-:S02]  /*5c60*/  DMUL R50, R8, R8 ;  /* 0x0000000808327228 */ /* 0x000fc40000000000 */
[----:B------:R-:W-:Y:S02]  /*5c70*/  ISETP.NE.U32.AND P0, PT, R10, 0x1, PT ;  /* 0x000000010a00780c */ /* 0x000fe40003f05070 */
[----:B------:R-:W-:Y:S02]  /*5c80*/  MOV R10, 0x3da8ff83 ;  /* 0x3da8ff83000a7802 */ /* 0x000fe40000000f00 */
[----:B------:R-:W-:Y:S02]  /*5c90*/  FSEL R52, R52, -8.06006814911005101289e+34, !P0 ;  /* 0xf9785eba34347808 */ /* 0x000fe40004000000 */
[----:B------:R-:W-:-:S06]  /*5ca0*/  FSEL R53, -R10, 0.11223486810922622681, !P0 ;  /* 0x3de5db650a357808 */ /* 0x000fcc0004000100 */
        /* <DEDUP_REMOVED lines=15> */
.L_x_201:
[----:B------:R-:W-:-:S09]  /*5da0*/  UISETP.NE.AND UP0, UPT, UR4, 0x2, UPT ;  /* 0x000000020400788c */ /* 0x000fd2000bf05270 */
[----:B------:R-:W-:Y:S05]  /*5db0*/  BRA.U !UP0, `(.L_x_224) ;  /* 0x0000001d08587547 */ /* 0x000fea000b800000 */
[----:B------:R-:W-:-:S09]  /*5dc0*/  UISETP.NE.AND UP0, UPT, UR4, 0x3, UPT ;  /* 0x000000030400788c */ /* 0x000fd2000bf05270 */
[----:B------:R-:W-:Y:S05]  /*5dd0*/  BRA.U UP0, `(.L_x_203) ;  /* 0x0000001100107547 */ /* 0x000fea000b800000 */
[----:B------:R-:W-:Y:S01]  /*5de0*/  CS2R R58, SRZ ;  /* 0x00000000003a7805 */ /* 0x000fe2000001ff00 */
[----:B------:R-:W-:Y:S06]  /*5df0*/  @!P0 BRA `(.L_x_225) ;  /* 0x0000000c00888947 */ /* 0x000fec0003800000 */
[----:B------:R-:W-:Y:S01]  /*5e00*/  ISETP.GE.U32.AND P0, PT, R23, 0x3, PT ;  /* 0x000000031700780c */ /* 0x000fe20003f06070 */
[----:B0-2---:R-:W-:Y:S01]  /*5e10*/  IMAD.MOV.U32 R25, RZ, RZ, 0x1 ;  /* 0x00000001ff197424 */ /* 0x005fe200078e00ff */
[----:B------:R-:W-:-:S11]  /*5e20*/  CS2R R58, SRZ ;  /* 0x00000000003a7805 */ /* 0x000fd6000001ff00 */
[----:B------:R-:W-:Y:S05]  /*5e30*/  @!P0 BRA `(.L_x_226) ;  /* 0x0000000400f48947 */ /* 0x000fea0003800000 */
[----:B------:R-:W-:Y:S01]  /*5e40*/  IMAD.MOV.U32 R25, RZ, RZ, 0x1 ;  /* 0x00000001ff197424 */ /* 0x000fe200078e00ff */
[----:B------:R-:W-:-:S07]  /*5e50*/  CS2R R58, SRZ ;  /* 0x00000000003a7805 */ /* 0x000fce000001ff00 */
.L_x_242:
[----:B------:R-:W-:-:S05]  /*5e60*/  IMAD R27, R25, 0x8, R14 ;  /* 0x00000008191b7824 */ /* 0x000fca00078e020e */
[----:B------:R-:W2:Y:S01]  /*5e70*/  LDL.64 R60, [R27] ;  /* 0x000000001b3c7983 */ /* 0x000ea20000100a00 */
[----:B------:R-:W-:Y:S01]  /*5e80*/  BSSY.RECONVERGENT B1, `(.L_x_227) ;  /* 0x0000007000017945 */ /* 0x000fe20003800200 */
[----:B------:R-:W-:Y:S01]  /*5e90*/  MOV R10, RZ ;  /* 0x000000ff000a7202 */ /* 0x000fe20000000f00 */
[----:B------:R-:W-:Y:S01]  /*5ea0*/  IMAD.MOV.U32 R7, RZ, RZ, 0x40000000 ;  /* 0x40000000ff077424 */ /* 0x000fe200078e00ff */
[----:B--2---:R-:W-:-:S10]  /*5eb0*/  DADD R8, -RZ, |R60| ;  /* 0x00000000ff087229 */ /* 0x004fd4000000053c */
[----:B------:R-:W-:Y:S01]  /*5ec0*/  IMAD.MOV.U32 R34, RZ, RZ, R8 ;  /* 0x000000ffff227224 */ /* 0x000fe200078e0008 */
[----:B------:R-:W-:-:S07]  /*5ed0*/  MOV R8, 0x5ef0 ;  /* 0x00005ef000087802 */ /* 0x000fce0000000f00 */
[----:B-1----:R-:W-:Y:S05]  /*5ee0*/  CALL.REL.NOINC `($_Z12vegas_kerneliiiddPddS_S_S_S_iidddijii$__internal_accurate_pow) ;  /* 0x0000004800f07944 */ /* 0x002fea0003c00000 */
[----:B------:R-:W-:Y:S05]  /*5ef0*/  BSYNC.RECONVERGENT B1 ;  /* 0x0000000000017941 */ /* 0x000fea0003800200 */
.L_x_227:
[----:B------:R-:W2:Y:S01]  /*5f00*/  LDL.64 R12, [R27+0x8] ;  /* 0x000008001b0c7983 */ /* 0x000ea20000100a00 */
[C---:B------:R-:W-:Y:S01]  /*5f10*/  DADD R8, R60.reuse, 2 ;  /* 0x400000003c087429 */ /* 0x040fe20000000000 */
[----:B------:R-:W-:Y:S01]  /*5f20*/  BSSY.RECONVERGENT B1, `(.L_x_228) ;  /* 0x000000f000017945 */ /* 0x000fe20003800200 */
[C---:B------:R-:W-:Y:S02]  /*5f30*/  DSETP.NEU.AND P1, PT, R60.reuse, RZ, PT ;  /* 0x000000ff3c00722a */ /* 0x040fe40003f2d000 */
[----:B------:R-:W-:-:S04]  /*5f40*/  DSETP.NEU.AND P0, PT, R60, 1, PT ;  /* 0x3ff000003c00742a */ /* 0x000fc80003f0d000 */
[----:B------:R-:W-:Y:S02]  /*5f50*/  FSEL R36, R36, RZ, P1 ;  /* 0x000000ff24247208 */ /* 0x000fe40000800000 */
[----:B------:R-:W-:Y:S02]  /*5f60*/  LOP3.LUT R8, R9, 0x7ff00000, RZ, 0xc0, !PT ;  /* 0x7ff0000009087812 */ /* 0x000fe400078ec0ff */
[----:B------:R-:W-:Y:S02]  /*5f70*/  FSEL R37, R37, RZ, P1 ;  /* 0x000000ff25257208 */ /* 0x000fe40000800000 */
[----:B------:R-:W-:Y:S01]  /*5f80*/  ISETP.NE.AND P4, PT, R8, 0x7ff00000, PT ;  /* 0x7ff000000800780c */ /* 0x000fe20003f85270 */
[----:B--2---:R-:W-:-:S12]  /*5f90*/  DADD R8, -RZ, |R12| ;  /* 0x00000000ff087229 */ /* 0x004fd8000000050c */
[----:B------:R-:W-:Y:S05]  /*5fa0*/  @P4 BRA `(.L_x_229) ;  /* 0x0000000000184947 */ /* 0x000fea0003800000 */
[----:B------:R-:W-:-:S14]  /*5fb0*/  DSETP.NAN.AND P1, PT, R60, R60, PT ;  /* 0x0000003c3c00722a */ /* 0x000fdc0003f28000 */
[----:B------:R-:W-:Y:S01]  /*5fc0*/  @P1 DADD R36, R60, 2 ;  /* 0x400000003c241429 */ /* 0x000fe20000000000 */
[----:B------:R-:W-:Y:S10]  /*5fd0*/  @P1 BRA `(.L_x_229) ;  /* 0x00000000000c1947 */ /* 0x000ff40003800000 */
[----:B------:R-:W-:-:S14]  /*5fe0*/  DSETP.NEU.AND P1, PT, |R60|, +INF , PT ;  /* 0x7ff000003c00742a */ /* 0x000fdc0003f2d200 */
[----:B------:R-:W-:Y:S01]  /*5ff0*/  @!P1 IMAD.MOV.U32 R36, RZ, RZ, 0x0 ;  /* 0x00000000ff249424 */ /* 0x000fe200078e00ff */
[----:B------:R-:W-:-:S07]  /*6000*/  @!P1 MOV R37, 0x7ff00000 ;  /* 0x7ff0000000259802 */ /* 0x000fce0000000f00 */
.L_x_229:
[----:B------:R-:W-:Y:S05]  /*6010*/  BSYNC.RECONVERGENT B1 ;  /* 0x0000000000017941 */ /* 0x000fea0003800200 */
.L_x_228:
[----:B------:R-:W-:Y:S01]  /*6020*/  FSEL R60, R36, RZ, P0 ;  /* 0x000000ff243c7208 */ /* 0x000fe20000000000 */
[----:B------:R-:W-:Y:S01]  /*6030*/  BSSY.RECONVERGENT B1, `(.L_x_230) ;  /* 0x0000008000017945 */ /* 0x000fe20003800200 */
[----:B------:R-:W-:Y:S01]  /*6040*/  FSEL R61, R37, 1.875, P0 ;  /* 0x3ff00000253d7808 */ /* 0x000fe20000000000 */
[----:B------:R-:W-:Y:S01]  /*6050*/  IMAD.MOV.U32 R34, RZ, RZ, R8 ;  /* 0x000000ffff227224 */ /* 0x000fe200078e0008 */
[----:B------:R-:W-:Y:S01]  /*6060*/  MOV R8, 0x60b0 ;  /* 0x000060b000087802 */ /* 0x000fe20000000f00 */
[----:B------:R-:W-:Y:S02]  /*6070*/  IMAD.MOV.U32 R10, RZ, RZ, RZ ;  /* 0x000000ffff0a7224 */ /* 0x000fe400078e00ff */
[----:B------:R-:W-:Y:S01]  /*6080*/  IMAD.MOV.U32 R7, RZ, RZ, 0x40000000 ;  /* 0x40000000ff077424 */ /* 0x000fe200078e00ff */
[----:B------:R-:W-:-:S11]  /*6090*/  DADD R60, R58, R60 ;  /* 0x000000003a3c7229 */ /* 0x000fd6000000003c */
[----:B------:R-:W-:Y:S05]  /*60a0*/  CALL.REL.NOINC `($_Z12vegas_kerneliiiddPddS_S_S_S_iidddijii$__internal_accurate_pow) ;  /* 0x0000004800807944 */ /* 0x000fea0003c00000 */
[----:B------:R-:W-:Y:S05]  /*60b0*/  BSYNC.RECONVERGENT B1 ;  /* 0x0000000000017941 */ /* 0x000fea0003800200 */
.L_x_230:
        /* <DEDUP_REMOVED lines=12> */
[----:B------:R-:W-:Y:S01]  /*6180*/  MOV R36, 0x0 ;  /* 0x0000000000247802 */ /* 0x000fe20000000f00 */
[----:B------:R-:W-:Y:S01]  /*6190*/  IMAD.MOV.U32 R37, RZ, RZ, 0x7ff00000 ;  /* 0x7ff00000ff257424 */ /* 0x000fe200078e00ff */
[----:B------:R-:W-:Y:S06]  /*61a0*/  BRA `(.L_x_232) ;  /* 0x0000000000047947 */ /* 0x000fec0003800000 */
.L_x_233:
[----:B------:R-:W-:-:S11]  /*61b0*/  DADD R36, R12, 2 ;  /* 0x400000000c247429 */ /* 0x000fd60000000000 */
.L_x_232:
[----:B------:R-:W-:Y:S05]  /*61c0*/  BSYNC.RECONVERGENT B1 ;  /* 0x0000000000017941 */ /* 0x000fea0003800200 */
.L_x_231:
[----:B------:R-:W2:Y:S01]  /*61d0*/  LDL.64 R58, [R27+0x10] ;  /* 0x000010001b3a7983 */ /* 0x000ea20000100a00 */
[----:B------:R-:W-:Y:S01]  /*61e0*/  DSETP.NEU.AND P0, PT, R12, 1, PT ;  /* 0x3ff000000c00742a */ /* 0x000fe20003f0d000 */
[----:B------:R-:W-:Y:S01]  /*61f0*/  BSSY.RECONVERGENT B1, `(.L_x_234) ;  /* 0x000000a000017945 */ /* 0x000fe20003800200 */
[----:B------:R-:W-:Y:S01]  /*6200*/  IMAD.MOV.U32 R10, RZ, RZ, RZ ;  /* 0x000000ffff0a7224 */ /* 0x000fe200078e00ff */
[----:B------:R-:W-:-:S03]  /*6210*/  MOV R7, 0x40000000 ;  /* 0x4000000000077802 */ /* 0x000fc60000000f00 */
[----:B------:R-:W-:Y:S02]  /*6220*/  FSEL R8, R36, RZ, P0 ;  /* 0x000000ff24087208 */ /* 0x000fe40000000000 */
[----:B------:R-:W-:-:S06]  /*6230*/  FSEL R9, R37, 1.875, P0 ;  /* 0x3ff0000025097808 */ /* 0x000fcc0000000000 */
[----:B------:R-:W-:Y:S01]  /*6240*/  DADD R60, R60, R8 ;  /* 0x000000003c3c7229 */ /* 0x000fe20000000008 */
[----:B------:R-:W-:Y:S01]  /*6250*/  MOV R8, 0x6290 ;  /* 0x0000629000087802 */ /* 0x000fe20000000f00 */
[----:B--2---:R-:W-:-:S10]  /*6260*/  DADD R34, -RZ, |R58| ;  /* 0x00000000ff227229 */ /* 0x004fd4000000053a */
[----:B------:R-:W-:-:S07]  /*6270*/  IMAD.MOV.U32 R9, RZ, RZ, R35 ;  /* 0x000000ffff097224 */ /* 0x000fce00078e0023 */
[----:B------:R-:W-:Y:S05]  /*6280*/  CALL.REL.NOINC `($_Z12vegas_kerneliiiddPddS_S_S_S_iidddijii$__internal_accurate_pow) ;  /* 0x0000004800087944 */ /* 0x000fea0003c00000 */
[----:B------:R-:W-:Y:S05]  /*6290*/  BSYNC.RECONVERGENT B1 ;  /* 0x0000000000017941 */ /* 0x000fea0003800200 */
.L_x_234:
        /* <DEDUP_REMOVED lines=15> */
.L_x_237:
[----:B------:R-:W-:-:S11]  /*6390*/  DADD R36, R58, 2 ;  /* 0x400000003a247429 */ /* 0x000fd60000000000 */
.L_x_236:
[----:B------:R-:W-:Y:S05]  /*63a0*/  BSYNC.RECONVERGENT B1 ;  /* 0x0000000000017941 */ /* 0x000fea0003800200 */
.L_x_235:
[----:B------:R-:W2:Y:S01]  /*63b0*/  LDL.64 R12, [R27+0x18] ;  /* 0x000018001b0c7983 */ /* 0x000ea20000100a00 */
[----:B------:R-:W-:Y:S01]  /*63c0*/  DSETP.NEU.AND P0, PT, R58, 1, PT ;  /* 0x3ff000003a00742a */ /* 0x000fe20003f0d000 */
[----:B------:R-:W-:Y:S01]  /*63d0*/  BSSY.RECONVERGENT B1, `(.L_x_238) ;  /* 0x000000a000017945 */ /* 0x000fe20003800200 */
[----:B------:R-:W-:Y:S01]  /*63e0*/  MOV R10, RZ ;  /* 0x000000ff000a7202 */ /* 0x000fe20000000f00 */
[----:B------:R-:W-:-:S03]  /*63f0*/  IMAD.MOV.U32 R7, RZ, RZ, 0x40000000 ;  /* 0x40000000ff077424 */ /* 0x000fc600078e00ff */
        /* <DEDUP_REMOVED lines=8> */
.L_x_238:
        /* <DEDUP_REMOVED lines=15> */
.L_x_241:
[----:B------:R-:W-:-:S11]  /*6570*/  DADD R36, R12, 2 ;  /* 0x400000000c247429 */ /* 0x000fd60000000000 */
.L_x_240:
[----:B------:R-:W-:Y:S05]  /*6580*/  BSYNC.RECONVERGENT B1 ;  /* 0x0000000000017941 */ /* 0x000fea0003800200 */
.L_x_239:
        /* <DEDUP_REMOVED lines=8> */
.L_x_226:
[----:B------:R-:W-:-:S13]  /*6610*/  ISETP.NE.AND P0, PT, R19, RZ, PT ;  /* 0x000000ff1300720c */ /* 0x000fda0003f05270 */
[----:B------:R-:W-:Y:S05]  /*6620*/  @!P0 BRA `(.L_x_225) ;  /* 0x00000004007c8947 */ /* 0x000fea0003800000 */
[----:B------:R-:W-:-:S05]  /*6630*/  IMAD R25, R25, 0x8, R14 ;  /* 0x0000000819197824 */ /* 0x000fca00078e020e */
[----:B------:R-:W2:Y:S01]  /*6640*/  LDL.64 R12, [R25] ;  /* 0x00000000190c7983 */ /* 0x000ea20000100a00 */
[----:B------:R-:W-:Y:S01]  /*6650*/  BSSY.RECONVERGENT B1, `(.L_x_243) ;  /* 0x0000007000017945 */ /* 0x000fe20003800200 */
[----:B------:R-:W-:Y:S02]  /*6660*/  IMAD.MOV.U32 R10, RZ, RZ, RZ ;  /* 0x000000ffff0a7224 */ /* 0x000fe400078e00ff */
[----:B------:R-:W-:Y:S01]  /*6670*/  IMAD.MOV.U32 R7, RZ, RZ, 0x40000000 ;  /* 0x40000000ff077424 */ /* 0x000fe200078e00ff */
[----:B--2---:R-:W-:-:S10]  /*6680*/  DADD R8, -RZ, |R12| ;  /* 0x00000000ff087229 */ /* 0x004fd4000000050c */
[----:B------:R-:W-:Y:S02]  /*6690*/  MOV R34, R8 ;  /* 0x0000000800227202 */ /* 0x000fe40000000f00 */
[----:B------:R-:W-:-:S07]  /*66a0*/  MOV R8, 0x66c0 ;  /* 0x000066c000087802 */ /* 0x000fce0000000f00 */
[----:B-1----:R-:W-:Y:S05]  /*66b0*/  CALL.REL.NOINC `($_Z12vegas_kerneliiiddPddS_S_S_S_iidddijii$__internal_accurate_pow) ;  /* 0x0000004000fc7944 */ /* 0x002fea0003c00000 */
[----:B------:R-:W-:Y:S05]  /*66c0*/  BSYNC.RECONVERGENT B1 ;  /* 0x0000000000017941 */ /* 0x000fea0003800200 */
.L_x_243:
        /* <DEDUP_REMOVED lines=15> */
.L_x_246:
[----:B------:R-:W-:-:S11]  /*67c0*/  DADD R36, R12, 2 ;  /* 0x400000000c247429 */ /* 0x000fd60000000000 */
.L_x_245:
[----:B------:R-:W-:Y:S05]  /*67d0*/  BSYNC.RECONVERGENT B1 ;  /* 0x0000000000017941 */ /* 0x000fea0003800200 */
.L_x_244:
        /* <DEDUP_REMOVED lines=8> */
[----:B------:R-:W-:Y:S01]  /*6860*/  MOV R10, RZ ;  /* 0x000000ff000a7202 */ /* 0x000fe20000000f00 */
[----:B------:R-:W-:Y:S01]  /*6870*/  IMAD.MOV.U32 R7, RZ, RZ, 0x40000000 ;  /* 0x40000000ff077424 */ /* 0x000fe200078e00ff */
[----:B--2---:R-:W-:-:S10]  /*6880*/  DADD R8, -RZ, |R12| ;  /* 0x00000000ff087229 */ /* 0x004fd4000000050c */
[----:B------:R-:W-:Y:S01]  /*6890*/  IMAD.MOV.U32 R34, RZ, RZ, R8 ;  /* 0x000000ffff227224 */ /* 0x000fe200078e0008 */
[----:B------:R-:W-:-:S07]  /*68a0*/  MOV R8, 0x68c0 ;  /* 0x000068c000087802 */ /* 0x000fce0000000f00 */
[----:B------:R-:W-:Y:S05]  /*68b0*/  CALL.REL.NOINC `($_Z12vegas_kerneliiiddPddS_S_S_S_iidddijii$__internal_accurate_pow) ;  /* 0x00000040007c7944 */ /* 0x000fea0003c00000 */
[----:B------:R-:W-:Y:S05]  /*68c0*/  BSYNC.RECONVERGENT B1 ;  /* 0x0000000000017941 */ /* 0x000fea0003800200 */
.L_x_247:
        /* <DEDUP_REMOVED lines=12> */
[----:B------:R-:W-:Y:S01]  /*6990*/  IMAD.MOV.U32 R36, RZ, RZ, 0x0 ;  /* 0x00000000ff247424 */ /* 0x000fe200078e00ff */
[----:B------:R-:W-:Y:S01]  /*69a0*/  MOV R37, 0x7ff00000 ;  /* 0x7ff0000000257802 */ /* 0x000fe20000000f00 */
[----:B------:R-:W-:Y:S06]  /*69b0*/  BRA `(.L_x_249) ;  /* 0x0000000000047947 */ /* 0x000fec0003800000 */
.L_x_250:
[----:B------:R-:W-:-:S11]  /*69c0*/  DADD R36, R12, 2 ;  /* 0x400000000c247429 */ /* 0x000fd60000000000 */
.L_x_249:
[----:B------:R-:W-:Y:S05]  /*69d0*/  BSYNC.RECONVERGENT B1 ;  /* 0x0000000000017941 */ /* 0x000fea0003800200 */
.L_x_248:
        /* <DEDUP_REMOVED lines=8> */
[----:B------:R-:W-:Y:S02]  /*6a60*/  IMAD.MOV.U32 R10, RZ, RZ, RZ ;  /* 0x000000ffff0a7224 */ /* 0x000fe400078e00ff */
[----:B------:R-:W-:Y:S01]  /*6a70*/  IMAD.MOV.U32 R7, RZ, RZ, 0x40000000 ;  /* 0x40000000ff077424 */ /* 0x000fe200078e00ff */
[----:B--2---:R-:W-:-:S10]  /*6a80*/  DADD R8, -RZ, |R12| ;  /* 0x00000000ff087229 */ /* 0x004fd4000000050c */
[----:B------:R-:W-:Y:S01]  /*6a90*/  IMAD.MOV.U32 R34, RZ, RZ, R8 ;  /* 0x000000ffff227224 */ /* 0x000fe200078e0008 */
[----:B------:R-:W-:-:S07]  /*6aa0*/  MOV R8, 0x6ac0 ;  /* 0x00006ac000087802 */ /* 0x000fce0000000f00 */
[----:B------:R-:W-:Y:S05]  /*6ab0*/  CALL.REL.NOINC `($_Z12vegas_kerneliiiddPddS_S_S_S_iidddijii$__internal_accurate_pow) ;  /* 0x0000003c00fc7944 */ /* 0x000fea0003c00000 */
[----:B------:R-:W-:Y:S05]  /*6ac0*/  BSYNC.RECONVERGENT B1 ;  /* 0x0000000000017941 */ /* 0x000fea0003800200 */
.L_x_251:
        /* <DEDUP_REMOVED lines=15> */
.L_x_254:
[----:B------:R-:W-:-:S11]  /*6bc0*/  DADD R36, R12, 2 ;  /* 0x400000000c247429 */ /* 0x000fd60000000000 */
.L_x_253:
[----:B------:R-:W-:Y:S05]  /*6bd0*/  BSYNC.RECONVERGENT B1 ;  /* 0x0000000000017941 */ /* 0x000fea0003800200 */
.L_x_252:
[----:B------:R-:W-:-:S06]  /*6be0*/  DSETP.NEU.AND P0, PT, R12, 1, PT ;  /* 0x3ff000000c00742a */ /* 0x000fcc0003f0d000 */
[----:B------:R-:W-:Y:S02]  /*6bf0*/  FSEL R8, R36, RZ, P0 ;  /* 0x000000ff24087208 */ /* 0x000fe40000000000 */
[----:B------:R-:W-:-:S06]  /*6c00*/  FSEL R9, R37, 1.875, P0 ;  /* 0x3ff0000025097808 */ /* 0x000fcc0000000000 */
[----:B------:R-:W-:-:S11]  /*6c10*/  DADD R58, R58, R8 ;  /* 0x000000003a3a7229 */ /* 0x000fd60000000008 */
.L_x_225:
[----:B--2---:R-:W-:Y:S01]  /*6c20*/  DADD R8, -RZ, |R58| ;  /* 0x00000000ff087229 */ /* 0x004fe2000000053a */
[----:B------:R-:W-:Y:S01]  /*6c30*/  BSSY.RECONVERGENT B1, `(.L_x_255) ;  /* 0x0000006000017945 */ /* 0x000fe20003800200 */
[----:B0-----:R-:W-:Y:S01]  /*6c40*/  IMAD.MOV.U32 R10, RZ, RZ, RZ ;  /* 0x000000ffff0a7224 */ /* 0x001fe200078e00ff */
[----:B------:R-:W-:-:S07]  /*6c50*/  MOV R7, 0x40260000 ;  /* 0x4026000000077802 */ /* 0x000fce0000000f00 */
[----:B------:R-:W-:Y:S01]  /*6c60*/  IMAD.MOV.U32 R34, RZ, RZ, R8 ;  /* 0x000000ffff227224 */ /* 0x000fe200078e0008 */
[----:B------:R-:W-:-:S07]  /*6c70*/  MOV R8, 0x6c90 ;  /* 0x00006c9000087802 */ /* 0x000fce0000000f00 */
[----:B-1----:R-:W-:Y:S05]  /*6c80*/  CALL.REL.NOINC `($_Z12vegas_kerneliiiddPddS_S_S_S_iidddijii$__internal_accurate_pow) ;  /* 0x0000003c00887944 */ /* 0x002fea0003c00000 */
[----:B------:R-:W-:Y:S05]  /*6c90*/  BSYNC.RECONVERGENT B1 ;  /* 0x0000000000017941 */ /* 0x000fea0003800200 */
.L_x_255:
        /* <DEDUP_REMOVED lines=20> */
.L_x_257:
[----:B------:R-:W-:Y:S05]  /*6de0*/  BSYNC.RECONVERGENT B1 ;  /* 0x0000000000017941 */ /* 0x000fea0003800200 */
.L_x_256:
[----:B------:R-:W-:Y:S02]  /*6df0*/  FSEL R8, R8, RZ, P1 ;  /* 0x000000ff08087208 */ /* 0x000fe40000800000 */
[----:B------:R-:W-:Y:S01]  /*6e00*/  FSEL R9, R9, 1.875, P1 ;  /* 0x3ff0000009097808 */ /* 0x000fe20000800000 */
[----:B------:R-:W-:Y:S06]  /*6e10*/  BRA `(.L_x_216) ;  /* 0x00000010003c7947 */ /* 0x000fec0003800000 */
.L_x_203:
[----:B------:R-:W-:Y:S01]  /*6e20*/  CS2R R42, SRZ ;  /* 0x00000000002a7805 */ /* 0x000fe2000001ff00 */
[----:B------:R-:W-:Y:S06]  /*6e30*/  @!P0 BRA `(.L_x_258) ;  /* 0x0000000400748947 */ /* 0x000fec0003800000 */
[----:B------:R-:W-:Y:S01]  /*6e40*/  ISETP.GE.U32.AND P0, PT, R23, 0xf, PT ;  /* 0x0000000f1700780c */ /* 0x000fe20003f06070 */
[----:B------:R-:W-:Y:S01]  /*6e50*/  IMAD.MOV.U32 R7, RZ, RZ, 0x1 ;  /* 0x00000001ff077424 */ /* 0x000fe200078e00ff */
[----:B------:R-:W-:-:S11]  /*6e60*/  CS2R R42, SRZ ;  /* 0x00000000002a7805 */ /* 0x000fd6000001ff00 */
[----:B------:R-:W-:Y:S05]  /*6e70*/  @!P0 BRA `(.L_x_259) ;  /* 0x00000000009c8947 */ /* 0x000fea0003800000 */
[----:B------:R-:W-:Y:S02]  /*6e80*/  MOV R7, 0x1 ;  /* 0x0000000100077802 */ /* 0x000fe40000000f00 */
[----:B------:R-:W-:-:S07]  /*6e90*/  CS2R R42, SRZ ;  /* 0x00000000002a7805 */ /* 0x000fce000001ff00 */
.L_x_260:
        /* <DEDUP_REMOVED lines=37> */
.L_x_259:
        /* <DEDUP_REMOVED lines=24> */
.L_x_261:
        /* <DEDUP_REMOVED lines=15> */
.L_x_262:
        /* <DEDUP_REMOVED lines=11> */
.L_x_258:
        /* <DEDUP_REMOVED lines=21> */
.L_x_264:
[----:B------:R-:W-:Y:S05]  /*7560*/  BSYNC.RECONVERGENT B1 ;  /* 0x0000000000017941 */ /* 0x000fea0003800200 */
.L_x_263:
[----:B0-----:R-:W-:Y:S01]  /*7570*/  MOV R36, 0x652b82fe ;  /* 0x652b82fe00247802 */ /* 0x001fe20000000f00 */
[----:B------:R-:W-:Y:S01]  /*7580*/  IMAD.MOV.U32 R37, RZ, RZ, 0x3ff71547 ;  /* 0x3ff71547ff257424 */ /* 0x000fe200078e00ff */
[----:B------:R-:W-:Y:S01]  /*7590*/  UMOV UR4, 0xfefa39ef ;  /* 0xfefa39ef00047882 */ /* 0x000fe20000000000 */
[----:B------:R-:W-:Y:S01]  /*75a0*/  UMOV UR5, 0x3fe62e42 ;  /* 0x3fe62e4200057882 */ /* 0x000fe20000000000 */
[----:B------:R-:W-:Y:S01]  /*75b0*/  FSETP.GEU.AND P0, PT, |R33|, 4.1917929649353027344, PT ;  /* 0x4086232b2100780b */ /* 0x000fe20003f0e200 */
[----:B------:R-:W-:Y:S01]  /*75c0*/  BSSY.RECONVERGENT B1, `(.L_x_265) ;  /* 0x0000038000017945 */ /* 0x000fe20003800200 */
[----:B------:R-:W-:Y:S01]  /*75d0*/  IMAD.MOV.U32 R34, RZ, RZ, -0x3d7d3eb2 ;  /* 0xc282c14eff227424 */ /* 0x000fe200078e00ff */
        /* <DEDUP_REMOVED lines=54> */
.L_x_266:
[----:B------:R-:W-:Y:S05]  /*7940*/  BSYNC.RECONVERGENT B1 ;  /* 0x0000000000017941 */ /* 0x000fea0003800200 */
.L_x_265:
[----:B------:R-:W-:Y:S01]  /*7950*/  BSSY.RECONVERGENT B1, `(.L_x_267) ;  /* 0x0000005000017945 */ /* 0x000fe20003800200 */
[----:B------:R-:W-:Y:S01]  /*7960*/  MOV R10, R30 ;  /* 0x0000001e000a7202 */ /* 0x000fe20000000f00 */
[----:B------:R-:W-:Y:S01]  /*7970*/  IMAD.MOV.U32 R7, RZ, RZ, R31 ;  /* 0x000000ffff077224 */ /* 0x000fe200078e001f */
[----:B------:R-:W-:-:S07]  /*7980*/  MOV R8, 0x79a0 ;  /* 0x000079a000087802 */ /* 0x000fce0000000f00 */
[----:B-1----:R-:W-:Y:S05]  /*7990*/  CALL.REL.NOINC `($_Z12vegas_kerneliiiddPddS_S_S_S_iidddijii$__internal_accurate_pow) ;  /* 0x0000003000447944 */ /* 0x002fea0003c00000 */
[----:B------:R-:W-:Y:S05]  /*79a0*/  BSYNC.RECONVERGENT B1 ;  /* 0x0000000000017941 */ /* 0x000fea0003800200 */
.L_x_267:
        /* <DEDUP_REMOVED lines=14> */
[----:B------:R-:W-:Y:S01]  /*7a90*/  MOV R8, R32 ;  /* 0x0000002000087202 */ /* 0x000fe20000000f00 */
[----:B------:R-:W-:-:S07]  /*7aa0*/  IMAD.MOV.U32 R9, RZ, RZ, R33 ;  /* 0x000000ffff097224 */ /* 0x000fce00078e0021 */
.L_x_269:
[----:B------:R-:W-:Y:S05]  /*7ab0*/  BSYNC.RECONVERGENT B1 ;  /* 0x0000000000017941 */ /* 0x000fea0003800200 */
.L_x_268:
[----:B------:R-:W0:Y:S02]  /*7ac0*/  LDCU UR4, c[0x0][0x384] ;  /* 0x00007080ff0477ac */ /* 0x000e240008000800 */
[----:B0-----:R-:W-:-:S04]  /*7ad0*/  ISETP.NE.AND P0, PT, RZ, UR4, PT ;  /* 0x00000004ff007c0c */ /* 0x001fc8000bf05270 */
[----:B------:R-:W-:Y:S02]  /*7ae0*/  FSEL R8, R8, RZ, P0 ;  /* 0x000000ff08087208 */ /* 0x000fe40000000000 */
[----:B------:R-:W-:-:S06]  /*7af0*/  FSEL R9, R9, 1.875, P0 ;  /* 0x3ff0000009097808 */ /* 0x000fcc0000000000 */
[----:B------:R-:W-:Y:S01]  /*7b00*/  DMUL R8, R12, R8 ;  /* 0x000000080c087228 */ /* 0x000fe20000000000 */
[----:B------:R-:W-:Y:S10]  /*7b10*/  BRA `(.L_x_216) ;  /* 0x0000000000fc7947 */ /* 0x000ff40003800000 */
.L_x_224:
[----:B------:R-:W3:Y:S04]  /*7b20*/  LDL.64 R58, [R1+0xb0] ;  /* 0x0000b000013a7983 */ /* 0x000ee80000100a00 */
[----:B--2---:R-:W3:Y:S01]  /*7b30*/  LDL.64 R8, [R1+0xb8] ;  /* 0x0000b80001087983 */ /* 0x004ee20000100a00 */
[----:B------:R-:W-:Y:S01]  /*7b40*/  UMOV UR4, 0x55555555 ;  /* 0x5555555500047882 */ /* 0x000fe20000000000 */
[----:B------:R-:W-:Y:S01]  /*7b50*/  UMOV UR5, 0x3fd55555 ;  /* 0x3fd5555500057882 */ /* 0x000fe20000000000 */
[----:B------:R-:W-:Y:S01]  /*7b60*/  BSSY.RECONVERGENT B1, `(.L_x_270) ;  /* 0x0000009000017945 */ /* 0x000fe20003800200 */
[----:B0-----:R-:W-:Y:S01]  /*7b70*/  IMAD.MOV.U32 R10, RZ, RZ, RZ ;  /* 0x000000ffff0a7224 */ /* 0x001fe200078e00ff */
[----:B------:R-:W-:Y:S01]  /*7b80*/  MOV R7, 0x40000000 ;  /* 0x4000000000077802 */ /* 0x000fe20000000f00 */
[----:B---3--:R-:W-:-:S08]  /*7b90*/  DADD R8, R58, -R8 ;  /* 0x000000003a087229 */ /* 0x008fd00000000808 */
[----:B------:R-:W-:-:S08]  /*7ba0*/  DADD R12, R8, -UR4 ;  /* 0x80000004080c7e29 */ /* 0x000fd00008000000 */
[----:B------:R-:W-:-:S10]  /*7bb0*/  DADD R8, -RZ, |R12| ;  /* 0x00000000ff087229 */ /* 0x000fd4000000050c */
[----:B------:R-:W-:Y:S01]  /*7bc0*/  IMAD.MOV.U32 R34, RZ, RZ, R8 ;  /* 0x000000ffff227224 */ /* 0x000fe200078e0008 */
[----:B------:R-:W-:-:S07]  /*7bd0*/  MOV R8, 0x7bf0 ;  /* 0x00007bf000087802 */ /* 0x000fce0000000f00 */
[----:B-1----:R-:W-:Y:S05]  /*7be0*/  CALL.REL.NOINC `($_Z12vegas_kerneliiiddPddS_S_S_S_iidddijii$__internal_accurate_pow) ;  /* 0x0000002c00b07944 */ /* 0x002fea0003c00000 */
[----:B------:R-:W-:Y:S05]  /*7bf0*/  BSYNC.RECONVERGENT B1 ;  /* 0x0000000000017941 */ /* 0x000fea0003800200 */
.L_x_270:
        /* <DEDUP_REMOVED lines=14> */
.L_x_272:
[----:B------:R-:W-:Y:S05]  /*7ce0*/  BSYNC.RECONVERGENT B1 ;  /* 0x0000000000017941 */ /* 0x000fea0003800200 */
.L_x_271:
        /* <DEDUP_REMOVED lines=25> */
[----:B------:R-:W-:Y:S01]  /*7e80*/  MOV R42, R58 ;  /* 0x0000003a002a7202 */ /* 0x000fe20000000f00 */
[----:B------:R-:W-:Y:S01]  /*7e90*/  IMAD.MOV.U32 R43, RZ, RZ, R59 ;  /* 0x000000ffff2b7224 */ /* 0x000fe200078e003b */
[----:B------:R-:W-:Y:S01]  /*7ea0*/  MOV R10, 0x7ee0 ;  /* 0x00007ee0000a7802 */ /* 0x000fe20000000f00 */
[----:B------:R-:W-:Y:S02]  /*7eb0*/  IMAD.MOV.U32 R8, RZ, RZ, R12 ;  /* 0x000000ffff087224 */ /* 0x000fe400078e000c */
[----:B------:R-:W-:-:S07]  /*7ec0*/  IMAD.MOV.U32 R9, RZ, RZ, R13 ;  /* 0x000000ffff097224 */ /* 0x000fce00078e000d */
[----:B------:R-:W-:Y:S05]  /*7ed0*/  CALL.REL.NOINC `($__internal_4_$__cuda_sm20_div_rn_f64_full) ;  /* 0x0000002000b87944 */ /* 0x000fea0003c00000 */
[----:B------:R-:W-:Y:S01]  /*7ee0*/  MOV R8, R32 ;  /* 0x0000002000087202 */ /* 0x000fe20000000f00 */
[----:B------:R-:W-:-:S07]  /*7ef0*/  IMAD.MOV.U32 R9, RZ, RZ, R33 ;  /* 0x000000ffff097224 */ /* 0x000fce00078e0021 */
.L_x_273:
[----:B------:R-:W-:Y:S05]  /*7f00*/  BSYNC.RECONVERGENT B1 ;  /* 0x0000000000017941 */ /* 0x000fea0003800200 */
.L_x_216:
[----:B------:R-:W0:Y:S01]  /*7f10*/  LDC R7, c[0x0][0x384] ;  /* 0x0000e100ff077b82 */ /* 0x000e220000000800 */
[----:B------:R-:W-:-:S08]  /*7f20*/  DMUL R48, R8, R48 ;  /* 0x0000003008307228 */ /* 0x000fd00000000000 */
[C---:B------:R-:W-:Y:S02]  /*7f30*/  DADD R46, R48.reuse, R46 ;  /* 0x00000000302e7229 */ /* 0x040fe4000000002e */
[----:B------:R-:W-:Y:S01]  /*7f40*/  DFMA R44, R48, R48, R44 ;  /* 0x00000030302c722b */ /* 0x000fe2000000002c */
[----:B0-----:R-:W-:-:S13]  /*7f50*/  ISETP.GE.AND P0, PT, R7, 0x1, PT ;  /* 0x000000010700780c */ /* 0x001fda0003f06270 */
[----:B------:R-:W-:Y:S05]  /*7f60*/  @!P0 BRA `(.L_x_274) ;  /* 0x00000000007c8947 */ /* 0x000fea0003800000 */
[----:B------:R-:W-:Y:S02]  /*7f70*/  ISETP.NE.AND P1, PT, R23, RZ, PT ;  /* 0x000000ff1700720c */ /* 0x000fe40003f25270 */
[----:B------:R-:W-:-:S04]  /*7f80*/  LOP3.LUT R7, R7, 0x1, RZ, 0xc0, !PT ;  /* 0x0000000107077812 */ /* 0x000fc800078ec0ff */
[----:B------:R-:W-:Y:S01]  /*7f90*/  ISETP.NE.U32.AND P4, PT, R7, 0x1, PT ;  /* 0x000000010700780c */ /* 0x000fe20003f85070 */
[----:B------:R-:W-:-:S06]  /*7fa0*/  IMAD.MOV.U32 R7, RZ, RZ, 0x1 ;  /* 0x00000001ff077424 */ /* 0x000fcc00078e00ff */
[----:B------:R-:W-:Y:S06]  /*7fb0*/  @!P1 BRA `(.L_x_275) ;  /* 0x0000000000449947 */ /* 0x000fec0003800000 */
[----:B------:R-:W-:-:S07]  /*7fc0*/  IMAD.MOV.U32 R7, RZ, RZ, 0x1 ;  /* 0x00000001ff077424 */ /* 0x000fce00078e00ff */
.L_x_276:
[C---:B------:R-:W-:Y:S01]  /*7fd0*/  LEA R10, R7.reuse, R0, 0x2 ;  /* 0x00000000070a7211 */ /* 0x040fe200078e10ff */
[----:B0-----:R-:W0:Y:S04]  /*7fe0*/  LDC.64 R12, c[0x0][0x3b8] ;  /* 0x0000ee00ff0c7b82 */ /* 0x001e280000000a00 */
[----:B------:R-:W2:Y:S04]  /*7ff0*/  LDL R8, [R10] ;  /* 0x000000000a087983 */ /* 0x000ea80000100800 */
[----:B------:R-:W3:Y:S01]  /*8000*/  LDL R32, [R10+0x4] ;  /* 0x000004000a207983 */ /* 0x000ee20000100800 */
[C---:B------:R-:W-:Y:S01]  /*8010*/  VIADD R25, R7.reuse, 0x1 ;  /* 0x0000000107197836 */ /* 0x040fe20000000000 */
[----:B------:R-:W-:Y:S05]  /*8020*/  YIELD ;  /* 0x0000000000007946 */ /* 0x000fea0003800000 */
[----:B------:R-:W-:Y:S01]  /*8030*/  VIADD R7, R7, 0x2 ;  /* 0x0000000207077836 */ /* 0x000fe20000000000 */
[----:B------:R-:W-:Y:S01]  /*8040*/  ISETP.NE.AND P1, PT, R25, R17, PT ;  /* 0x000000111900720c */ /* 0x000fe20003f25270 */
[----:B--2---:R-:W-:-:S02]  /*8050*/  IMAD R9, R8, 0x14, R25 ;  /* 0x0000001408097824 */ /* 0x004fc400078e0219 */
[----:B---3--:R-:W-:Y:S01]  /*8060*/  IMAD R27, R32, 0x14, R7 ;  /* 0x00000014201b7824 */ /* 0x008fe200078e0207 */
[----:B------:R-:W-:Y:S01]  /*8070*/  DADD R32, -RZ, |R48| ;  /* 0x00000000ff207229 */ /* 0x000fe20000000530 */
[----:B0-----:R-:W-:-:S04]  /*8080*/  IMAD.WIDE R8, R9, 0x8, R12 ;  /* 0x0000000809087825 */ /* 0x001fc800078e020c */
[----:B------:R-:W-:Y:S02]  /*8090*/  IMAD.WIDE R12, R27, 0x8, R12 ;  /* 0x000000081b0c7825 */ /* 0x000fe400078e020c */
[----:B------:R0:W-:Y:S04]  /*80a0*/  REDG.E.ADD.F64.RN.STRONG.GPU desc[UR36][R8.64], R32 ;  /* 0x00000020080079a6 */ /* 0x0001e8000c12ff24 */
[----:B------:R0:W-:Y:S01]  /*80b0*/  REDG.E.ADD.F64.RN.STRONG.GPU desc[UR36][R12.64], R32 ;  /* 0x000000200c0079a6 */ /* 0x0001e2000c12ff24 */
[----:B------:R-:W-:Y:S05]  /*80c0*/  @P1 BRA `(.L_x_276) ;  /* 0xfffffffc00c01947 */ /* 0x000fea000383ffff */
.L_x_275:
[----:B------:R-:W-:Y:S05]  /*80d0*/  @P4 BRA `(.L_x_274) ;  /* 0x0000000000204947 */ /* 0x000fea0003800000 */
[----:B------:R-:W-:Y:S01]  /*80e0*/  IMAD R10, R7, 0x4, R0 ;  /* 0x00000004070a7824 */ /* 0x000fe200078e0200 */
[----:B0-----:R-:W0:Y:S05]  /*80f0*/  LDC.64 R8, c[0x0][0x3b8] ;  /* 0x0000ee00ff087b82 */ /* 0x001e2a0000000a00 */
[----:B------:R-:W2:Y:S01]  /*8100*/  LDL R10, [R10] ;  /* 0x000000000a0a7983 */ /* 0x000ea20000100800 */
[----:B------:R-:W-:Y:S01]  /*8110*/  DADD R48, -RZ, |R48| ;  /* 0x00000000ff307229 */ /* 0x000fe20000000530 */
[----:B--2---:R-:W-:-:S05]  /*8120*/  IMAD R7, R10, 0x14, R7 ;  /* 0x000000140a077824 */ /* 0x004fca00078e0207 */
[----:B------:R-:W-:-:S05]  /*8130*/  IADD3 R7, PT, PT, R7, 0x1, RZ ;  /* 0x0000000107077810 */ /* 0x000fca0007ffe0ff */
[----:B0-----:R-:W-:-:S05]  /*8140*/  IMAD.WIDE R8, R7, 0x8, R8 ;  /* 0x0000000807087825 */ /* 0x001fca00078e0208 */
[----:B------:R2:W-:Y:S02]  /*8150*/  REDG.E.ADD.F64.RN.STRONG.GPU desc[UR36][R8.64], R48 ;  /* 0x00000030080079a6 */ /* 0x0005e4000c12ff24 */
.L_x_274:
[----:B------:R-:W-:Y:S05]  /*8160*/  @P3 BRA `(.L_x_277) ;  /* 0xffffffb400103947 */ /* 0x000fea000383ffff */
[----:B-1----:R-:W-:Y:S01]  /*8170*/  DMUL R44, R28, R44 ;  /* 0x0000002c1c2c7228 */ /* 0x002fe20000000000 */
[----:B0-----:R-:W-:Y:S01]  /*8180*/  IMAD.MOV.U32 R12, RZ, RZ, 0x0 ;  /* 0x00000000ff0c7424 */ /* 0x001fe200078e00ff */
[----:B------:R-:W-:Y:S01]  /*8190*/  BSSY.RECONVERGENT B1, `(.L_x_278) ;  /* 0x0000014000017945 */ /* 0x000fe20003800200 */
[----:B------:R-:W-:-:S03]  /*81a0*/  IMAD.MOV.U32 R13, RZ, RZ, 0x3fd80000 ;  /* 0x3fd80000ff0d7424 */ /* 0x000fc600078e00ff */
[----:B--2---:R-:W0:Y:S04]  /*81b0*/  MUFU.RSQ64H R9, R45 ;  /* 0x0000002d00097308 */ /* 0x004e280000001c00 */
[----:B------:R-:W-:-:S05]  /*81c0*/  VIADD R8, R45, 0xfcb00000 ;  /* 0xfcb000002d087836 */ /* 0x000fca0000000000 */
        /* <DEDUP_REMOVED lines=14> */
[----:B------:R-:W-:-:S07]  /*82b0*/  IMAD.MOV.U32 R11, RZ, RZ, R45 ;  /* 0x000000ffff0b7224 */ /* 0x000fce00078e002d */
[----:B------:R-:W-:Y:S05]  /*82c0*/  CALL.REL.NOINC `($__internal_5_$__cuda_sm20_dsqrt_rn_f64_mediumpath_v1) ;  /* 0x00000024003c7944 */ /* 0x000fea0003c00000 */
.L_x_279:
[----:B------:R-:W-:Y:S05]  /*82d0*/  BSYNC.RECONVERGENT B1 ;  /* 0x0000000000017941 */ /* 0x000fea0003800200 */
.L_x_278:
        /* <DEDUP_REMOVED lines=20> */
.L_x_281:
[----:B0-----:R-:W-:Y:S01]  /*8420*/  LEA R8, R7, R24, 0x2 ;  /* 0x0000001807087211 */ /* 0x001fe200078e10ff */
[----:B------:R-:W0:Y:S04]  /*8430*/  LDC R9, c[0x0][0x380] ;  /* 0x0000e000ff097b82 */ /* 0x000e280000000800 */
[----:B------:R-:W2:Y:S01]  /*8440*/  LDL R11, [R8] ;  /* 0x00000000080b7983 */ /* 0x000ea20000100800 */
[----:B0-----:R-:W-:Y:S02]  /*8450*/  IABS R34, R9 ;  /* 0x0000000900227213 */ /* 0x001fe40000000000 */
        /* <DEDUP_REMOVED lines=9> */
[C---:B------:R-:W-:Y:S01]  /*84f0*/  ISETP.GT.U32.AND P1, PT, R7.reuse, 0x1, PT ;  /* 0x000000010700780c */ /* 0x040fe20003f24070 */
[----:B------:R-:W-:-:S03]  /*8500*/  VIADD R7, R7, 0xffffffff ;  /* 0xffffffff07077836 */ /* 0x000fc60000000000 */
[----:B------:R-:W-:-:S04]  /*8510*/  @!P3 IADD3 R9, PT, PT, -R9, RZ, RZ ;  /* 0x000000ff0909b210 */ /* 0x000fc80007ffe1ff */
[----:B------:R-:W-:-:S04]  /*8520*/  SEL R9, R32, R9, !P0 ;  /* 0x0000000920097207 */ /* 0x000fc80004000000 */
[C---:B------:R-:W-:Y:S01]  /*8530*/  ISETP.EQ.AND P3, PT, R9.reuse, RZ, PT ;  /* 0x000000ff0900720c */ /* 0x040fe20003f62270 */
[----:B------:R-:W-:-:S05]  /*8540*/  VIADD R11, R9, 0x1 ;  /* 0x00000001090b7836 */ /* 0x000fca0000000000 */
[----:B------:R0:W-:Y:S07]  /*8550*/  STL [R8], R11 ;  /* 0x0000000b08007387 */ /* 0x0001ee0000100800 */
[----:B------:R-:W-:Y:S05]  /*8560*/  @P1 BRA P3, `(.L_x_281) ;  /* 0xfffffffc00ac1947 */ /* 0x000fea000183ffff */
[----:B------:R-:W-:Y:S05]  /*8570*/  BSYNC.RECONVERGENT B1 ;  /* 0x0000000000017941 */ /* 0x000fea0003800200 */
.L_x_280:
[----:B------:R-:W-:Y:S05]  /*8580*/  @P2 BRA `(.L_x_282) ;  /* 0xffffffac00f42947 */ /* 0x000fea000383ffff */
.L_x_176:
[----:B0-----:R-:W-:Y:S05]  /*8590*/  BSYNC B0 ;  /* 0x0000000000007941 */ /* 0x001fea0003800000 */
.L_x_175:
[----:B------:R-:W-:-:S03]  /*85a0*/  UMOV UR4, 0xffffffff ;  /* 0xffffffff00047882 */ /* 0x000fc60000000000 */
[----:B------:R-:W-:Y:S05]  /*85b0*/  BRA.DIV UR4, `(.L_x_283) ;  /* 0x0000000a04347947 */ /* 0x000fea000b800000 */
[----:B---3--:R-:W0:Y:S04]  /*85c0*/  SHFL.DOWN PT, R7, R3, 0x10, 0x1f ;  /* 0x0a001f0003077f89 */ /* 0x008e2800000e0000 */
[----:B------:R-:W2:Y:S01]  /*85d0*/  SHFL.DOWN PT, R14, R2, 0x10, 0x1f ;  /* 0x0a001f00020e7f89 */ /* 0x000ea200000e0000 */
[----:B0-----:R-:W-:-:S06]  /*85e0*/  IMAD.MOV.U32 R15, RZ, RZ, R7 ;  /* 0x000000ffff0f7224 */ /* 0x001fcc00078e0007 */
[----:B--2---:R-:W-:-:S07]  /*85f0*/  DADD R8, R14, R2 ;  /* 0x000000000e087229 */ /* 0x004fce0000000002 */
[----:B------:R-:W0:Y:S04]  /*8600*/  SHFL.DOWN PT, R7, R9, 0x8, 0x1f ;  /* 0x09001f0009077f89 */ /* 0x000e2800000e0000 */
[----:B------:R-:W2:Y:S01]  /*8610*/  SHFL.DOWN PT, R14, R8, 0x8, 0x1f ;  /* 0x09001f00080e7f89 */ /* 0x000ea200000e0000 */
[----:B0-----:R-:W-:-:S06]  /*8620*/  MOV R15, R7 ;  /* 0x00000007000f7202 */ /* 0x001fcc0000000f00 */
[----:B--2---:R-:W-:-:S07]  /*8630*/  DADD R18, R8, R14 ;  /* 0x0000000008127229 */ /* 0x004fce000000000e */
[----:B------:R-:W0:Y:S04]  /*8640*/  SHFL.DOWN PT, R7, R19, 0x4, 0x1f ;  /* 0x08801f0013077f89 */ /* 0x000e2800000e0000 */
[----:B------:R-:W2:Y:S01]  /*8650*/  SHFL.DOWN PT, R14, R18, 0x4, 0x1f ;  /* 0x08801f00120e7f89 */ /* 0x000ea200000e0000 */
[----:B0-----:R-:W-:-:S06]  /*8660*/  IMAD.MOV.U32 R15, RZ, RZ, R7 ;  /* 0x000000ffff0f7224 */ /* 0x001fcc00078e0007 */
[----:B--2---:R-:W-:-:S07]  /*8670*/  DADD R20, R18, R14 ;  /* 0x0000000012147229 */ /* 0x004fce000000000e */
[----:B------:R-:W0:Y:S04]  /*8680*/  SHFL.DOWN PT, R14, R20, 0x2, 0x1f ;  /* 0x08401f00140e7f89 */ /* 0x000e2800000e0000 */
[----:B------:R-:W2:Y:S01]  /*8690*/  SHFL.DOWN PT, R3, R21, 0x2, 0x1f ;  /* 0x08401f0015037f89 */ /* 0x000ea200000e0000 */
[----:B0-----:R-:W-:-:S06]  /*86a0*/  IMAD.MOV.U32 R2, RZ, RZ, R14 ;  /* 0x000000ffff027224 */ /* 0x001fcc00078e000e */
[----:B--2---:R-:W-:-:S07]  /*86b0*/  DADD R2, R20, R2 ;  /* 0x0000000014027229 */ /* 0x004fce0000000002 */
[----:B------:R0:W2:Y:S04]  /*86c0*/  SHFL.DOWN PT, R7, R3, 0x1, 0x1f ;  /* 0x08201f0003077f89 */ /* 0x0000a800000e0000 */
[----:B------:R0:W3:Y:S02]  /*86d0*/  SHFL.DOWN PT, R14, R2, 0x1, 0x1f ;  /* 0x08201f00020e7f89 */ /* 0x0000e400000e0000 */
.L_x_304:
[----:B------:R-:W4:Y:S01]  /*86e0*/  S2R R9, SR_CgaCtaId ;  /* 0x0000000000097919 */ /* 0x000f220000008800 */
[----:B------:R-:W-:Y:S05]  /*86f0*/  WARPSYNC.ALL ;  /* 0x0000000000007948 */ /* 0x000fea0003800000 */
[----:B------:R-:W-:Y:S01]  /*8700*/  MOV R8, 0x400 ;  /* 0x0000040000087802 */ /* 0x000fe20000000f00 */
[----:B--2---:R-:W-:Y:S01]  /*8710*/  IMAD.MOV.U32 R15, RZ, RZ, R7 ;  /* 0x000000ffff0f7224 */ /* 0x004fe200078e0007 */
[----:B------:R-:W-:Y:S01]  /*8720*/  LOP3.LUT P0, R0, R16, 0x1f, RZ, 0xc0, !PT ;  /* 0x0000001f10007812 */ /* 0x000fe2000780c0ff */
[----:B------:R-:W2:Y:S01]  /*8730*/  LDCU UR4, c[0x0][0x360] ;  /* 0x00006c00ff0477ac */ /* 0x000ea20008000800 */
[----:B------:R-:W-:Y:S01]  /*8740*/  CS2R R18, SRZ ;  /* 0x0000000000127805 */ /* 0x000fe2000001ff00 */
[----:B------:R-:W-:Y:S02]  /*8750*/  BSSY B0, `(.L_x_284) ;  /* 0x0000022000007945 */ /* 0x000fe40003800000 */
[----:B---3--:R-:W-:Y:S01]  /*8760*/  DADD R14, R2, R14 ;  /* 0x00000000020e7229 */ /* 0x008fe2000000000e */
[----:B--2---:R-:W-:Y:S01]  /*8770*/  USHF.R.U32.HI UR4, URZ, 0x5, UR4 ;  /* 0x00000005ff047899 */ /* 0x004fe20008011604 */
[----:B----4-:R-:W-:-:S05]  /*8780*/  LEA R9, R9, R8, 0x18 ;  /* 0x0000000809097211 */ /* 0x010fca00078ec0ff */
[C---:B------:R-:W-:Y:S02]  /*8790*/  ISETP.GE.U32.AND P1, PT, R16.reuse, UR4, PT ;  /* 0x0000000410007c0c */ /* 0x040fe4000bf26070 */
[-C--:B------:R-:W-:Y:S02]  /*87a0*/  LEA.HI R17, R16, R9.reuse, RZ, 0x1e ;  /* 0x0000000910117211 */ /* 0x080fe400078ff0ff */
[----:B------:R-:W-:-:S03]  /*87b0*/  LEA R10, R0, R9, 0x3 ;  /* 0x00000009000a7211 */ /* 0x000fc600078e18ff */
[----:B------:R2:W-:Y:S01]  /*87c0*/  @!P0 STS.64 [R17], R14 ;  /* 0x0000000e11008388 */ /* 0x0005e20000000a00 */
[----:B------:R-:W-:Y:S01]  /*87d0*/  BAR.SYNC.DEFER_BLOCKING 0x0 ;  /* 0x0000000000007b1d */ /* 0x000fe20000010000 */
[----:B------:R-:W-:-:S05]  /*87e0*/  ISETP.GT.U32.AND P0, PT, R16, 0x1f, PT ;  /* 0x0000001f1000780c */ /* 0x000fca0003f04070 */
[----:B------:R2:W3:Y:S08]  /*87f0*/  @!P1 LDS.64 R18, [R10] ;  /* 0x000000000a129984 */ /* 0x0004f00000000a00 */
[----:B--2---:R-:W-:Y:S05]  /*8800*/  @P0 BRA `(.L_x_285) ;  /* 0x0000000000580947 */ /* 0x004fea0003800000 */
[----:B------:R-:W-:-:S03]  /*8810*/  UMOV UR4, 0xffffffff ;  /* 0xffffffff00047882 */ /* 0x000fc60000000000 */
[----:B------:R-:W-:Y:S05]  /*8820*/  BRA.DIV UR4, `(.L_x_286) ;  /* 0x0000000a04ac7947 */ /* 0x000fea000b800000 */
[----:B---3--:R-:W2:Y:S04]  /*8830*/  SHFL.DOWN PT, R14, R18, 0x10, 0x1f ;  /* 0x0a001f00120e7f89 */ /* 0x008ea800000e0000 */
[----:B0-----:R-:W0:Y:S01]  /*8840*/  SHFL.DOWN PT, R3, R19, 0x10, 0x1f ;  /* 0x0a001f0013037f89 */ /* 0x001e2200000e0000 */
[----:B--2---:R-:W-:-:S06]  /*8850*/  IMAD.MOV.U32 R2, RZ, RZ, R14 ;  /* 0x000000ffff027224 */ /* 0x004fcc00078e000e */
[----:B0-----:R-:W-:-:S07]  /*8860*/  DADD R2, R18, R2 ;  /* 0x0000000012027229 */ /* 0x001fce0000000002 */
        /* <DEDUP_REMOVED lines=8> */
[----:B------:R-:W0:Y:S04]  /*88f0*/  SHFL.DOWN PT, R7, R21, 0x2, 0x1f ;  /* 0x08401f0015077f89 */ /* 0x000e2800000e0000 */
[----:B------:R-:W2:Y:S01]  /*8900*/  SHFL.DOWN PT, R14, R20, 0x2, 0x1f ;  /* 0x08401f00140e7f89 */ /* 0x000ea200000e0000 */
[----:B0-----:R-:W-:-:S06]  /*8910*/  MOV R15, R7 ;  /* 0x00000007000f7202 */ /* 0x001fcc0000000f00 */
[----:B--2---:R-:W-:-:S07]  /*8920*/  DADD R18, R20, R14 ;  /* 0x0000000014127229 */ /* 0x004fce000000000e */
[----:B------:R0:W2:Y:S04]  /*8930*/  SHFL.DOWN PT, R3, R19, 0x1, 0x1f ;  /* 0x08201f0013037f89 */ /* 0x0000a800000e0000 */
[----:B------:R0:W3:Y:S02]  /*8940*/  SHFL.DOWN PT, R14, R18, 0x1, 0x1f ;  /* 0x08201f00120e7f89 */ /* 0x0000e400000e0000 */
.L_x_315:
[----:B--2---:R-:W-:-:S06]  /*8950*/  IMAD.MOV.U32 R15, RZ, RZ, R3 ;  /* 0x000000ffff0f7224 */ /* 0x004fcc00078e0003 */
[----:B0--3--:R-:W-:-:S11]  /*8960*/  DADD R18, R18, R14 ;  /* 0x0000000012127229 */ /* 0x009fd6000000000e */
.L_x_285:
[----:B------:R-:W-:Y:S05]  /*8970*/  BSYNC B0 ;  /* 0x0000000000007941 */ /* 0x000fea0003800000 */
.L_x_284:
[----:B------:R-:W-:Y:S01]  /*8980*/  UMOV UR4, 0xffffffff ;  /* 0xffffffff00047882 */ /* 0x000fe20000000000 */
[----:B------:R-:W-:Y:S02]  /*8990*/  ISETP.NE.AND P2, PT, R0, RZ, PT ;  /* 0x000000ff0000720c */ /* 0x000fe40003f45270 */
[----:B------:R-:W-:Y:S11]  /*89a0*/  BRA.DIV UR4, `(.L_x_287) ;  /* 0x0000000e044c7947 */ /* 0x000ff6000b800000 */
[----:B------:R-:W2:Y:S04]  /*89b0*/  SHFL.DOWN PT, R14, R4, 0x10, 0x1f ;  /* 0x0a001f00040e7f89 */ /* 0x000ea800000e0000 */
        /* <DEDUP_REMOVED lines=15> */
[----:B------:R0:W2:Y:S04]  /*8ab0*/  SHFL.DOWN PT, R3, R5, 0x1, 0x1f ;  /* 0x08201f0005037f89 */ /* 0x0000a800000e0000 */
[----:B------:R0:W4:Y:S02]  /*8ac0*/  SHFL.DOWN PT, R14, R4, 0x1, 0x1f ;  /* 0x08201f00040e7f89 */ /* 0x00012400000e0000 */
.L_x_327:
[----:B--2---:R-:W-:Y:S01]  /*8ad0*/  IMAD.MOV.U32 R15, RZ, RZ, R3 ;  /* 0x000000ffff0f7224 */ /* 0x004fe200078e0003 */
[----:B------:R-:W-:Y:S05]  /*8ae0*/  WARPSYNC.ALL ;  /* 0x0000000000007948 */ /* 0x000fea0003800000 */
[----:B----4-:R-:W-:Y:S01]  /*8af0*/  DADD R14, R4, R14 ;  /* 0x00000000040e7229 */ /* 0x010fe2000000000e */
[----:B------:R-:W-:Y:S01]  /*8b00*/  CS2R R22, SRZ ;  /* 0x0000000000167805 */ /* 0x000fe2000001ff00 */
[----:B------:R-:W-:Y:S05]  /*8b10*/  BSSY B0, `(.L_x_288) ;  /* 0x000001b000007945 */ /* 0x000fea0003800000 */
[----:B------:R2:W-:Y:S01]  /*8b20*/  @!P2 STS.64 [R17], R14 ;  /* 0x0000000e1100a388 */ /* 0x0005e20000000a00 */
[----:B------:R-:W-:Y:S06]  /*8b30*/  BAR.SYNC.DEFER_BLOCKING 0x0 ;  /* 0x0000000000007b1d */ /* 0x000fec0000010000 */
[----:B------:R2:W4:Y:S01]  /*8b40*/  @!P1 LDS.64 R22, [R10] ;  /* 0x000000000a169984 */ /* 0x0005220000000a00 */
[----:B------:R-:W-:Y:S05]  /*8b50*/  @P0 BRA `(.L_x_289) ;  /* 0x0000000000580947 */ /* 0x000fea0003800000 */
[----:B------:R-:W-:-:S03]  /*8b60*/  UMOV UR4, 0xffffffff ;  /* 0xffffffff00047882 */ /* 0x000fc60000000000 */
[----:B------:R-:W-:Y:S05]  /*8b70*/  BRA.DIV UR4, `(.L_x_290) ;  /* 0x0000000e04e87947 */ /* 0x000fea000b800000 */
[----:B--2-4-:R-:W2:Y:S04]  /*8b80*/  SHFL.DOWN PT, R14, R22, 0x10, 0x1f ;  /* 0x0a001f00160e7f89 */ /* 0x014ea800000e0000 */
[----:B------:R-:W4:Y:S01]  /*8b90*/  SHFL.DOWN PT, R3, R23, 0x10, 0x1f ;  /* 0x0a001f0017037f89 */ /* 0x000f2200000e0000 */
[----:B--2---:R-:W-:-:S06]  /*8ba0*/  IMAD.MOV.U32 R2, RZ, RZ, R14 ;  /* 0x000000ffff027224 */ /* 0x004fcc00078e000e */
[----:B----4-:R-:W-:-:S07]  /*8bb0*/  DADD R2, R22, R2 ;  /* 0x0000000016027229 */ /* 0x010fce0000000002 */
[----:B------:R-:W2:Y:S04]  /*8bc0*/  SHFL.DOWN PT, R14, R2, 0x8, 0x1f ;  /* 0x09001f00020e7f89 */ /* 0x000ea800000e0000 */
[----:B0-----:R-:W0:Y:S01]  /*8bd0*/  SHFL.DOWN PT, R5, R3, 0x8, 0x1f ;  /* 0x09001f0003057f89 */ /* 0x001e2200000e0000 */
[----:B--2---:R-:W-:-:S06]  /*8be0*/  MOV R4, R14 ;  /* 0x0000000e00047202 */ /* 0x004fcc0000000f00 */
        /* <DEDUP_REMOVED lines=10> */
[----:B------:R0:W4:Y:S02]  /*8c90*/  SHFL.DOWN PT, R14, R22, 0x1, 0x1f ;  /* 0x08201f00160e7f89 */ /* 0x00012400000e0000 */
.L_x_338:
[----:B--2---:R-:W-:-:S06]  /*8ca0*/  IMAD.MOV.U32 R15, RZ, RZ, R3 ;  /* 0x000000ffff0f7224 */ /* 0x004fcc00078e0003 */
[----:B0---4-:R-:W-:-:S11]  /*8cb0*/  DADD R22, R22, R14 ;  /* 0x0000000016167229 */ /* 0x011fd6000000000e */
.L_x_289:
[----:B------:R-:W-:Y:S05]  /*8cc0*/  BSYNC B0 ;  /* 0x0000000000007941 */ /* 0x000fea0003800000 */
.L_x_288:
[----:B------:R-:W5:Y:S01]  /*8cd0*/  S2R R8, SR_CTAID.X ;  /* 0x0000000000087919 */ /* 0x000f620000002500 */
[----:B------:R-:W-:Y:S01]  /*8ce0*/  BSSY.RECONVERGENT B6, `(.L_x_291) ;  /* 0x000000f000067945 */ /* 0x000fe20003800200 */
[----:B-----5:R-:W-:-:S13]  /*8cf0*/  LOP3.LUT P0, RZ, R16, R8, RZ, 0xfc, !PT ;  /* 0x0000000810ff7212 */ /* 0x020fda000780fcff */
[----:B------:R-:W-:Y:S05]  /*8d00*/  @P0 BRA `(.L_x_292) ;  /* 0x0000000000300947 */ /* 0x000fea0003800000 */
[----:B------:R-:W-:Y:S01]  /*8d10*/  MOV R0, 0x58 ;  /* 0x0000005800007802 */ /* 0x000fe20000000f00 */
[----:B------:R0:W-:Y:S01]  /*8d20*/  STL [R1+0x150], R8 ;  /* 0x0001500801007387 */ /* 0x0001e20000100800 */
[----:B------:R-:W0:Y:S01]  /*8d30*/  LDCU.64 UR4, c[0x4][0x40] ;  /* 0x01000800ff0477ac */ /* 0x000e220008000a00 */
[----:B------:R-:W-:Y:S01]  /*8d40*/  IADD3 R6, P0, P1, R1, 0x150, R6 ;  /* 0x0000015001067810 */ /* 0x000fe2000791e006 */
[----:B------:R0:W1:Y:S01]  /*8d50*/  LDC.64 R2, c[0x4][R0] ;  /* 0x0100000000027b82 */ /* 0x0000620000000a00 */
[----:B---3--:R3:W-:Y:S02]  /*8d60*/  STL.64 [R1+0x158], R18 ;  /* 0x0001581201007387 */ /* 0x0087e40000100a00 */
[----:B------:R-:W-:Y:S02]  /*8d70*/  IADD3.X R7, PT, PT, RZ, UR38, RZ, P0, P1 ;  /* 0x00000026ff077c10 */ /* 0x000fe400087e24ff */
[----:B----4-:R3:W-:Y:S01]  /*8d80*/  STL.64 [R1+0x160], R22 ;  /* 0x0001601601007387 */ /* 0x0107e20000100a00 */
[----:B0-----:R-:W-:Y:S01]  /*8d90*/  MOV R4, UR4 ;  /* 0x0000000400047c02 */ /* 0x001fe20008000f00 */
[----:B---3--:R-:W-:-:S07]  /*8da0*/  IMAD.U32 R5, RZ, RZ, UR5 ;  /* 0x00000005ff057e24 */ /* 0x008fce000f8e00ff */
[----:B------:R-:W-:-:S07]  /*8db0*/  LEPC R20, `(.L_x_292) ;  /* 0x000000001014794e */ /* 0x000fce0000000000 */
[----:B-12---:R-:W-:Y:S05]  /*8dc0*/  CALL.ABS.NOINC R2 ;  /* 0x0000000002007343 */ /* 0x006fea0003c00000 */
.L_x_292:
[----:B------:R-:W-:Y:S05]  /*8dd0*/  BSYNC.RECONVERGENT B6 ;  /* 0x0000000000067941 */ /* 0x000fea0003800200 */
.L_x_291:
[----:B------:R-:W-:-:S13]  /*8de0*/  ISETP.NE.AND P0, PT, R16, RZ, PT ;  /* 0x000000ff1000720c */ /* 0x000fda0003f05270 */
[----:B------:R-:W-:Y:S05]  /*8df0*/  @P0 EXIT ;  /* 0x000000000000094d */ /* 0x000fea0003800000 */
[----:B------:R-:W5:Y:S01]  /*8e00*/  LDCU.64 UR4, c[0x0][0x3a0] ;  /* 0x00007400ff0477ac */ /* 0x000f620008000a00 */
[----:B------:R-:W3:Y:S01]  /*8e10*/  LDC.64 R2, c[0x0][0x3a0] ;  /* 0x0000e800ff027b82 */ /* 0x000ee20000000a00 */
[----:B-----5:R-:W-:-:S04]  /*8e20*/  UIADD3 UR4, UP0, UPT, UR4, 0x8, URZ ;  /* 0x0000000804047890 */ /* 0x020fc8000ff1e0ff */
[----:B------:R-:W-:Y:S02]  /*8e30*/  UIADD3.X UR5, UPT, UPT, URZ, UR5, URZ, UP0, !UPT ;  /* 0x00000005ff057290 */ /* 0x000fe400087fe4ff */
[----:B0-----:R-:W-:Y:S01]  /*8e40*/  IMAD.U32 R4, RZ, RZ, UR4 ;  /* 0x00000004ff047e24 */ /* 0x001fe2000f8e00ff */
[----:B---3--:R-:W-:Y:S03]  /*8e50*/  REDG.E.ADD.F64.RN.STRONG.GPU desc[UR36][R2.64], R18 ;  /* 0x00000012020079a6 */ /* 0x008fe6000c12ff24 */
[----:B------:R-:W-:-:S05]  /*8e60*/  IMAD.U32 R5, RZ, RZ, UR5 ;  /* 0x00000005ff057e24 */ /* 0x000fca000f8e00ff */
[----:B----4-:R-:W-:Y:S01]  /*8e70*/  REDG.E.ADD.F64.RN.STRONG.GPU desc[UR36][R4.64], R22 ;  /* 0x00000016040079a6 */ /* 0x010fe2000c12ff24 */
[----:B------:R-:W-:Y:S05]  /*8e80*/  EXIT ;  /* 0x000000000000794d */ /* 0x000fea0003800000 */
.L_x_283:
[----:B------:R-:W-:Y:S01]  /*8e90*/  BSSY B0, `(.L_x_293) ;  /* 0x0000008000007945 */ /* 0x000fe20003800000 */
[----:B------:R-:W-:Y:S01]  /*8ea0*/  MOV R13, R3 ;  /* 0x00000003000d7202 */ /* 0x000fe20000000f00 */
[----:B------:R-:W-:Y:S02]  /*8eb0*/  IMAD.MOV.U32 R12, RZ, RZ, 0x10 ;  /* 0x00000010ff0c7424 */ /* 0x000fe400078e00ff */
[----:B------:R-:W-:Y:S02]  /*8ec0*/  IMAD.MOV.U32 R11, RZ, RZ, 0x1f ;  /* 0x0000001fff0b7424 */ /* 0x000fe400078e00ff */
[----:B------:R-:W-:-:S07]  /*8ed0*/  IMAD.MOV.U32 R15, RZ, RZ, -0x1 ;  /* 0xffffffffff0f7424 */ /* 0x000fce00078e00ff */
[----:B-1-3--:R-:W-:Y:S05]  /*8ee0*/  WARPSYNC.COLLECTIVE R15, `(.L_x_294) ;  /* 0x000000000f087348 */ /* 0x00afea0003c00000 */
[----:B------:R0:W2:Y:S02]  /*8ef0*/  SHFL.DOWN P6, R14, R13, R12, R11 ;  /* 0x0800000c0d0e7389 */ /* 0x0000a400000c000b */
[----:B0123--:R-:W-:Y:S05]  /*8f00*/  ENDCOLLECTIVE ;  /* 0x000000000000791b */ /* 0x00ffea0003800000 */
.L_x_294:
[----:B------:R-:W-:Y:S05]  /*8f10*/  BSYNC B0 ;  /* 0x0000000000007941 */ /* 0x000fea0003800000 */
.L_x_293:
[----:B------:R-:W-:Y:S01]  /*8f20*/  IMAD.MOV.U32 R13, RZ, RZ, R2 ;  /* 0x000000ffff0d7224 */ /* 0x000fe200078e0002 */
[----:B------:R-:W-:Y:S01]  /*8f30*/  MOV R15, 0xffffffff ;  /* 0xffffffff000f7802 */ /* 0x000fe20000000f00 */
[----:B------:R-:W-:Y:S01]  /*8f40*/  IMAD.MOV.U32 R12, RZ, RZ, 0x10 ;  /* 0x00000010ff0c7424 */ /* 0x000fe200078e00ff */
[----:B------:R-:W-:Y:S01]  /*8f50*/  MOV R7, R14 ;  /* 0x0000000e00077202 */ /* 0x000fe20000000f00 */
[----:B------:R-:W-:-:S07]  /*8f60*/  IMAD.MOV.U32 R11, RZ, RZ, 0x1f ;  /* 0x0000001fff0b7424 */ /* 0x000fce00078e00ff */
[----:B------:R-:W-:Y:S05]  /*8f70*/  WARPSYNC.COLLECTIVE R15, `(.L_x_295) ;  /* 0x000000000f087348 */ /* 0x000fea0003c00000 */
[----:B------:R0:W1:Y:S02]  /*8f80*/  SHFL.DOWN P6, R14, R13, R12, R11 ;  /* 0x0800000c0d0e7389 */ /* 0x00006400000c000b */
[----:B01----:R-:W-:Y:S05]  /*8f90*/  ENDCOLLECTIVE ;  /* 0x000000000000791b */ /* 0x003fea0003800000 */
.L_x_295:
[----:B------:R-:W-:Y:S02]  /*8fa0*/  IMAD.MOV.U32 R15, RZ, RZ, R7 ;  /* 0x000000ffff0f7224 */ /* 0x000fe400078e0007 */
[----:B------:R-:W-:-:S04]  /*8fb0*/  IMAD.MOV.U32 R12, RZ, RZ, 0x8 ;  /* 0x00000008ff0c7424 */ /* 0x000fc800078e00ff */
[----:B------:R-:W-:Y:S01]  /*8fc0*/  DADD R8, R14, R2 ;  /* 0x000000000e087229 */ /* 0x000fe20000000002 */
[----:B------:R-:W-:-:S09]  /*8fd0*/  MOV R15, 0xffffffff ;  /* 0xffffffff000f7802 */ /* 0x000fd20000000f00 */
[----:B------:R-:W-:-:S07]  /*8fe0*/  IMAD.MOV.U32 R13, RZ, RZ, R9 ;  /* 0x000000ffff0d7224 */ /* 0x000fce00078e0009 */
[----:B------:R-:W-:Y:S05]  /*8ff0*/  WARPSYNC.COLLECTIVE R15, `(.L_x_296) ;  /* 0x000000000f087348 */ /* 0x000fea0003c00000 */
[----:B------:R0:W1:Y:S02]  /*9000*/  SHFL.DOWN P6, R14, R13, R12, R11 ;  /* 0x0800000c0d0e7389 */ /* 0x00006400000c000b */
[----:B01----:R-:W-:Y:S05]  /*9010*/  ENDCOLLECTIVE ;  /* 0x000000000000791b */ /* 0x003fea0003800000 */
.L_x_296:
[----:B------:R-:W-:Y:S02]  /*9020*/  IMAD.MOV.U32 R13, RZ, RZ, R8 ;  /* 0x000000ffff0d7224 */ /* 0x000fe400078e0008 */
[----:B------:R-:W-:-:S07]  /*9030*/  IMAD.MOV.U32 R7, RZ, RZ, R14 ;  /* 0x000000ffff077224 */ /* 0x000fce00078e000e */
[----:B------:R-:W-:Y:S05]  /*9040*/  WARPSYNC.COLLECTIVE R15, `(.L_x_297) ;  /* 0x000000000f087348 */ /* 0x000fea0003c00000 */
[----:B------:R0:W1:Y:S02]  /*9050*/  SHFL.DOWN P6, R14, R13, R12, R11 ;  /* 0x0800000c0d0e7389 */ /* 0x00006400000c000b */
[----:B01----:R-:W-:Y:S05]  /*9060*/  ENDCOLLECTIVE ;  /* 0x000000000000791b */ /* 0x003fea0003800000 */
.L_x_297:
[----:B------:R-:W-:Y:S02]  /*9070*/  IMAD.MOV.U32 R15, RZ, RZ, R7 ;  /* 0x000000ffff0f7224 */ /* 0x000fe400078e0007 */
[----:B------:R-:W-:-:S04]  /*9080*/  IMAD.MOV.U32 R12, RZ, RZ, 0x4 ;  /* 0x00000004ff0c7424 */ /* 0x000fc800078e00ff */
[----:B------:R-:W-:Y:S01]  /*9090*/  DADD R18, R8, R14 ;  /* 0x0000000008127229 */ /* 0x000fe2000000000e */
[----:B------:R-:W-:-:S09]  /*90a0*/  IMAD.MOV.U32 R15, RZ, RZ, -0x1 ;  /* 0xffffffffff0f7424 */ /* 0x000fd200078e00ff */
[----:B------:R-:W-:-:S07]  /*90b0*/  MOV R13, R19 ;  /* 0x00000013000d7202 */ /* 0x000fce0000000f00 */
[----:B------:R-:W-:Y:S05]  /*90c0*/  WARPSYNC.COLLECTIVE R15, `(.L_x_298) ;  /* 0x000000000f087348 */ /* 0x000fea0003c00000 */
[----:B------:R0:W1:Y:S02]  /*90d0*/  SHFL.DOWN P6, R14, R13, R12, R11 ;  /* 0x0800000c0d0e7389 */ /* 0x00006400000c000b */
[----:B01----:R-:W-:Y:S05]  /*90e0*/  ENDCOLLECTIVE ;  /* 0x000000000000791b */ /* 0x003fea0003800000 */
.L_x_298:
[----:B------:R-:W-:Y:S01]  /*90f0*/  MOV R13, R18 ;  /* 0x00000012000d7202 */ /* 0x000fe20000000f00 */
[----:B------:R-:W-:-:S07]  /*9100*/  IMAD.MOV.U32 R7, RZ, RZ, R14 ;  /* 0x000000ffff077224 */ /* 0x000fce00078e000e */
[----:B------:R-:W-:Y:S05]  /*9110*/  WARPSYNC.COLLECTIVE R15, `(.L_x_299) ;  /* 0x000000000f087348 */ /* 0x000fea0003c00000 */
[----:B------:R0:W1:Y:S02]  /*9120*/  SHFL.DOWN P6, R14, R13, R12, R11 ;  /* 0x0800000c0d0e7389 */ /* 0x00006400000c000b */
[----:B01----:R-:W-:Y:S05]  /*9130*/  ENDCOLLECTIVE ;  /* 0x000000000000791b */ /* 0x003fea0003800000 */
.L_x_299:
        /* <DEDUP_REMOVED lines=8> */
.L_x_300:
[----:B------:R-:W-:Y:S02]  /*91c0*/  IMAD.MOV.U32 R13, RZ, RZ, R20 ;  /* 0x000000ffff0d7224 */ /* 0x000fe400078e0014 */
[----:B------:R-:W-:-:S07]  /*91d0*/  IMAD.MOV.U32 R3, RZ, RZ, R14 ;  /* 0x000000ffff037224 */ /* 0x000fce00078e000e */
[----:B------:R-:W-:Y:S05]  /*91e0*/  WARPSYNC.COLLECTIVE R15, `(.L_x_301) ;  /* 0x000000000f087348 */ /* 0x000fea0003c00000 */
[----:B------:R0:W1:Y:S02]  /*91f0*/  SHFL.DOWN P6, R14, R13, R12, R11 ;  /* 0x0800000c0d0e7389 */ /* 0x00006400000c000b */
[----:B01----:R-:W-:Y:S05]  /*9200*/  ENDCOLLECTIVE ;  /* 0x000000000000791b */ /* 0x003fea0003800000 */
.L_x_301:
[----:B------:R-:W-:Y:S02]  /*9210*/  IMAD.MOV.U32 R12, RZ, RZ, 0x1 ;  /* 0x00000001ff0c7424 */ /* 0x000fe400078e00ff */
[----:B------:R-:W-:-:S06]  /*9220*/  IMAD.MOV.U32 R2, RZ, RZ, R14 ;  /* 0x000000ffff027224 */ /* 0x000fcc00078e000e */
[----:B------:R-:W-:-:S10]  /*9230*/  DADD R2, R20, R2 ;  /* 0x0000000014027229 */ /* 0x000fd40000000002 */
[----:B------:R-:W-:-:S07]  /*9240*/  MOV R13, R3 ;  /* 0x00000003000d7202 */ /* 0x000fce0000000f00 */
[----:B------:R-:W-:Y:S05]  /*9250*/  WARPSYNC.COLLECTIVE R15, `(.L_x_302) ;  /* 0x000000000f087348 */ /* 0x000fea0003c00000 */
[----:B------:R0:W1:Y:S02]  /*9260*/  SHFL.DOWN P6, R14, R13, R12, R11 ;  /* 0x0800000c0d0e7389 */ /* 0x00006400000c000b */
[----:B01----:R-:W-:Y:S05]  /*9270*/  ENDCOLLECTIVE ;  /* 0x000000000000791b */ /* 0x003fea0003800000 */
.L_x_302:
[----:B------:R-:W-:Y:S02]  /*9280*/  IMAD.MOV.U32 R13, RZ, RZ, R2 ;  /* 0x000000ffff0d7224 */ /* 0x000fe400078e0002 */
[----:B------:R-:W-:-:S07]  /*9290*/  IMAD.MOV.U32 R7, RZ, RZ, R14 ;  /* 0x000000ffff077224 */ /* 0x000fce00078e000e */
[----:B------:R-:W-:Y:S05]  /*92a0*/  WARPSYNC.COLLECTIVE R15, `(.L_x_303) ;  /* 0x000000000f087348 */ /* 0x000fea0003c00000 */
[----:B------:R0:W1:Y:S02]  /*92b0*/  SHFL.DOWN P6, R14, R13, R12, R11 ;  /* 0x0800000c0d0e7389 */ /* 0x00006400000c000b */
[----:B01----:R-:W-:Y:S05]  /*92c0*/  ENDCOLLECTIVE ;  /* 0x000000000000791b */ /* 0x003fea0003800000 */
.L_x_303:
[----:B------:R-:W-:Y:S05]  /*92d0*/  BRA `(.L_x_304) ;  /* 0xfffffff400007947 */ /* 0x000fea000383ffff */
.L_x_286:
[----:B---3--:R-:W-:Y:S01]  /*92e0*/  MOV R13, R19 ;  /* 0x00000013000d7202 */ /* 0x008fe20000000f00 */
[----:B------:R-:W-:Y:S02]  /*92f0*/  IMAD.MOV.U32 R12, RZ, RZ, 0x10 ;  /* 0x00000010ff0c7424 */ /* 0x000fe400078e00ff */
[----:B------:R-:W-:Y:S02]  /*9300*/  IMAD.MOV.U32 R11, RZ, RZ, 0x1f ;  /* 0x0000001fff0b7424 */ /* 0x000fe400078e00ff */
[----:B------:R-:W-:-:S07]  /*9310*/  IMAD.MOV.U32 R15, RZ, RZ, -0x1 ;  /* 0xffffffffff0f7424 */ /* 0x000fce00078e00ff */
[----:B01----:R-:W-:Y:S05]  /*9320*/  WARPSYNC.COLLECTIVE R15, `(.L_x_305) ;  /* 0x000000000f087348 */ /* 0x003fea0003c00000 */
[----:B------:R2:W3:Y:S02]  /*9330*/  SHFL.DOWN P6, R14, R13, R12, R11 ;  /* 0x0800000c0d0e7389 */ /* 0x0004e400000c000b */
[----:B0123--:R-:W-:Y:S05]  /*9340*/  ENDCOLLECTIVE ;  /* 0x000000000000791b */ /* 0x00ffea0003800000 */
.L_x_305:
[----:B------:R-:W-:Y:S01]  /*9350*/  IMAD.MOV.U32 R13, RZ, RZ, R18 ;  /* 0x000000ffff0d7224 */ /* 0x000fe200078e0012 */
[----:B------:R-:W-:-:S07]  /*9360*/  MOV R3, R14 ;  /* 0x0000000e00037202 */ /* 0x000fce0000000f00 */
[----:B------:R-:W-:Y:S05]  /*9370*/  WARPSYNC.COLLECTIVE R15, `(.L_x_306) ;  /* 0x000000000f087348 */ /* 0x000fea0003c00000 */
[----:B------:R0:W1:Y:S02]  /*9380*/  SHFL.DOWN P6, R14, R13, R12, R11 ;  /* 0x0800000c0d0e7389 */ /* 0x00006400000c000b */
[----:B01----:R-:W-:Y:S05]  /*9390*/  ENDCOLLECTIVE ;  /* 0x000000000000791b */ /* 0x003fea0003800000 */
.L_x_306:
[----:B------:R-:W-:Y:S01]  /*93a0*/  MOV R12, 0x8 ;  /* 0x00000008000c7802 */ /* 0x000fe20000000f00 */
[----:B------:R-:W-:-:S06]  /*93b0*/  IMAD.MOV.U32 R2, RZ, RZ, R14 ;  /* 0x000000ffff027224 */ /* 0x000fcc00078e000e */
[----:B------:R-:W-:-:S10]  /*93c0*/  DADD R2, R18, R2 ;  /* 0x0000000012027229 */ /* 0x000fd40000000002 */
[----:B------:R-:W-:-:S07]  /*93d0*/  IMAD.MOV.U32 R13, RZ, RZ, R3 ;  /* 0x000000ffff0d7224 */ /* 0x000fce00078e0003 */
[----:B------:R-:W-:Y:S05]  /*93e0*/  WARPSYNC.COLLECTIVE R15, `(.L_x_307) ;  /* 0x000000000f087348 */ /* 0x000fea0003c00000 */
[----:B------:R0:W1:Y:S02]  /*93f0*/  SHFL.DOWN P6, R14, R13, R12, R11 ;  /* 0x0800000c0d0e7389 */ /* 0x00006400000c000b */
[----:B01----:R-:W-:Y:S05]  /*9400*/  ENDCOLLECTIVE ;  /* 0x000000000000791b */ /* 0x003fea0003800000 */
.L_x_307:
[----:B------:R-:W-:Y:S02]  /*9410*/  IMAD.MOV.U32 R13, RZ, RZ, R2 ;  /* 0x000000ffff0d7224 */ /* 0x000fe400078e0002 */
[----:B------:R-:W-:-:S07]  /*9420*/  IMAD.MOV.U32 R7, RZ, RZ, R14 ;  /* 0x000000ffff077224 */ /* 0x000fce00078e000e */
[----:B------:R-:W-:Y:S05]  /*9430*/  WARPSYNC.COLLECTIVE R15, `(.L_x_308) ;  /* 0x000000000f087348 */ /* 0x000fea0003c00000 */
[----:B------:R0:W1:Y:S02]  /*9440*/  SHFL.DOWN P6, R14, R13, R12, R11 ;  /* 0x0800000c0d0e7389 */ /* 0x00006400000c000b */
[----:B01----:R-:W-:Y:S05]  /*9450*/  ENDCOLLECTIVE ;  /* 0x000000000000791b */ /* 0x003fea0003800000 */
.L_x_308:
        /* <DEDUP_REMOVED lines=8> */
.L_x_309:
[----:B------:R-:W-:Y:S01]  /*94e0*/  MOV R13, R8 ;  /* 0x00000008000d7202 */ /* 0x000fe20000000f00 */
[----:B------:R-:W-:-:S07]  /*94f0*/  IMAD.MOV.U32 R7, RZ, RZ, R14 ;  /* 0x000000ffff077224 */ /* 0x000fce00078e000e */
[----:B------:R-:W-:Y:S05]  /*9500*/  WARPSYNC.COLLECTIVE R15, `(.L_x_310) ;  /* 0x000000000f087348 */ /* 0x000fea0003c00000 */
[----:B------:R0:W1:Y:S02]  /*9510*/  SHFL.DOWN P6, R14, R13, R12, R11 ;  /* 0x0800000c0d0e7389 */ /* 0x00006400000c000b */
[----:B01----:R-:W-:Y:S05]  /*9520*/  ENDCOLLECTIVE ;  /* 0x000000000000791b */ /* 0x003fea0003800000 */
.L_x_310:
        /* <DEDUP_REMOVED lines=8> */
.L_x_311:
[----:B------:R-:W-:Y:S02]  /*95b0*/  IMAD.MOV.U32 R13, RZ, RZ, R20 ;  /* 0x000000ffff0d7224 */ /* 0x000fe400078e0014 */
[----:B------:R-:W-:-:S07]  /*95c0*/  IMAD.MOV.U32 R7, RZ, RZ, R14 ;  /* 0x000000ffff077224 */ /* 0x000fce00078e000e */
[----:B------:R-:W-:Y:S05]  /*95d0*/  WARPSYNC.COLLECTIVE R15, `(.L_x_312) ;  /* 0x000000000f087348 */ /* 0x000fea0003c00000 */
[----:B------:R0:W1:Y:S02]  /*95e0*/  SHFL.DOWN P6, R14, R13, R12, R11 ;  /* 0x0800000c0d0e7389 */ /* 0x00006400000c000b */
[----:B01----:R-:W-:Y:S05]  /*95f0*/  ENDCOLLECTIVE ;  /* 0x000000000000791b */ /* 0x003fea0003800000 */
.L_x_312:
        /* <DEDUP_REMOVED lines=8> */
.L_x_313:
[----:B------:R-:W-:Y:S01]  /*9680*/  MOV R13, R18 ;  /* 0x00000012000d7202 */ /* 0x000fe20000000f00 */
[----:B------:R-:W-:-:S07]  /*9690*/  IMAD.MOV.U32 R3, RZ, RZ, R14 ;  /* 0x000000ffff037224 */ /* 0x000fce00078e000e */
[----:B------:R-:W-:Y:S05]  /*96a0*/  WARPSYNC.COLLECTIVE R15, `(.L_x_314) ;  /* 0x000000000f087348 */ /* 0x000fea0003c00000 */
[----:B------:R0:W1:Y:S02]  /*96b0*/  SHFL.DOWN P6, R14, R13, R12, R11 ;  /* 0x0800000c0d0e7389 */ /* 0x00006400000c000b */
[----:B01----:R-:W-:Y:S05]  /*96c0*/  ENDCOLLECTIVE ;  /* 0x000000000000791b */ /* 0x003fea0003800000 */
.L_x_314:
[----:B------:R-:W-:Y:S05]  /*96d0*/  BRA `(.L_x_315) ;  /* 0xfffffff0009c7947 */ /* 0x000fea000383ffff */
.L_x_287:
[----:B------:R-:W-:Y:S01]  /*96e0*/  BSSY B0, `(.L_x_316) ;  /* 0x0000008000007945 */ /* 0x000fe20003800000 */
[----:B------:R-:W-:Y:S01]  /*96f0*/  IMAD.MOV.U32 R13, RZ, RZ, R5 ;  /* 0x000000ffff0d7224 */ /* 0x000fe200078e0005 */
[----:B------:R-:W-:Y:S01]  /*9700*/  MOV R15, 0xffffffff ;  /* 0xffffffff000f7802 */ /* 0x000fe20000000f00 */
[----:B------:R-:W-:Y:S02]  /*9710*/  IMAD.MOV.U32 R12, RZ, RZ, 0x10 ;  /* 0x00000010ff0c7424 */ /* 0x000fe400078e00ff */
[----:B------:R-:W-:-:S07]  /*9720*/  IMAD.MOV.U32 R11, RZ, RZ, 0x1f ;  /* 0x0000001fff0b7424 */ /* 0x000fce00078e00ff */
[----:B01-3--:R-:W-:Y:S05]  /*9730*/  WARPSYNC.COLLECTIVE R15, `(.L_x_317) ;  /* 0x000000000f087348 */ /* 0x00bfea0003c00000 */
[----:B------:R2:W4:Y:S02]  /*9740*/  SHFL.DOWN P6, R14, R13, R12, R11 ;  /* 0x0800000c0d0e7389 */ /* 0x00052400000c000b */
[----:B01234-:R-:W-:Y:S05]  /*9750*/  ENDCOLLECTIVE ;  /* 0x000000000000791b */ /* 0x01ffea0003800000 */
.L_x_317:
[----:B------:R-:W-:Y:S05]  /*9760*/  BSYNC B0 ;  /* 0x0000000000007941 */ /* 0x000fea0003800000 */
.L_x_316:
[----:B------:R-:W-:Y:S02]  /*9770*/  HFMA2 R11, -RZ, RZ, 0, 1.847743988037109375e-06 ;  /* 0x0000001fff0b7431 */ /* 0x000fe400000001ff */
[----:B------:R-:W-:Y:S02]  /*9780*/  IMAD.MOV.U32 R13, RZ, RZ, R4 ;  /* 0x000000ffff0d7224 */ /* 0x000fe400078e0004 */
[----:B------:R-:W-:Y:S02]  /*9790*/  IMAD.MOV.U32 R12, RZ, RZ, 0x10 ;  /* 0x00000010ff0c7424 */ /* 0x000fe400078e00ff */
[----:B------:R-:W-:Y:S02]  /*97a0*/  IMAD.MOV.U32 R15, RZ, RZ, -0x1 ;  /* 0xffffffffff0f7424 */ /* 0x000fe400078e00ff */
[----:B------:R-:W-:-:S07]  /*97b0*/  IMAD.MOV.U32 R3, RZ, RZ, R14 ;  /* 0x000000ffff037224 */ /* 0x000fce00078e000e */
[----:B------:R-:W-:Y:S05]  /*97c0*/  WARPSYNC.COLLECTIVE R15, `(.L_x_318) ;  /* 0x000000000f087348 */ /* 0x000fea0003c00000 */
[----:B------:R0:W1:Y:S02]  /*97d0*/  SHFL.DOWN P6, R14, R13, R12, R11 ;  /* 0x0800000c0d0e7389 */ /* 0x00006400000c000b */
[----:B01----:R-:W-:Y:S05]  /*97e0*/  ENDCOLLECTIVE ;  /* 0x000000000000791b */ /* 0x003fea0003800000 */
.L_x_318:
[----:B------:R-:W-:Y:S01]  /*97f0*/  MOV R12, 0x8 ;  /* 0x00000008000c7802 */ /* 0x000fe20000000f00 */
[----:B------:R-:W-:-:S06]  /*9800*/  IMAD.MOV.U32 R2, RZ, RZ, R14 ;  /* 0x000000ffff027224 */ /* 0x000fcc00078e000e */
[----:B------:R-:W-:-:S10]  /*9810*/  DADD R2, R2, R4 ;  /* 0x0000000002027229 */ /* 0x000fd40000000004 */
[----:B------:R-:W-:-:S07]  /*9820*/  IMAD.MOV.U32 R13, RZ, RZ, R3 ;  /* 0x000000ffff0d7224 */ /* 0x000fce00078e0003 */
[----:B------:R-:W-:Y:S05]  /*9830*/  WARPSYNC.COLLECTIVE R15, `(.L_x_319) ;  /* 0x000000000f087348 */ /* 0x000fea0003c00000 */
[----:B------:R0:W1:Y:S02]  /*9840*/  SHFL.DOWN P6, R14, R13, R12, R11 ;  /* 0x0800000c0d0e7389 */ /* 0x00006400000c000b */
[----:B01----:R-:W-:Y:S05]  /*9850*/  ENDCOLLECTIVE ;  /* 0x000000000000791b */ /* 0x003fea0003800000 */
.L_x_319:
[----:B------:R-:W-:Y:S02]  /*9860*/  IMAD.MOV.U32 R13, RZ, RZ, R2 ;  /* 0x000000ffff0d7224 */ /* 0x000fe400078e0002 */
[----:B------:R-:W-:-:S07]  /*9870*/  IMAD.MOV.U32 R7, RZ, RZ, R14 ;  /* 0x000000ffff077224 */ /* 0x000fce00078e000e */
[----:B------:R-:W-:Y:S05]  /*9880*/  WARPSYNC.COLLECTIVE R15, `(.L_x_320) ;  /* 0x000000000f087348 */ /* 0x000fea0003c00000 */
[----:B------:R0:W1:Y:S02]  /*9890*/  SHFL.DOWN P6, R14, R13, R12, R11 ;  /* 0x0800000c0d0e7389 */ /* 0x00006400000c000b */
[----:B01----:R-:W-:Y:S05]  /*98a0*/  ENDCOLLECTIVE ;  /* 0x000000000000791b */ /* 0x003fea0003800000 */
.L_x_320:
        /* <DEDUP_REMOVED lines=8> */
.L_x_321:
[----:B------:R-:W-:Y:S01]  /*9930*/  MOV R13, R8 ;  /* 0x00000008000d7202 */ /* 0x000fe20000000f00 */
[----:B------:R-:W-:-:S07]  /*9940*/  IMAD.MOV.U32 R7, RZ, RZ, R14 ;  /* 0x000000ffff077224 */ /* 0x000fce00078e000e */
[----:B------:R-:W-:Y:S05]  /*9950*/  WARPSYNC.COLLECTIVE R15, `(.L_x_322) ;  /* 0x000000000f087348 */ /* 0x000fea0003c00000 */
[----:B------:R0:W1:Y:S02]  /*9960*/  SHFL.DOWN P6, R14, R13, R12, R11 ;  /* 0x0800000c0d0e7389 */ /* 0x00006400000c000b */
[----:B01----:R-:W-:Y:S05]  /*9970*/  ENDCOLLECTIVE ;  /* 0x000000000000791b */ /* 0x003fea0003800000 */
.L_x_322:
        /* <DEDUP_REMOVED lines=8> */
.L_x_323:
[----:B------:R-:W-:Y:S02]  /*9a00*/  IMAD.MOV.U32 R13, RZ, RZ, R20 ;  /* 0x000000ffff0d7224 */ /* 0x000fe400078e0014 */
[----:B------:R-:W-:-:S07]  /*9a10*/  IMAD.MOV.U32 R5, RZ, RZ, R14 ;  /* 0x000000ffff057224 */ /* 0x000fce00078e000e */
[----:B------:R-:W-:Y:S05]  /*9a20*/  WARPSYNC.COLLECTIVE R15, `(.L_x_324) ;  /* 0x000000000f087348 */ /* 0x000fea0003c00000 */
[----:B------:R0:W1:Y:S02]  /*9a30*/  SHFL.DOWN P6, R14, R13, R12, R11 ;  /* 0x0800000c0d0e7389 */ /* 0x00006400000c000b */
[----:B01----:R-:W-:Y:S05]  /*9a40*/  ENDCOLLECTIVE ;  /* 0x000000000000791b */ /* 0x003fea0003800000 */
.L_x_324:
[----:B------:R-:W-:Y:S02]  /*9a50*/  IMAD.MOV.U32 R12, RZ, RZ, 0x1 ;  /* 0x00000001ff0c7424 */ /* 0x000fe400078e00ff */
[----:B------:R-:W-:-:S06]  /*9a60*/  IMAD.MOV.U32 R4, RZ, RZ, R14 ;  /* 0x000000ffff047224 */ /* 0x000fcc00078e000e */
[----:B------:R-:W-:-:S10]  /*9a70*/  DADD R4, R20, R4 ;  /* 0x0000000014047229 */ /* 0x000fd40000000004 */
[----:B------:R-:W-:-:S07]  /*9a80*/  MOV R13, R5 ;  /* 0x00000005000d7202 */ /* 0x000fce0000000f00 */
[----:B------:R-:W-:Y:S05]  /*9a90*/  WARPSYNC.COLLECTIVE R15, `(.L_x_325) ;  /* 0x000000000f087348 */ /* 0x000fea0003c00000 */
[----:B------:R0:W1:Y:S02]  /*9aa0*/  SHFL.DOWN P6, R14, R13, R12, R11 ;  /* 0x0800000c0d0e7389 */ /* 0x00006400000c000b */
[----:B01----:R-:W-:Y:S05]  /*9ab0*/  ENDCOLLECTIVE ;  /* 0x000000000000791b */ /* 0x003fea0003800000 */
.L_x_325:
[----:B------:R-:W-:Y:S02]  /*9ac0*/  IMAD.MOV.U32 R13, RZ, RZ, R4 ;  /* 0x000000ffff0d7224 */ /* 0x000fe400078e0004 */
[----:B------:R-:W-:-:S07]  /*9ad0*/  IMAD.MOV.U32 R3, RZ, RZ, R14 ;  /* 0x000000ffff037224 */ /* 0x000fce00078e000e */
[----:B------:R-:W-:Y:S05]  /*9ae0*/  WARPSYNC.COLLECTIVE R15, `(.L_x_326) ;  /* 0x000000000f087348 */ /* 0x000fea0003c00000 */
[----:B------:R0:W1:Y:S02]  /*9af0*/  SHFL.DOWN P6, R14, R13, R12, R11 ;  /* 0x0800000c0d0e7389 */ /* 0x00006400000c000b */
[----:B01----:R-:W-:Y:S05]  /*9b00*/  ENDCOLLECTIVE ;  /* 0x000000000000791b */ /* 0x003fea0003800000 */
.L_x_326:
[----:B------:R-:W-:Y:S05]  /*9b10*/  BRA `(.L_x_327) ;  /* 0xffffffec00ec7947 */ /* 0x000fea000383ffff */
.L_x_290:
[----:B----4-:R-:W-:Y:S01]  /*9b20*/  MOV R13, R23 ;  /* 0x00000017000d7202 */ /* 0x010fe20000000f00 */
[----:B------:R-:W-:Y:S02]  /*9b30*/  IMAD.MOV.U32 R12, RZ, RZ, 0x10 ;  /* 0x00000010ff0c7424 */ /* 0x000fe400078e00ff */
[----:B------:R-:W-:Y:S02]  /*9b40*/  IMAD.MOV.U32 R11, RZ, RZ, 0x1f ;  /* 0x0000001fff0b7424 */ /* 0x000fe400078e00ff */
[----:B--2---:R-:W-:-:S07]  /*9b50*/  IMAD.MOV.U32 R15, RZ, RZ, -0x1 ;  /* 0xffffffffff0f7424 */ /* 0x004fce00078e00ff */
[----:B01-3--:R-:W-:Y:S05]  /*9b60*/  WARPSYNC.COLLECTIVE R15, `(.L_x_328) ;  /* 0x000000000f087348 */ /* 0x00bfea0003c00000 */
[----:B------:R2:W4:Y:S02]  /*9b70*/  SHFL.DOWN P6, R14, R13, R12, R11 ;  /* 0x0800000c0d0e7389 */ /* 0x00052400000c000b */
[----:B01234-:R-:W-:Y:S05]  /*9b80*/  ENDCOLLECTIVE ;  /* 0x000000000000791b */ /* 0x01ffea0003800000 */
.L_x_328:
[----:B------:R-:W-:Y:S01]  /*9b90*/  IMAD.MOV.U32 R13, RZ, RZ, R22 ;  /* 0x000000ffff0d7224 */ /* 0x000fe200078e0016 */
[----:B------:R-:W-:-:S07]  /*9ba0*/  MOV R3, R14 ;  /* 0x0000000e00037202 */ /* 0x000fce0000000f00 */
[----:B------:R-:W-:Y:S05]  /*9bb0*/  WARPSYNC.COLLECTIVE R15, `(.L_x_329) ;  /* 0x000000000f087348 */ /* 0x000fea0003c00000 */
[----:B------:R0:W1:Y:S02]  /*9bc0*/  SHFL.DOWN P6, R14, R13, R12, R11 ;  /* 0x0800000c0d0e7389 */ /* 0x00006400000c000b */
[----:B01----:R-:W-:Y:S05]  /*9bd0*/  ENDCOLLECTIVE ;  /* 0x000000000000791b */ /* 0x003fea0003800000 */
.L_x_329:
[----:B------:R-:W-:Y:S01]  /*9be0*/  MOV R12, 0x8 ;  /* 0x00000008000c7802 */ /* 0x000fe20000000f00 */
[----:B------:R-:W-:-:S06]  /*9bf0*/  IMAD.MOV.U32 R2, RZ, RZ, R14 ;  /* 0x000000ffff027224 */ /* 0x000fcc00078e000e */
[----:B------:R-:W-:-:S10]  /*9c00*/  DADD R2, R22, R2 ;  /* 0x0000000016027229 */ /* 0x000fd40000000002 */
[----:B------:R-:W-:-:S07]  /*9c10*/  IMAD.MOV.U32 R13, RZ, RZ, R3 ;  /* 0x000000ffff0d7224 */ /* 0x000fce00078e0003 */
[----:B------:R-:W-:Y:S05]  /*9c20*/  WARPSYNC.COLLECTIVE R15, `(.L_x_330) ;  /* 0x000000000f087348 */ /* 0x000fea0003c00000 */
[----:B------:R0:W1:Y:S02]  /*9c30*/  SHFL.DOWN P6, R14, R13, R12, R11 ;  /* 0x0800000c0d0e7389 */ /* 0x00006400000c000b */
[----:B01----:R-:W-:Y:S05]  /*9c40*/  ENDCOLLECTIVE ;  /* 0x000000000000791b */ /* 0x003fea0003800000 */
.L_x_330:
[----:B------:R-:W-:Y:S02]  /*9c50*/  IMAD.MOV.U32 R13, RZ, RZ, R2 ;  /* 0x000000ffff0d7224 */ /* 0x000fe400078e0002 */
[----:B------:R-:W-:-:S07]  /*9c60*/  IMAD.MOV.U32 R5, RZ, RZ, R14 ;  /* 0x000000ffff057224 */ /* 0x000fce00078e000e */
[----:B------:R-:W-:Y:S05]  /*9c70*/  WARPSYNC.COLLECTIVE R15, `(.L_x_331) ;  /* 0x000000000f087348 */ /* 0x000fea0003c00000 */
[----:B------:R0:W1:Y:S02]  /*9c80*/  SHFL.DOWN P6, R14, R13, R12, R11 ;  /* 0x0800000c0d0e7389 */ /* 0x00006400000c000b */
[----:B01----:R-:W-:Y:S05]  /*9c90*/  ENDCOLLECTIVE ;  /* 0x000000000000791b */ /* 0x003fea0003800000 */
.L_x_331:
[----:B------:R-:W-:Y:S02]  /*9ca0*/  IMAD.MOV.U32 R12, RZ, RZ, 0x4 ;  /* 0x00000004ff0c7424 */ /* 0x000fe400078e00ff */
[----:B------:R-:W-:-:S06]  /*9cb0*/  IMAD.MOV.U32 R4, RZ, RZ, R14 ;  /* 0x000000ffff047224 */ /* 0x000fcc00078e000e */
[----:B------:R-:W-:-:S10]  /*9cc0*/  DADD R4, R2, R4 ;  /* 0x0000000002047229 */ /* 0x000fd40000000004 */
[----:B------:R-:W-:-:S07]  /*9cd0*/  MOV R13, R5 ;  /* 0x00000005000d7202 */ /* 0x000fce0000000f00 */
[----:B------:R-:W-:Y:S05]  /*9ce0*/  WARPSYNC.COLLECTIVE R15, `(.L_x_332) ;  /* 0x000000000f087348 */ /* 0x000fea0003c00000 */
[----:B------:R0:W1:Y:S02]  /*9cf0*/  SHFL.DOWN P6, R14, R13, R12, R11 ;  /* 0x0800000c0d0e7389 */ /* 0x00006400000c000b */
[----:B01----:R-:W-:Y:S05]  /*9d00*/  ENDCOLLECTIVE ;  /* 0x000000000000791b */ /* 0x003fea0003800000 */
.L_x_332:
[----:B------:R-:W-:Y:S02]  /*9d10*/  IMAD.MOV.U32 R13, RZ, RZ, R4 ;  /* 0x000000ffff0d7224 */ /* 0x000fe400078e0004 */
[----:B------:R-:W-:-:S07]  /*9d20*/  IMAD.MOV.U32 R7, RZ, RZ, R14 ;  /* 0x000000ffff077224 */ /* 0x000fce00078e000e */
[----:B------:R-:W-:Y:S05]  /*9d30*/  WARPSYNC.COLLECTIVE R15, `(.L_x_333) ;  /* 0x000000000f087348 */ /* 0x000fea0003c00000 */
[----:B------:R0:W1:Y:S02]  /*9d40*/  SHFL.DOWN P6, R14, R13, R12, R11 ;  /* 0x0800000c0d0e7389 */ /* 0x00006400000c000b */
[----:B01----:R-:W-:Y:S05]  /*9d50*/  ENDCOLLECTIVE ;  /* 0x000000000000791b */ /* 0x003fea0003800000 */
.L_x_333:
[----:B------:R-:W-:Y:S01]  /*9d60*/  MOV R15, R7 ;  /* 0x00000007000f7202 */ /* 0x000fe20000000f00 */
[----:B------:R-:W-:-:S05]  /*9d70*/  IMAD.MOV.U32 R12, RZ, RZ, 0x2 ;  /* 0x00000002ff0c7424 */ /* 0x000fca00078e00ff */
[----:B------:R-:W-:Y:S01]  /*9d80*/  DADD R8, R4, R14 ;  /* 0x0000000004087229 */ /* 0x000fe2000000000e */
[----:B------:R-:W-:-:S09]  /*9d90*/  IMAD.MOV.U32 R15, RZ, RZ, -0x1 ;  /* 0xffffffffff0f7424 */ /* 0x000fd200078e00ff */
[----:B------:R-:W-:-:S07]  /*9da0*/  IMAD.MOV.U32 R13, RZ, RZ, R9 ;  /* 0x000000ffff0d7224 */ /* 0x000fce00078e0009 */
[----:B------:R-:W-:Y:S05]  /*9db0*/  WARPSYNC.COLLECTIVE R15, `(.L_x_334) ;  /* 0x000000000f087348 */ /* 0x000fea0003c00000 */
[----:B------:R0:W1:Y:S02]  /*9dc0*/  SHFL.DOWN P6, R14, R13, R12, R11 ;  /* 0x0800000c0d0e7389 */ /* 0x00006400000c000b */
[----:B01----:R-:W-:Y:S05]  /*9dd0*/  ENDCOLLECTIVE ;  /* 0x000000000000791b */ /* 0x003fea0003800000 */
.L_x_334:
[----:B------:R-:W-:Y:S01]  /*9de0*/  IMAD.MOV.U32 R13, RZ, RZ, R8 ;  /* 0x000000ffff0d7224 */ /* 0x000fe200078e0008 */
[----:B------:R-:W-:-:S07]  /*9df0*/  MOV R7, R14 ;  /* 0x0000000e00077202 */ /* 0x000fce0000000f00 */
[----:B------:R-:W-:Y:S05]  /*9e00*/  WARPSYNC.COLLECTIVE R15, `(.L_x_335) ;  /* 0x000000000f087348 */ /* 0x000fea0003c00000 */
[----:B------:R0:W1:Y:S02]  /*9e10*/  SHFL.DOWN P6, R14, R13, R12, R11 ;  /* 0x0800000c0d0e7389 */ /* 0x00006400000c000b */
[----:B01----:R-:W-:Y:S05]  /*9e20*/  ENDCOLLECTIVE ;  /* 0x000000000000791b */ /* 0x003fea0003800000 */
.L_x_335:
[----:B------:R-:W-:Y:S01]  /*9e30*/  IMAD.MOV.U32 R15, RZ, RZ, R7 ;  /* 0x000000ffff0f7224 */ /* 0x000fe200078e0007 */
[----:B------:R-:W-:-:S05]  /*9e40*/  MOV R12, 0x1 ;  /* 0x00000001000c7802 */ /* 0x000fca0000000f00 */
[----:B------:R-:W-:Y:S01]  /*9e50*/  DADD R22, R8, R14 ;  /* 0x0000000008167229 */ /* 0x000fe2000000000e */
[----:B------:R-:W-:-:S09]  /*9e60*/  IMAD.MOV.U32 R15, RZ, RZ, -0x1 ;  /* 0xffffffffff0f7424 */ /* 0x000fd200078e00ff */
[----:B------:R-:W-:-:S07]  /*9e70*/  IMAD.MOV.U32 R13, RZ, RZ, R23 ;  /* 0x000000ffff0d7224 */ /* 0x000fce00078e0017 */
[----:B------:R-:W-:Y:S05]  /*9e80*/  WARPSYNC.COLLECTIVE R15, `(.L_x_336) ;  /* 0x000000000f087348 */ /* 0x000fea0003c00000 */
[----:B------:R0:W1:Y:S02]  /*9e90*/  SHFL.DOWN P6, R14, R13, R12, R11 ;  /* 0x0800000c0d0e7389 */ /* 0x00006400000c000b */
[----:B01----:R-:W-:Y:S05]  /*9ea0*/  ENDCOLLECTIVE ;  /* 0x000000000000791b */ /* 0x003fea0003800000 */
.L_x_336:
[----:B------:R-:W-:Y:S02]  /*9eb0*/  IMAD.MOV.U32 R13, RZ, RZ, R22 ;  /* 0x000000ffff0d7224 */ /* 0x000fe400078e0016 */
[----:B------:R-:W-:-:S07]  /*9ec0*/  IMAD.MOV.U32 R3, RZ, RZ, R14 ;  /* 0x000000ffff037224 */ /* 0x000fce00078e000e */
[----:B------:R-:W-:Y:S05]  /*9ed0*/  WARPSYNC.COLLECTIVE R15, `(.L_x_337) ;  /* 0x000000000f087348 */ /* 0x000fea0003c00000 */
[----:B------:R0:W1:Y:S02]  /*9ee0*/  SHFL.DOWN P6, R14, R13, R12, R11 ;  /* 0x0800000c0d0e7389 */ /* 0x00006400000c000b */
[----:B01----:R-:W-:Y:S05]  /*9ef0*/  ENDCOLLECTIVE ;  /* 0x000000000000791b */ /* 0x003fea0003800000 */
.L_x_337:
[----:B------:R-:W-:Y:S05]  /*9f00*/  BRA `(.L_x_338) ;  /* 0xffffffec00647947 */ /* 0x000fea000383ffff */
        .weak           $__internal_3_$__cuda_sm20_dblrcp_rn_slowpath_v3
        .type           $__internal_3_$__cuda_sm20_dblrcp_rn_slowpath_v3,@function
        .size           $__internal_3_$__cuda_sm20_dblrcp_rn_slowpath_v3,($__internal_4_$__cuda_sm20_div_rn_f64_full - $__internal_3_$__cuda_sm20_dblrcp_rn_slowpath_v3)
$__internal_3_$__cuda_sm20_dblrcp_rn_slowpath_v3:
[----:B------:R-:W-:Y:S01]  /*9f10*/  DSETP.GTU.AND P0, PT, |R36|, +INF , PT ;  /* 0x7ff000002400742a */ /* 0x000fe20003f0c200 */
[----:B------:R-:W-:-:S13]  /*9f20*/  BSSY.RECONVERGENT B2, `(.L_x_339) ;  /* 0x0000024000027945 */ /* 0x000fda0003800200 */
[----:B------:R-:W-:Y:S05]  /*9f30*/  @P0 BRA `(.L_x_340) ;  /* 0x0000000000800947 */ /* 0x000fea0003800000 */
[----:B------:R-:W-:-:S04]  /*9f40*/  LOP3.LUT R25, R37, 0x7fffffff, RZ, 0xc0, !PT ;  /* 0x7fffffff25197812 */ /* 0x000fc800078ec0ff */
[----:B------:R-:W-:-:S04]  /*9f50*/  IADD3 R8, PT, PT, R25, -0x1, RZ ;  /* 0xffffffff19087810 */ /* 0x000fc80007ffe0ff */
[----:B------:R-:W-:-:S13]  /*9f60*/  ISETP.GE.U32.AND P0, PT, R8, 0x7fefffff, PT ;  /* 0x7fefffff0800780c */ /* 0x000fda0003f06070 */
[----:B------:R-:W-:Y:S01]  /*9f70*/  @P0 LOP3.LUT R9, R37, 0x7ff00000, RZ, 0x3c, !PT ;  /* 0x7ff0000025090812 */ /* 0x000fe200078e3cff */
[----:B------:R-:W-:Y:S01]  /*9f80*/  @P0 IMAD.MOV.U32 R8, RZ, RZ, RZ ;  /* 0x000000ffff080224 */ /* 0x000fe200078e00ff */
[----:B------:R-:W-:Y:S06]  /*9f90*/  @P0 BRA `(.L_x_341) ;  /* 0x0000000000700947 */ /* 0x000fec0003800000 */
[----:B------:R-:W-:-:S13]  /*9fa0*/  ISETP.GE.U32.AND P0, PT, R25, 0x1000001, PT ;  /* 0x010000011900780c */ /* 0x000fda0003f06070 */
[----:B------:R-:W-:Y:S05]  /*9fb0*/  @!P0 BRA `(.L_x_342) ;  /* 0x0000000000388947 */ /* 0x000fea0003800000 */
[----:B------:R-:W-:Y:S01]  /*9fc0*/  VIADD R9, R37, 0xc0200000 ;  /* 0xc020000025097836 */ /* 0x000fe20000000000 */
[----:B------:R-:W-:Y:S01]  /*9fd0*/  MOV R32, R7 ;  /* 0x0000000700207202 */ /* 0x000fe20000000f00 */
[----:B------:R-:W-:Y:S02]  /*9fe0*/  IMAD.MOV.U32 R8, RZ, RZ, R36 ;  /* 0x000000ffff087224 */ /* 0x000fe400078e0024 */
[----:B------:R-:W0:Y:S04]  /*9ff0*/  MUFU.RCP64H R33, R9 ;  /* 0x0000000900217308 */ /* 0x000e280000001800 */
        /* <DEDUP_REMOVED lines=10> */
.L_x_342:
        /* <DEDUP_REMOVED lines=10> */
.L_x_340:
[----:B------:R-:W-:Y:S01]  /*a140*/  LOP3.LUT R9, R37, 0x80000, RZ, 0xfc, !PT ;  /* 0x0008000025097812 */ /* 0x000fe200078efcff */
[----:B------:R-:W-:-:S07]  /*a150*/  IMAD.MOV.U32 R8, RZ, RZ, R36 ;  /* 0x000000ffff087224 */ /* 0x000fce00078e0024 */
.L_x_341:
[----:B------:R-:W-:Y:S05]  /*a160*/  BSYNC.RECONVERGENT B2 ;  /* 0x0000000000027941 */ /* 0x000fea0003800200 */
.L_x_339:
[----:B------:R-:W-:Y:S01]  /*a170*/  IMAD.MOV.U32 R32, RZ, RZ, R8 ;  /* 0x000000ffff207224 */ /* 0x000fe200078e0008 */
[----:B------:R-:W-:Y:S01]  /*a180*/  MOV R33, R9 ;  /* 0x0000000900217202 */ /* 0x000fe20000000f00 */
[----:B------:R-:W-:Y:S02]  /*a190*/  IMAD.MOV.U32 R8, RZ, RZ, R10 ;  /* 0x000000ffff087224 */ /* 0x000fe400078e000a */
[----:B------:R-:W-:-:S04]  /*a1a0*/  IMAD.MOV.U32 R9, RZ, RZ, 0x0 ;  /* 0x00000000ff097424 */ /* 0x000fc800078e00ff */
[----:B------:R-:W-:Y:S05]  /*a1b0*/  RET.REL.NODEC R8 `(_Z12vegas_kerneliiiddPddS_S_S_S_iidddijii) ;  /* 0xffffff5c08907950 */ /* 0x000fea0003c3ffff */
        .weak           $__internal_4_$__cuda_sm20_div_rn_f64_full
        .type           $__internal_4_$__cuda_sm20_div_rn_f64_full,@function
        .size           $__internal_4_$__cuda_sm20_div_rn_f64_full,($__internal_5_$__cuda_sm20_dsqrt_rn_f64_mediumpath_v1 - $__internal_4_$__cuda_sm20_div_rn_f64_full)
$__internal_4_$__cuda_sm20_div_rn_f64_full:
[C---:B------:R-:W-:Y:S01]  /*a1c0*/  FSETP.GEU.AND P0, PT, |R9|.reuse, 1.469367938527859385e-39, PT ;  /* 0x001000000900780b */ /* 0x040fe20003f0e200 */
[----:B------:R-:W-:Y:S01]  /*a1d0*/  IMAD.MOV.U32 R33, RZ, RZ, R43 ;  /* 0x000000ffff217224 */ /* 0x000fe200078e002b */
[C---:B------:R-:W-:Y:S01]  /*a1e0*/  LOP3.LUT R12, R9.reuse, 0x800fffff, RZ, 0xc0, !PT ;  /* 0x800fffff090c7812 */ /* 0x040fe200078ec0ff */
[----:B------:R-:W-:Y:S01]  /*a1f0*/  IMAD.MOV.U32 R34, RZ, RZ, 0x1 ;  /* 0x00000001ff227424 */ /* 0x000fe200078e00ff */
[----:B------:R-:W-:Y:S01]  /*a200*/  LOP3.LUT R27, R9, 0x7ff00000, RZ, 0xc0, !PT ;  /* 0x7ff00000091b7812 */ /* 0x000fe200078ec0ff */
[----:B------:R-:W-:Y:S01]  /*a210*/  IMAD.MOV.U32 R25, RZ, RZ, 0x1ca00000 ;  /* 0x1ca00000ff197424 */ /* 0x000fe200078e00ff */
[----:B------:R-:W-:Y:S01]  /*a220*/  LOP3.LUT R13, R12, 0x3ff00000, RZ, 0xfc, !PT ;  /* 0x3ff000000c0d7812 */ /* 0x000fe200078efcff */
[----:B------:R-:W-:Y:S01]  /*a230*/  IMAD.MOV.U32 R12, RZ, RZ, R8 ;  /* 0x000000ffff0c7224 */ /* 0x000fe200078e0008 */
[C---:B------:R-:W-:Y:S01]  /*a240*/  FSETP.GEU.AND P4, PT, |R33|.reuse, 1.469367938527859385e-39, PT ;  /* 0x001000002100780b */ /* 0x040fe20003f8e200 */
[----:B------:R-:W-:Y:S01]  /*a250*/  BSSY.RECONVERGENT B2, `(.L_x_343) ;  /* 0x0000051000027945 */ /* 0x000fe20003800200 */
[----:B------:R-:W-:-:S02]  /*a260*/  LOP3.LUT R50, R33, 0x7ff00000, RZ, 0xc0, !PT ;  /* 0x7ff0000021327812 */ /* 0x000fc400078ec0ff */
[----:B------:R-:W-:Y:S01]  /*a270*/  MOV R32, R42 ;  /* 0x0000002a00207202 */ /* 0x000fe20000000f00 */
[----:B------:R-:W-:Y:S01]  /*a280*/  @!P0 DMUL R12, R8, 8.98846567431157953865e+307 ;  /* 0x7fe00000080c8828 */ /* 0x000fe20000000000 */
[----:B------:R-:W-:Y:S01]  /*a290*/  ISETP.GE.U32.AND P1, PT, R50, R27, PT ;  /* 0x0000001b3200720c */ /* 0x000fe20003f26070 */
[----:B------:R-:W-:-:S04]  /*a2a0*/  IMAD.MOV.U32 R42, RZ, RZ, R50 ;  /* 0x000000ffff2a7224 */ /* 0x000fc800078e0032 */
[----:B------:R-:W0:Y:S02]  /*a2b0*/  MUFU.RCP64H R35, R13 ;  /* 0x0000000d00237308 */ /* 0x000e240000001800 */
[----:B------:R-:W-:-:S04]  /*a2c0*/  @!P4 LOP3.LUT R7, R9, 0x7ff00000, RZ, 0xc0, !PT ;  /* 0x7ff000000907c812 */ /* 0x000fc800078ec0ff */
[----:B------:R-:W-:-:S04]  /*a2d0*/  @!P4 ISETP.GE.U32.AND P5, PT, R50, R7, PT ;  /* 0x000000073200c20c */ /* 0x000fc80003fa6070 */
[----:B------:R-:W-:-:S04]  /*a2e0*/  @!P4 SEL R7, R25, 0x63400000, !P5 ;  /* 0x634000001907c807 */ /* 0x000fc80006800000 */
[----:B------:R-:W-:Y:S01]  /*a2f0*/  @!P4 LOP3.LUT R7, R7, 0x80000000, R33, 0xf8, !PT ;  /* 0x800000000707c812 */ /* 0x000fe200078ef821 */
[----:B0-----:R-:W-:-:S08]  /*a300*/  DFMA R36, R34, -R12, 1 ;  /* 0x3ff000002224742b */ /* 0x001fd0000000080c */
[----:B------:R-:W-:-:S08]  /*a310*/  DFMA R36, R36, R36, R36 ;  /* 0x000000242424722b */ /* 0x000fd00000000024 */
[----:B------:R-:W-:Y:S01]  /*a320*/  DFMA R38, R34, R36, R34 ;  /* 0x000000242226722b */ /* 0x000fe20000000022 */
[----:B------:R-:W-:Y:S01]  /*a330*/  SEL R35, R25, 0x63400000, !P1 ;  /* 0x6340000019237807 */ /* 0x000fe20004800000 */
[----:B------:R-:W-:Y:S01]  /*a340*/  @!P4 IMAD.MOV.U32 R36, RZ, RZ, RZ ;  /* 0x000000ffff24c224 */ /* 0x000fe200078e00ff */
[----:B------:R-:W-:Y:S01]  /*a350*/  @!P4 LOP3.LUT R37, R7, 0x100000, RZ, 0xfc, !PT ;  /* 0x001000000725c812 */ /* 0x000fe200078efcff */
[----:B------:R-:W-:Y:S01]  /*a360*/  IMAD.MOV.U32 R7, RZ, RZ, R27 ;  /* 0x000000ffff077224 */ /* 0x000fe200078e001b */
[----:B------:R-:W-:Y:S02]  /*a370*/  LOP3.LUT R35, R35, 0x800fffff, R33, 0xf8, !PT ;  /* 0x800fffff23237812 */ /* 0x000fe400078ef821 */
[----:B------:R-:W-:Y:S01]  /*a380*/  MOV R34, R32 ;  /* 0x0000002000227202 */ /* 0x000fe20000000f00 */
[----:B------:R-:W-:Y:S01]  /*a390*/  DFMA R40, R38, -R12, 1 ;  /* 0x3ff000002628742b */ /* 0x000fe2000000080c */
[----:B------:R-:W-:-:S04]  /*a3a0*/  @!P0 LOP3.LUT R7, R13, 0x7ff00000, RZ, 0xc0, !PT ;  /* 0x7ff000000d078812 */ /* 0x000fc800078ec0ff */
[----:B------:R-:W-:Y:S01]  /*a3b0*/  @!P4 DFMA R34, R34, 2, -R36 ;  /* 0x400000002222c82b */ /* 0x000fe20000000824 */
[----:B------:R-:W-:Y:S02]  /*a3c0*/  VIADD R43, R7, 0xffffffff ;  /* 0xffffffff072b7836 */ /* 0x000fe40000000000 */
[----:B------:R-:W-:-:S07]  /*a3d0*/  DFMA R40, R38, R40, R38 ;  /* 0x000000282628722b */ /* 0x000fce0000000026 */
[----:B------:R-:W-:Y:S01]  /*a3e0*/  @!P4 LOP3.LUT R42, R35, 0x7ff00000, RZ, 0xc0, !PT ;  /* 0x7ff00000232ac812 */ /* 0x000fe200078ec0ff */
[----:B------:R-:W-:-:S03]  /*a3f0*/  DMUL R36, R40, R34 ;  /* 0x0000002228247228 */ /* 0x000fc60000000000 */
[----:B------:R-:W-:-:S04]  /*a400*/  IADD3 R27, PT, PT, R42, -0x1, RZ ;  /* 0xffffffff2a1b7810 */ /* 0x000fc80007ffe0ff */
        /* <DEDUP_REMOVED lines=32> */
.L_x_344:
[----:B------:R-:W-:-:S14]  /*a610*/  DSETP.NAN.AND P0, PT, R32, R32, PT ;  /* 0x000000202000722a */ /* 0x000fdc0003f08000 */
[----:B------:R-:W-:Y:S05]  /*a620*/  @P0 BRA `(.L_x_346) ;  /* 0x0000000000440947 */ /* 0x000fea0003800000 */
[----:B------:R-:W-:-:S14]  /*a630*/  DSETP.NAN.AND P0, PT, R8, R8, PT ;  /* 0x000000080800722a */ /* 0x000fdc0003f08000 */
[----:B------:R-:W-:Y:S05]  /*a640*/  @P0 BRA `(.L_x_347) ;  /* 0x0000000000300947 */ /* 0x000fea0003800000 */
[----:B------:R-:W-:Y:S01]  /*a650*/  ISETP.NE.AND P0, PT, R42, R7, PT ;  /* 0x000000072a00720c */ /* 0x000fe20003f05270 */
[----:B------:R-:W-:Y:S01]  /*a660*/  IMAD.MOV.U32 R37, RZ, RZ, -0x80000 ;  /* 0xfff80000ff257424 */ /* 0x000fe200078e00ff */
[----:B------:R-:W-:-:S11]  /*a670*/  MOV R36, 0x0 ;  /* 0x0000000000247802 */ /* 0x000fd60000000f00 */
[----:B------:R-:W-:Y:S05]  /*a680*/  @!P0 BRA `(.L_x_345) ;  /* 0x0000000000348947 */ /* 0x000fea0003800000 */
[----:B------:R-:W-:Y:S02]  /*a690*/  ISETP.NE.AND P0, PT, R42, 0x7ff00000, PT ;  /* 0x7ff000002a00780c */ /* 0x000fe40003f05270 */
[----:B------:R-:W-:Y:S02]  /*a6a0*/  LOP3.LUT R37, R33, 0x80000000, R9, 0x48, !PT ;  /* 0x8000000021257812 */ /* 0x000fe400078e4809 */
[----:B------:R-:W-:-:S13]  /*a6b0*/  ISETP.EQ.OR P0, PT, R7, RZ, !P0 ;  /* 0x000000ff0700720c */ /* 0x000fda0004702670 */
[----:B------:R-:W-:Y:S01]  /*a6c0*/  @P0 LOP3.LUT R7, R37, 0x7ff00000, RZ, 0xfc, !PT ;  /* 0x7ff0000025070812 */ /* 0x000fe200078efcff */
[----:B------:R-:W-:Y:S02]  /*a6d0*/  @!P0 IMAD.MOV.U32 R36, RZ, RZ, RZ ;  /* 0x000000ffff248224 */ /* 0x000fe400078e00ff */
[----:B------:R-:W-:Y:S01]  /*a6e0*/  @P0 IMAD.MOV.U32 R36, RZ, RZ, RZ ;  /* 0x000000ffff240224 */ /* 0x000fe200078e00ff */
[----:B------:R-:W-:Y:S01]  /*a6f0*/  @P0 MOV R37, R7 ;  /* 0x0000000700250202 */ /* 0x000fe20000000f00 */
[----:B------:R-:W-:Y:S06]  /*a700*/  BRA `(.L_x_345) ;  /* 0x0000000000147947 */ /* 0x000fec0003800000 */
.L_x_347:
[----:B------:R-:W-:Y:S01]  /*a710*/  LOP3.LUT R37, R9, 0x80000, RZ, 0xfc, !PT ;  /* 0x0008000009257812 */ /* 0x000fe200078efcff */
[----:B------:R-:W-:Y:S01]  /*a720*/  IMAD.MOV.U32 R36, RZ, RZ, R8 ;  /* 0x000000ffff247224 */ /* 0x000fe200078e0008 */
[----:B------:R-:W-:Y:S06]  /*a730*/  BRA `(.L_x_345) ;  /* 0x0000000000087947 */ /* 0x000fec0003800000 */
.L_x_346:
[----:B------:R-:W-:Y:S01]  /*a740*/  LOP3.LUT R37, R33, 0x80000, RZ, 0xfc, !PT ;  /* 0x0008000021257812 */ /* 0x000fe200078efcff */
[----:B------:R-:W-:-:S07]  /*a750*/  IMAD.MOV.U32 R36, RZ, RZ, R32 ;  /* 0x000000ffff247224 */ /* 0x000fce00078e0020 */
.L_x_345:
[----:B------:R-:W-:Y:S05]  /*a760*/  BSYNC.RECONVERGENT B2 ;  /* 0x0000000000027941 */ /* 0x000fea0003800200 */
.L_x_343:
[----:B------:R-:W-:Y:S01]  /*a770*/  IMAD.MOV.U32 R8, RZ, RZ, R10 ;  /* 0x000000ffff087224 */ /* 0x000fe200078e000a */
[----:B------:R-:W-:Y:S01]  /*a780*/  MOV R33, R37 ;  /* 0x0000002500217202 */ /* 0x000fe20000000f00 */
[----:B------:R-:W-:Y:S02]  /*a790*/  IMAD.MOV.U32 R9, RZ, RZ, 0x0 ;  /* 0x00000000ff097424 */ /* 0x000fe400078e00ff */
[----:B------:R-:W-:Y:S02]  /*a7a0*/  IMAD.MOV.U32 R32, RZ, RZ, R36 ;  /* 0x000000ffff207224 */ /* 0x000fe400078e0024 */
[----:B------:R-:W-:Y:S05]  /*a7b0*/  RET.REL.NODEC R8 `(_Z12vegas_kerneliiiddPddS_S_S_S_iidddijii) ;  /* 0xffffff5808107950 */ /* 0x000fea0003c3ffff */
        .weak           $__internal_5_$__cuda_sm20_dsqrt_rn_f64_mediumpath_v1
        .type           $__internal_5_$__cuda_sm20_dsqrt_rn_f64_mediumpath_v1,@function
        .size           $__internal_5_$__cuda_sm20_dsqrt_rn_f64_mediumpath_v1,($_Z12vegas_kerneliiiddPddS_S_S_S_iidddijii$__internal_accurate_pow - $__internal_5_$__cuda_sm20_dsqrt_rn_f64_mediumpath_v1)
$__internal_5_$__cuda_sm20_dsqrt_rn_f64_mediumpath_v1:
[----:B------:R-:W-:Y:S01]  /*a7c0*/  ISETP.GE.U32.AND P1, PT, R8, -0x3400000, PT ;  /* 0xfcc000000800780c */ /* 0x000fe20003f26070 */
[----:B------:R-:W-:Y:S01]  /*a7d0*/  BSSY.RECONVERGENT B2, `(.L_x_348) ;  /* 0x0000028000027945 */ /* 0x000fe20003800200 */
[----:B------:R-:W-:Y:S01]  /*a7e0*/  IMAD.MOV.U32 R12, RZ, RZ, R32 ;  /* 0x000000ffff0c7224 */ /* 0x000fe200078e0020 */
[----:B------:R-:W-:Y:S01]  /*a7f0*/  MOV R9, R37 ;  /* 0x0000002500097202 */ /* 0x000fe20000000f00 */
[----:B------:R-:W-:Y:S02]  /*a800*/  IMAD.MOV.U32 R8, RZ, RZ, R36 ;  /* 0x000000ffff087224 */ /* 0x000fe400078e0024 */
[----:B------:R-:W-:Y:S02]  /*a810*/  IMAD.MOV.U32 R32, RZ, RZ, R34 ;  /* 0x000000ffff207224 */ /* 0x000fe400078e0022 */
[----:B------:R-:W-:-:S05]  /*a820*/  IMAD.MOV.U32 R33, RZ, RZ, R35 ;  /* 0x000000ffff217224 */ /* 0x000fca00078e0023 */
[----:B------:R-:W-:Y:S05]  /*a830*/  @!P1 BRA `(.L_x_349) ;  /* 0x0000000000209947 */ /* 0x000fea0003800000 */
[----:B------:R-:W-:-:S10]  /*a840*/  DFMA.RM R8, R8, R12, R32 ;  /* 0x0000000c0808722b */ /* 0x000fd40000004020 */
[----:B------:R-:W-:-:S04]  /*a850*/  IADD3 R12, P1, PT, R8, 0x1, RZ ;  /* 0x00000001080c7810 */ /* 0x000fc80007f3e0ff */
[----:B------:R-:W-:-:S06]  /*a860*/  IADD3.X R13, PT, PT, RZ, R9, RZ, P1, !PT ;  /* 0x00000009ff0d7210 */ /* 0x000fcc0000ffe4ff */
[----:B------:R-:W-:-:S08]  /*a870*/  DFMA.RP R10, -R8, R12, R10 ;  /* 0x0000000c080a722b */ /* 0x000fd0000000810a */
[----:B------:R-:W-:-:S06]  /*a880*/  DSETP.GT.AND P1, PT, R10, RZ, PT ;  /* 0x000000ff0a00722a */ /* 0x000fcc0003f24000 */
[----:B------:R-:W-:Y:S02]  /*a890*/  FSEL R8, R12, R8, P1 ;  /* 0x000000080c087208 */ /* 0x000fe40000800000 */
[----:B------:R-:W-:Y:S01]  /*a8a0*/  FSEL R9, R13, R9, P1 ;  /* 0x000000090d097208 */ /* 0x000fe20000800000 */
[----:B------:R-:W-:Y:S06]  /*a8b0*/  BRA `(.L_x_350) ;  /* 0x0000000000647947 */ /* 0x000fec0003800000 */
.L_x_349:
        /* <DEDUP_REMOVED lines=9> */
[----:B------:R-:W-:Y:S01]  /*a950*/  MOV R32, 0x0 ;  /* 0x0000000000207802 */ /* 0x000fe20000000f00 */
[----:B------:R-:W-:Y:S02]  /*a960*/  IMAD.MOV.U32 R10, RZ, RZ, RZ ;  /* 0x000000ffff0a7224 */ /* 0x000fe400078e00ff */
[----:B------:R-:W-:Y:S02]  /*a970*/  IMAD.MOV.U32 R33, RZ, RZ, 0x3fd80000 ;  /* 0x3fd80000ff217424 */ /* 0x000fe400078e00ff */
        /* <DEDUP_REMOVED lines=12> */
.L_x_351:
[----:B------:R-:W-:-:S11]  /*aa40*/  DADD R8, R10, R10 ;  /* 0x000000000a087229 */ /* 0x000fd6000000000a */
.L_x_350:
[----:B------:R-:W-:Y:S05]  /*aa50*/  BSYNC.RECONVERGENT B2 ;  /* 0x0000000000027941 */ /* 0x000fea0003800200 */
.L_x_348:
[----:B------:R-:W-:Y:S01]  /*aa60*/  MOV R10, R8 ;  /* 0x00000008000a7202 */ /* 0x000fe20000000f00 */
[----:B------:R-:W-:Y:S02]  /*aa70*/  IMAD.MOV.U32 R11, RZ, RZ, R9 ;  /* 0x000000ffff0b7224 */ /* 0x000fe400078e0009 */
[----:B------:R-:W-:Y:S02]  /*aa80*/  IMAD.MOV.U32 R8, RZ, RZ, R7 ;  /* 0x000000ffff087224 */ /* 0x000fe400078e0007 */
[----:B------:R-:W-:-:S04]  /*aa90*/  IMAD.MOV.U32 R9, RZ, RZ, 0x0 ;  /* 0x00000000ff097424 */ /* 0x000fc800078e00ff */
[----:B------:R-:W-:Y:S05]  /*aaa0*/  RET.REL.NODEC R8 `(_Z12vegas_kerneliiiddPddS_S_S_S_iidddijii) ;  /* 0xffffff5408547950 */ /* 0x000fea0003c3ffff */
        .type           $_Z12vegas_kerneliiiddPddS_S_S_S_iidddijii$__internal_accurate_pow,@function
        .size           $_Z12vegas_kerneliiiddPddS_S_S_S_iidddijii$__internal_accurate_pow,($_Z12vegas_kerneliiiddPddS_S_S_S_iidddijii$__internal_trig_reduction_slowpathd - $_Z12vegas_kerneliiiddPddS_S_S_S_iidddijii$__internal_accurate_pow)
$_Z12vegas_kerneliiiddPddS_S_S_S_iidddijii$__internal_accurate_pow:
[----:B------:R-:W-:Y:S01]  /*aab0*/  ISETP.GT.U32.AND P0, PT, R9, 0xfffff, PT ;  /* 0x000fffff0900780c */ /* 0x000fe20003f04070 */
[----:B------:R-:W-:Y:S01]  /*aac0*/  IMAD.MOV.U32 R36, RZ, RZ, 0x41ad3b5a ;  /* 0x41ad3b5aff247424 */ /* 0x000fe200078e00ff */
[----:B------:R-:W-:Y:S01]  /*aad0*/  MOV R35, R9 ;  /* 0x0000000900237202 */ /* 0x000fe20000000f00 */
[----:B------:R-:W-:Y:S01]  /*aae0*/  UMOV UR4, 0x7d2cafe2 ;  /* 0x7d2cafe200047882 */ /* 0x000fe20000000000 */
[----:B------:R-:W-:Y:S01]  /*aaf0*/  MOV R37, 0x3ed0f5d2 ;  /* 0x3ed0f5d200257802 */ /* 0x000fe20000000f00 */
[----:B------:R-:W-:Y:S01]  /*ab00*/  UMOV UR5, 0x3eb0f5ff ;  /* 0x3eb0f5ff00057882 */ /* 0x000fe20000000000 */
[----:B------:R-:W-:Y:S01]  /*ab10*/  SHF.R.U32.HI R9, RZ, 0x14, R9 ;  /* 0x00000014ff097819 */ /* 0x000fe20000011609 */
[----:B------:R-:W-:Y:S01]  /*ab20*/  UMOV UR6, 0x3b39803f ;  /* 0x3b39803f00067882 */ /* 0x000fe20000000000 */
[----:B------:R-:W-:-:S05]  /*ab30*/  UMOV UR7, 0x3c7abc9e ;  /* 0x3c7abc9e00077882 */ /* 0x000fca0000000000 */
[----:B------:R-:W-:-:S10]  /*ab40*/  @!P0 DMUL R32, R34, 1.80143985094819840000e+16 ;  /* 0x4350000022208828 */ /* 0x000fd40000000000 */
[----:B------:R-:W-:Y:S01]  /*ab50*/  @!P0 IMAD.MOV.U32 R35, RZ, RZ, R33 ;  /* 0x000000ffff238224 */ /* 0x000fe200078e0021 */
[----:B------:R-:W-:Y:S01]  /*ab60*/  @!P0 LEA.HI R9, R33, 0xffffffca, RZ, 0xc ;  /* 0xffffffca21098811 */ /* 0x000fe200078f60ff */
[----:B------:R-:W-:Y:S02]  /*ab70*/  @!P0 IMAD.MOV.U32 R34, RZ, RZ, R32 ;  /* 0x000000ffff228224 */ /* 0x000fe400078e0020 */
[----:B------:R-:W-:Y:S01]  /*ab80*/  IMAD.MOV.U32 R33, RZ, RZ, 0x43300000 ;  /* 0x43300000ff217424 */ /* 0x000fe200078e00ff */
[----:B------:R-:W-:Y:S01]  /*ab90*/  LOP3.LUT R35, R35, 0x800fffff, RZ, 0xc0, !PT ;  /* 0x800fffff23237812 */ /* 0x000fe200078ec0ff */
[----:B------:R-:W-:Y:S02]  /*aba0*/  IMAD.MOV.U32 R42, RZ, RZ, R34 ;  /* 0x000000ffff2a7224 */ /* 0x000fe400078e0022 */
[----:B------:R-:W-:Y:S01]  /*abb0*/  IMAD.MOV.U32 R34, RZ, RZ, RZ ;  /* 0x000000ffff227224 */ /* 0x000fe200078e00ff */
[----:B------:R-:W-:Y:S01]  /*abc0*/  LOP3.LUT R43, R35, 0x3ff00000, RZ, 0xfc, !PT ;  /* 0x3ff00000232b7812 */ /* 0x000fe200078efcff */
[----:B------:R-:W-:-:S03]  /*abd0*/  VIADD R32, R9, 0xfffffc01 ;  /* 0xfffffc0109207836 */ /* 0x000fc60000000000 */
[----:B------:R-:W-:-:S13]  /*abe0*/  ISETP.GE.U32.AND P1, PT, R43, 0x3ff6a09f, PT ;  /* 0x3ff6a09f2b00780c */ /* 0x000fda0003f26070 */
[----:B------:R-:W-:Y:S02]  /*abf0*/  @P1 IADD3 R35, PT, PT, R43, -0x100000, RZ ;  /* 0xfff000002b231810 */ /* 0x000fe40007ffe0ff */
[----:B------:R-:W-:-:S03]  /*ac00*/  @P1 IADD3 R32, PT, PT, R9, -0x3fe, RZ ;  /* 0xfffffc0209201810 */ /* 0x000fc60007ffe0ff */
[----:B------:R-:W-:Y:S01]  /*ac10*/  @P1 IMAD.MOV.U32 R43, RZ, RZ, R35 ;  /* 0x000000ffff2b1224 */ /* 0x000fe200078e0023 */
[----:B------:R-:W-:-:S05]  /*ac20*/  LOP3.LUT R32, R32, 0x80000000, RZ, 0x3c, !PT ;  /* 0x8000000020207812 */ /* 0x000fca00078e3cff */
[C---:B------:R-:W-:Y:S02]  /*ac30*/  DADD R40, R42.reuse, 1 ;  /* 0x3ff000002a287429 */ /* 0x040fe40000000000 */
[----:B------:R-:W-:-:S04]  /*ac40*/  DADD R42, R42, -1 ;  /* 0xbff000002a2a7429 */ /* 0x000fc80000000000 */
[----:B------:R-:W0:Y:S02]  /*ac50*/  MUFU.RCP64H R35, R41 ;  /* 0x0000002900237308 */ /* 0x000e240000001800 */
[----:B0-----:R-:W-:-:S08]  /*ac60*/  DFMA R38, -R40, R34, 1 ;  /* 0x3ff000002826742b */ /* 0x001fd00000000122 */
[----:B------:R-:W-:-:S08]  /*ac70*/  DFMA R38, R38, R38, R38 ;  /* 0x000000262626722b */ /* 0x000fd00000000026 */
[----:B------:R-:W-:-:S08]  /*ac80*/  DFMA R38, R34, R38, R34 ;  /* 0x000000262226722b */ /* 0x000fd00000000022 */
        /* <DEDUP_REMOVED lines=26> */
[----:B------:R-:W-:Y:S02]  /*ae30*/  VIADD R53, R37, 0x100000 ;  /* 0x0010000025357836 */ /* 0x000fe40000000000 */
[----:B------:R-:W-:Y:S01]  /*ae40*/  IMAD.MOV.U32 R52, RZ, RZ, R36 ;  /* 0x000000ffff347224 */ /* 0x000fe200078e0024 */
        /* <DEDUP_REMOVED lines=11> */
[----:B------:R-:W-:Y:S02]  /*af00*/  DFMA R52, R34, R42, -R38 ;  /* 0x0000002a2234722b */ /* 0x000fe40000000826 */
[----:B------:R-:W-:Y:S01]  /*af10*/  DADD R32, R32, -UR4 ;  /* 0x8000000420207e29 */ /* 0x000fe20008000000 */
[----:B------:R-:W-:Y:S01]  /*af20*/  UMOV UR4, 0xfefa39ef ;  /* 0xfefa39ef00047882 */ /* 0x000fe20000000000 */
[----:B------:R-:W-:-:S04]  /*af30*/  UMOV UR5, 0x3fe62e42 ;  /* 0x3fe62e4200057882 */ /* 0x000fc80000000000 */
        /* <DEDUP_REMOVED lines=14> */
[----:B------:R-:W-:-:S08]  /*b020*/  DADD R34, R40, R34 ;  /* 0x0000000028227229 */ /* 0x000fd00000000022 */
[----:B------:R-:W-:-:S08]  /*b030*/  DADD R34, R52, R34 ;  /* 0x0000000034227229 */ /* 0x000fd00000000022 */
[----:B------:R-:W-:-:S08]  /*b040*/  DADD R40, R36, R34 ;  /* 0x0000000024287229 */ /* 0x000fd00000000022 */
[----:B------:R-:W-:-:S08]  /*b050*/  DADD R36, R38, R40 ;  /* 0x0000000026247229 */ /* 0x000fd00000000028 */
[--C-:B------:R-:W-:Y:S02]  /*b060*/  DFMA R34, R32, UR4, R36.reuse ;  /* 0x0000000420227c2b */ /* 0x100fe40008000024 */
[----:B------:R-:W-:-:S06]  /*b070*/  DADD R42, R38, -R36 ;  /* 0x00000000262a7229 */ /* 0x000fcc0000000824 */
[----:B------:R-:W-:Y:S02]  /*b080*/  DFMA R38, R32, -UR4, R34 ;  /* 0x8000000420267c2b */ /* 0x000fe40008000022 */
[----:B------:R-:W-:-:S06]  /*b090*/  DADD R42, R40, R42 ;  /* 0x00000000282a7229 */ /* 0x000fcc000000002a */
[----:B------:R-:W-:Y:S01]  /*b0a0*/  DADD R38, -R36, R38 ;  /* 0x0000000024267229 */ /* 0x000fe20000000126 */
[----:B------:R-:W-:Y:S02]  /*b0b0*/  IMAD.MOV.U32 R37, RZ, RZ, R7 ;  /* 0x000000ffff257224 */ /* 0x000fe400078e0007 */
[----:B------:R-:W-:-:S03]  /*b0c0*/  IMAD.MOV.U32 R36, RZ, RZ, R10 ;  /* 0x000000ffff247224 */ /* 0x000fc600078e000a */
[C---:B------:R-:W-:Y:S02]  /*b0d0*/  SHF.L.U32 R9, R37.reuse, 0x1, RZ ;  /* 0x0000000125097819 */ /* 0x040fe400000006ff */
[----:B------:R-:W-:Y:S01]  /*b0e0*/  DADD R38, R42, -R38 ;  /* 0x000000002a267229 */ /* 0x000fe20000000826 */
[----:B------:R-:W-:Y:S02]  /*b0f0*/  LOP3.LUT R7, R37, 0xff0fffff, RZ, 0xc0, !PT ;  /* 0xff0fffff25077812 */ /* 0x000fe400078ec0ff */
[----:B------:R-:W-:-:S04]  /*b100*/  ISETP.GT.U32.AND P0, PT, R9, -0x2000001, PT ;  /* 0xfdffffff0900780c */ /* 0x000fc80003f04070 */
[----:B------:R-:W-:Y:S01]  /*b110*/  SEL R37, R7, R37, P0 ;  /* 0x0000002507257207 */ /* 0x000fe20000000000 */
[----:B------:R-:W-:-:S08]  /*b120*/  DFMA R32, R32, UR6, R38 ;  /* 0x0000000620207c2b */ /* 0x000fd00008000026 */
[----:B------:R-:W-:-:S08]  /*b130*/  DADD R38, R34, R32 ;  /* 0x0000000022267229 */ /* 0x000fd00000000020 */
[----:B------:R-:W-:Y:S02]  /*b140*/  DADD R34, R34, -R38 ;  /* 0x0000000022227229 */ /* 0x000fe40000000826 */
[----:B------:R-:W-:-:S06]  /*b150*/  DMUL R42, R38, R36 ;  /* 0x00000024262a7228 */ /* 0x000fcc0000000000 */
[----:B------:R-:W-:Y:S02]  /*b160*/  DADD R34, R32, R34 ;  /* 0x0000000020227229 */ /* 0x000fe40000000022 */
[----:B------:R-:W-:Y:S01]  /*b170*/  DFMA R38, R38, R36, -R42 ;  /* 0x000000242626722b */ /* 0x000fe2000000082a */
[----:B------:R-:W-:Y:S02]  /*b180*/  IMAD.MOV.U32 R32, RZ, RZ, 0x652b82fe ;  /* 0x652b82feff207424 */ /* 0x000fe400078e00ff */
[----:B------:R-:W-:-:S05]  /*b190*/  IMAD.MOV.U32 R33, RZ, RZ, 0x3ff71547 ;  /* 0x3ff71547ff217424 */ /* 0x000fca00078e00ff */
[----:B------:R-:W-:-:S08]  /*b1a0*/  DFMA R36, R34, R36, R38 ;  /* 0x000000242224722b */ /* 0x000fd00000000026 */
[----:B------:R-:W-:-:S08]  /*b1b0*/  DADD R34, R42, R36 ;  /* 0x000000002a227229 */ /* 0x000fd00000000024 */
[----:B------:R-:W-:Y:S02]  /*b1c0*/  DFMA R32, R34, R32, 6.75539944105574400000e+15 ;  /* 0x433800002220742b */ /* 0x000fe40000000020 */
[----:B------:R-:W-:-:S06]  /*b1d0*/  FSETP.GEU.AND P0, PT, |R35|, 4.1917929649353027344, PT ;  /* 0x4086232b2300780b */ /* 0x000fcc0003f0e200 */
[----:B------:R-:W-:-:S08]  /*b1e0*/  DADD R40, R32, -6.75539944105574400000e+15 ;  /* 0xc338000020287429 */ /* 0x000fd00000000000 */
[----:B------:R-:W-:Y:S01]  /*b1f0*/  DFMA R38, R40, -UR4, R34 ;  /* 0x8000000428267c2b */ /* 0x000fe20008000022 */
[----:B------:R-:W-:Y:S01]  /*b200*/  UMOV UR4, 0x3b39803f ;  /* 0x3b39803f00047882 */ /* 0x000fe20000000000 */
[----:B------:R-:W-:-:S06]  /*b210*/  UMOV UR5, 0x3c7abc9e ;  /* 0x3c7abc9e00057882 */ /* 0x000fcc0000000000 */
[----:B------:R-:W-:Y:S01]  /*b220*/  DFMA R38, R40, -UR4, R38 ;  /* 0x8000000428267c2b */ /* 0x000fe20008000026 */
[----:B------:R-:W-:Y:S01]  /*b230*/  UMOV UR4, 0x69ce2bdf ;  /* 0x69ce2bdf00047882 */ /* 0x000fe20000000000 */
[----:B------:R-:W-:Y:S01]  /*b240*/  IMAD.MOV.U32 R40, RZ, RZ, -0x35dec16 ;  /* 0xfca213eaff287424 */ /* 0x000fe200078e00ff */
[----:B------:R-:W-:Y:S01]  /*b250*/  MOV R41, 0x3e928af3 ;  /* 0x3e928af300297802 */ /* 0x000fe20000000f00 */
        /* <DEDUP_REMOVED lines=27> */
[----:B------:R-:W-:Y:S02]  /*b410*/  DFMA R40, R38, R40, 1 ;  /* 0x3ff000002628742b */ /* 0x000fe40000000028 */
[----:B------:R-:W-:-:S08]  /*b420*/  DADD R38, R42, -R34 ;  /* 0x000000002a267229 */ /* 0x000fd00000000822 */
[----:B------:R-:W-:Y:S01]  /*b430*/  DADD R38, R36, R38 ;  /* 0x0000000024267229 */ /* 0x000fe20000000026 */
[----:B------:R-:W-:Y:S02]  /*b440*/  IMAD R37, R32, 0x100000, R41 ;  /* 0x0010000020257824 */ /* 0x000fe400078e0229 */
[----:B------:R-:W-:Y:S01]  /*b450*/  IMAD.MOV.U32 R36, RZ, RZ, R40 ;  /* 0x000000ffff247224 */ /* 0x000fe200078e0028 */
[----:B------:R-:W-:Y:S07]  /*b460*/  @!P0 BRA `(.L_x_352) ;  /* 0x0000000000308947 */ /* 0x000fee0003800000 */
[----:B------:R-:W-:Y:S01]  /*b470*/  FSETP.GEU.AND P1, PT, |R35|, 4.2275390625, PT ;  /* 0x408748002300780b */ /* 0x000fe20003f2e200 */
[C---:B------:R-:W-:Y:S02]  /*b480*/  DADD R36, R34.reuse, +INF ;  /* 0x7ff0000022247429 */ /* 0x040fe40000000000 */
[----:B------:R-:W-:-:S08]  /*b490*/  DSETP.GEU.AND P0, PT, R34, RZ, PT ;  /* 0x000000ff2200722a */ /* 0x000fd00003f0e000 */
[----:B------:R-:W-:Y:S02]  /*b4a0*/  FSEL R36, R36, RZ, P0 ;  /* 0x000000ff24247208 */ /* 0x000fe40000000000 */
[----:B------:R-:W-:Y:S02]  /*b4b0*/  @!P1 LEA.HI R7, R32, R32, RZ, 0x1 ;  /* 0x0000002020079211 */ /* 0x000fe400078f08ff */
[----:B------:R-:W-:Y:S02]  /*b4c0*/  FSEL R37, R37, RZ, P0 ;  /* 0x000000ff25257208 */ /* 0x000fe40000000000 */
[----:B------:R-:W-:-:S04]  /*b4d0*/  @!P1 SHF.R.S32.HI R7, RZ, 0x1, R7 ;  /* 0x00000001ff079819 */ /* 0x000fc80000011407 */
[----:B------:R-:W-:Y:S01]  /*b4e0*/  @!P1 LEA R41, R7, R41, 0x14 ;  /* 0x0000002907299211 */ /* 0x000fe200078ea0ff */
[----:B------:R-:W-:-:S05]  /*b4f0*/  @!P1 IMAD.IADD R32, R32, 0x1, -R7 ;  /* 0x0000000120209824 */ /* 0x000fca00078e0a07 */
[----:B------:R-:W-:Y:S01]  /*b500*/  @!P1 LEA R33, R32, 0x3ff00000, 0x14 ;  /* 0x3ff0000020219811 */ /* 0x000fe200078ea0ff */
[----:B------:R-:W-:-:S06]  /*b510*/  @!P1 IMAD.MOV.U32 R32, RZ, RZ, RZ ;  /* 0x000000ffff209224 */ /* 0x000fcc00078e00ff */
[----:B------:R-:W-:-:S11]  /*b520*/  @!P1 DMUL R36, R40, R32 ;  /* 0x0000002028249228 */ /* 0x000fd60000000000 */
.L_x_352:
[----:B------:R-:W-:Y:S01]  /*b530*/  DFMA R38, R38, R36, R36 ;  /* 0x000000242626722b */ /* 0x000fe20000000024 */
[----:B------:R-:W-:Y:S01]  /*b540*/  IMAD.MOV.U32 R9, RZ, RZ, 0x0 ;  /* 0x00000000ff097424 */ /* 0x000fe200078e00ff */
[----:B------:R-:W-:-:S08]  /*b550*/  DSETP.NEU.AND P0, PT, |R36|, +INF , PT ;  /* 0x7ff000002400742a */ /* 0x000fd00003f0d200 */
[----:B------:R-:W-:Y:S02]  /*b560*/  FSEL R36, R36, R38, !P0 ;  /* 0x0000002624247208 */ /* 0x000fe40004000000 */
[----:B------:R-:W-:Y:S01]  /*b570*/  FSEL R37, R37, R39, !P0 ;  /* 0x0000002725257208 */ /* 0x000fe20004000000 */
[----:B------:R-:W-:Y:S06]  /*b580*/  RET.REL.NODEC R8 `(_Z12vegas_kerneliiiddPddS_S_S_S_iidddijii) ;  /* 0xffffff48089c7950 */ /* 0x000fec0003c3ffff */
        .type           $_Z12vegas_kerneliiiddPddS_S_S_S_iidddijii$__internal_trig_reduction_slowpathd,@function
        .size           $_Z12vegas_kerneliiiddPddS_S_S_S_iidddijii$__internal_trig_reduction_slowpathd,(.L_x_374 - $_Z12vegas_kerneliiiddPddS_S_S_S_iidddijii$__internal_trig_reduction_slowpathd)
$_Z12vegas_kerneliiiddPddS_S_S_S_iidddijii$__internal_trig_reduction_slowpathd:
[----:B------:R-:W-:Y:S01]  /*b590*/  SHF.R.U32.HI R33, RZ, 0x14, R43 ;  /* 0x00000014ff217819 */ /* 0x000fe2000001162b */
[----:B------:R-:W-:-:S03]  /*b5a0*/  IMAD.MOV.U32 R7, RZ, RZ, RZ ;  /* 0x000000ffff077224 */ /* 0x000fc600078e00ff */
[----:B------:R-:W-:-:S04]  /*b5b0*/  LOP3.LUT R8, R33, 0x7ff, RZ, 0xc0, !PT ;  /* 0x000007ff21087812 */ /* 0x000fc800078ec0ff */
[----:B------:R-:W-:-:S13]  /*b5c0*/  ISETP.NE.AND P0, PT, R8, 0x7ff, PT ;  /* 0x000007ff0800780c */ /* 0x000fda0003f05270 */
[----:B------:R-:W-:Y:S05]  /*b5d0*/  @!P0 BRA `(.L_x_353) ;  /* 0x0000000800488947 */ /* 0x000fea0003800000 */
[----:B------:R-:W-:Y:S01]  /*b5e0*/  IADD3 R7, PT, PT, R8, -0x400, RZ ;  /* 0xfffffc0008077810 */ /* 0x000fe20007ffe0ff */
[----:B------:R-:W-:Y:S01]  /*b5f0*/  BSSY.RECONVERGENT B2, `(.L_x_354) ;  /* 0x000002f000027945 */ /* 0x000fe20003800200 */
[----:B------:R-:W-:Y:S02]  /*b600*/  CS2R R40, SRZ ;  /* 0x0000000000287805 */ /* 0x000fe4000001ff00 */
[----:B------:R-:W-:Y:S02]  /*b610*/  SHF.R.U32.HI R39, RZ, 0x6, R7 ;  /* 0x00000006ff277819 */ /* 0x000fe40000011607 */
[----:B------:R-:W-:Y:S02]  /*b620*/  ISETP.GE.U32.AND P0, PT, R7, 0x80, PT ;  /* 0x000000800700780c */ /* 0x000fe40003f06070 */
[C---:B------:R-:W-:Y:S02]  /*b630*/  IADD3 R7, PT, PT, -R39.reuse, 0x13, RZ ;  /* 0x0000001327077810 */ /* 0x040fe40007ffe1ff */
[----:B------:R-:W-:-:S02]  /*b640*/  IADD3 R8, PT, PT, -R39, 0xf, RZ ;  /* 0x0000000f27087810 */ /* 0x000fc40007ffe1ff */
[----:B------:R-:W-:Y:S01]  /*b650*/  SEL R36, R7, 0x12, P0 ;  /* 0x0000001207247807 */ /* 0x000fe20000000000 */
[----:B------:R-:W-:-:S03]  /*b660*/  VIADD R7, R1, 0x168 ;  /* 0x0000016801077836 */ /* 0x000fc60000000000 */
[----:B------:R-:W-:-:S13]  /*b670*/  ISETP.GE.AND P0, PT, R8, R36, PT ;  /* 0x000000240800720c */ /* 0x000fda0003f06270 */
[----:B------:R-:W-:Y:S05]  /*b680*/  @P0 BRA `(.L_x_355) ;  /* 0x0000000000940947 */ /* 0x000fea0003800000 */
[----:B------:R-:W0:Y:S01]  /*b690*/  LDC.64 R34, c[0x0][0x358] ;  /* 0x0000d600ff227b82 */ /* 0x000e220000000a00 */
[C---:B------:R-:W-:Y:S01]  /*b6a0*/  SHF.L.U64.HI R9, R42.reuse, 0xb, R43 ;  /* 0x0000000b2a097819 */ /* 0x040fe2000001022b */
[----:B------:R-:W-:Y:S01]  /*b6b0*/  BSSY.RECONVERGENT B3, `(.L_x_356) ;  /* 0x0000021000037945 */ /* 0x000fe20003800200 */
[----:B------:R-:W-:Y:S01]  /*b6c0*/  IMAD.SHL.U32 R37, R42, 0x800, RZ ;  /* 0x000008002a257824 */ /* 0x000fe200078e00ff */
[----:B------:R-:W-:Y:S01]  /*b6d0*/  IADD3 R10, PT, PT, RZ, -R39, -R36 ;  /* 0x80000027ff0a7210 */ /* 0x000fe20007ffe824 */
[----:B------:R-:W-:Y:S01]  /*b6e0*/  IMAD.MOV.U32 R25, RZ, RZ, R8 ;  /* 0x000000ffff197224 */ /* 0x000fe200078e0008 */
[----:B------:R-:W-:Y:S02]  /*b6f0*/  MOV R32, RZ ;  /* 0x000000ff00207202 */ /* 0x000fe40000000f00 */
[----:B------:R-:W-:Y:S02]  /*b700*/  CS2R R40, SRZ ;  /* 0x0000000000287805 */ /* 0x000fe4000001ff00 */
[----:B------:R-:W-:-:S07]  /*b710*/  LOP3.LUT R51, R9, 0x80000000, RZ, 0xfc, !PT ;  /* 0x8000000009337812 */ /* 0x000fce00078efcff */
.L_x_357:
[----:B------:R-:W1:Y:S01]  /*b720*/  LDC.64 R8, c[0x4][0x48] ;  /* 0x01001200ff087b82 */ /* 0x000e620000000a00 */
[----:B0-----:R-:W-:Y:S02]  /*b730*/  R2UR UR4, R34 ;  /* 0x00000000220472ca */ /* 0x001fe400000e0000 */
[----:B------:R-:W-:Y:S01]  /*b740*/  R2UR UR5, R35 ;  /* 0x00000000230572ca */ /* 0x000fe200000e0000 */
[----:B-1----:R-:W-:-:S12]  /*b750*/  IMAD.WIDE R8, R25, 0x8, R8 ;  /* 0x0000000819087825 */ /* 0x002fd800078e0208 */
[----:B------:R-:W2:Y:S01]  /*b760*/  LDG.E.64.CONSTANT R8, desc[UR4][R8.64] ;  /* 0x0000000408087981 */ /* 0x000ea2000c1e9b00 */
[----:B------:R-:W-:Y:S02]  /*b770*/  VIADD R10, R10, 0x1 ;  /* 0x000000010a0a7836 */ /* 0x000fe40000000000 */
        /* <DEDUP_REMOVED lines=15> */
[----:B------:R-:W-:Y:S02]  /*b870*/  IADD3.X R40, P1, PT, R9, R8, RZ, P1, !PT ;  /* 0x0000000809287210 */ /* 0x000fe40000f3e4ff */
[----:B------:R-:W-:Y:S02]  /*b880*/  IADD3.X R8, PT, PT, R42, RZ, RZ, P0, !PT ;  /* 0x000000ff2a087210 */ /* 0x000fe400007fe4ff */
[----:B------:R-:W-:-:S03]  /*b890*/  ISETP.NE.AND P0, PT, R10, -0xf, PT ;  /* 0xfffffff10a00780c */ /* 0x000fc60003f05270 */
[----:B------:R-:W-:-:S10]  /*b8a0*/  IMAD.X R41, RZ, RZ, R8, P1 ;  /* 0x000000ffff297224 */ /* 0x000fd400008e0608 */
[----:B-1----:R-:W-:Y:S05]  /*b8b0*/  @P0 BRA `(.L_x_357) ;  /* 0xfffffffc00980947 */ /* 0x002fea000383ffff */
[----:B------:R-:W-:Y:S05]  /*b8c0*/  BSYNC.RECONVERGENT B3 ;  /* 0x0000000000037941 */ /* 0x000fea0003800200 */
.L_x_356:
[----:B------:R-:W-:-:S07]  /*b8d0*/  MOV R8, R36 ;  /* 0x0000002400087202 */ /* 0x000fce0000000f00 */
.L_x_355:
[----:B------:R-:W-:Y:S05]  /*b8e0*/  BSYNC.RECONVERGENT B2 ;  /* 0x0000000000027941 */ /* 0x000fea0003800200 */
.L_x_354:
[----:B------:R-:W-:Y:S01]  /*b8f0*/  LOP3.LUT P0, R33, R33, 0x3f, RZ, 0xc0, !PT ;  /* 0x0000003f21217812 */ /* 0x000fe2000780c0ff */
[----:B------:R-:W-:-:S04]  /*b900*/  IMAD.IADD R8, R39, 0x1, R8 ;  /* 0x0000000127087824 */ /* 0x000fc800078e0208 */
[----:B------:R-:W-:-:S05]  /*b910*/  IMAD.U32 R27, R8, 0x8, R7 ;  /* 0x00000008081b7824 */ /* 0x000fca00078e0007 */
[----:B------:R0:W-:Y:S04]  /*b920*/  STL.64 [R27+-0x78], R40 ;  /* 0xffff88281b007387 */ /* 0x0001e80000100a00 */
[----:B------:R-:W2:Y:S04]  /*b930*/  @P0 LDL.64 R12, [R1+0x170] ;  /* 0x00017000010c0983 */ /* 0x000ea80000100a00 */
[----:B------:R-:W3:Y:S04]  /*b940*/  LDL.64 R36, [R1+0x178] ;  /* 0x0001780001247983 */ /* 0x000ee80000100a00 */
[----:B------:R-:W0:Y:S01]  /*b950*/  LDL.64 R8, [R1+0x180] ;  /* 0x0001800001087983 */ /* 0x000e220000100a00 */
[----:B------:R-:W-:Y:S01]  /*b960*/  @P0 LOP3.LUT R7, R33, 0x3f, RZ, 0x3c, !PT ;  /* 0x0000003f21070812 */ /* 0x000fe200078e3cff */
[----:B------:R-:W-:Y:S01]  /*b970*/  BSSY.RECONVERGENT B2, `(.L_x_358) ;  /* 0x0000034000027945 */ /* 0x000fe20003800200 */
[----:B--2---:R-:W-:-:S02]  /*b980*/  @P0 SHF.R.U64 R10, R12, 0x1, R13 ;  /* 0x000000010c0a0819 */ /* 0x004fc4000000120d */
[----:B------:R-:W-:Y:S02]  /*b990*/  @P0 SHF.R.U32.HI R12, RZ, 0x1, R13 ;  /* 0x00000001ff0c0819 */ /* 0x000fe4000001160d */
[----:B---3--:R-:W-:Y:S02]  /*b9a0*/  @P0 SHF.L.U32 R13, R36, R33, RZ ;  /* 0x00000021240d0219 */ /* 0x008fe400000006ff */
[----:B------:R-:W-:Y:S02]  /*b9b0*/  @P0 SHF.R.U64 R10, R10, R7, R12 ;  /* 0x000000070a0a0219 */ /* 0x000fe4000000120c */
[--C-:B------:R-:W-:Y:S02]  /*b9c0*/  @P0 SHF.R.U32.HI R34, RZ, 0x1, R37.reuse ;  /* 0x00000001ff220819 */ /* 0x100fe40000011625 */
[C-C-:B------:R-:W-:Y:S02]  /*b9d0*/  @P0 SHF.R.U64 R32, R36.reuse, 0x1, R37.reuse ;  /* 0x0000000124200819 */ /* 0x140fe40000001225 */
[----:B------:R-:W-:-:S02]  /*b9e0*/  @P0 SHF.L.U64.HI R25, R36, R33, R37 ;  /* 0x0000002124190219 */ /* 0x000fc40000010225 */
[----:B------:R-:W-:Y:S02]  /*b9f0*/  @P0 SHF.R.U32.HI R12, RZ, R7, R12 ;  /* 0x00000007ff0c0219 */ /* 0x000fe4000001160c */
[----:B------:R-:W-:Y:S02]  /*ba00*/  @P0 LOP3.LUT R36, R13, R10, RZ, 0xfc, !PT ;  /* 0x0000000a0d240212 */ /* 0x000fe400078efcff */
[----:B0-----:R-:W-:Y:S02]  /*ba10*/  @P0 SHF.L.U32 R27, R8, R33, RZ ;  /* 0x00000021081b0219 */ /* 0x001fe400000006ff */
[----:B------:R-:W-:Y:S01]  /*ba20*/  @P0 SHF.R.U64 R32, R32, R7, R34 ;  /* 0x0000000720200219 */ /* 0x000fe20000001222 */
[----:B------:R-:W-:Y:S01]  /*ba30*/  IMAD.SHL.U32 R13, R36, 0x4, RZ ;  /* 0x00000004240d7824 */ /* 0x000fe200078e00ff */
[----:B------:R-:W-:Y:S02]  /*ba40*/  @P0 LOP3.LUT R37, R25, R12, RZ, 0xfc, !PT ;  /* 0x0000000c19250212 */ /* 0x000fe400078efcff */
[----:B------:R-:W-:-:S02]  /*ba50*/  @P0 SHF.L.U64.HI R10, R8, R33, R9 ;  /* 0x00000021080a0219 */ /* 0x000fc40000010209 */
[----:B------:R-:W-:Y:S02]  /*ba60*/  @P0 LOP3.LUT R8, R27, R32, RZ, 0xfc, !PT ;  /* 0x000000201b080212 */ /* 0x000fe400078efcff */
[----:B------:R-:W-:Y:S02]  /*ba70*/  @P0 SHF.R.U32.HI R7, RZ, R7, R34 ;  /* 0x00000007ff070219 */ /* 0x000fe40000011622 */
[----:B------:R-:W-:Y:S02]  /*ba80*/  SHF.L.U64.HI R27, R36, 0x2, R37 ;  /* 0x00000002241b7819 */ /* 0x000fe40000010225 */
[----:B------:R-:W-:Y:S02]  /*ba90*/  @P0 LOP3.LUT R9, R10, R7, RZ, 0xfc, !PT ;  /* 0x000000070a090212 */ /* 0x000fe400078efcff */
[----:B------:R-:W-:Y:S02]  /*baa0*/  SHF.L.W.U32.HI R37, R37, 0x2, R8 ;  /* 0x0000000225257819 */ /* 0x000fe40000010e08 */
[----:B------:R-:W-:-:S02]  /*bab0*/  IADD3 RZ, P0, PT, RZ, -R13, RZ ;  /* 0x8000000dffff7210 */ /* 0x000fc40007f1e0ff */
[----:B------:R-:W-:Y:S02]  /*bac0*/  LOP3.LUT R10, RZ, R27, RZ, 0x33, !PT ;  /* 0x0000001bff0a7212 */ /* 0x000fe400078e33ff */
[----:B------:R-:W-:Y:S02]  /*bad0*/  SHF.L.W.U32.HI R7, R8, 0x2, R9 ;  /* 0x0000000208077819 */ /* 0x000fe40000010e09 */
[----:B------:R-:W-:Y:S02]  /*bae0*/  LOP3.LUT R8, RZ, R37, RZ, 0x33, !PT ;  /* 0x00000025ff087212 */ /* 0x000fe400078e33ff */
[----:B------:R-:W-:Y:S02]  /*baf0*/  IADD3.X R10, P0, PT, RZ, R10, RZ, P0, !PT ;  /* 0x0000000aff0a7210 */ /* 0x000fe4000071e4ff */
[----:B------:R-:W-:Y:S02]  /*bb00*/  LOP3.LUT R12, RZ, R7, RZ, 0x33, !PT ;  /* 0x00000007ff0c7212 */ /* 0x000fe400078e33ff */
[----:B------:R-:W-:-:S02]  /*bb10*/  ISETP.GT.U32.AND P4, PT, R37, -0x1, PT ;  /* 0xffffffff2500780c */ /* 0x000fc40003f84070 */
[----:B------:R-:W-:Y:S02]  /*bb20*/  IADD3.X R8, P1, PT, RZ, R8, RZ, P0, !PT ;  /* 0x00000008ff087210 */ /* 0x000fe4000073e4ff */
[----:B------:R-:W-:Y:S02]  /*bb30*/  ISETP.GT.AND.EX P0, PT, R7, -0x1, PT, P4 ;  /* 0xffffffff0700780c */ /* 0x000fe40003f04340 */
[----:B------:R-:W-:Y:S02]  /*bb40*/  IADD3.X R12, PT, PT, RZ, R12, RZ, P1, !PT ;  /* 0x0000000cff0c7210 */ /* 0x000fe40000ffe4ff */
[----:B------:R-:W-:Y:S02]  /*bb50*/  SEL R33, R37, R8, P0 ;  /* 0x0000000825217207 */ /* 0x000fe40000000000 */
[----:B------:R-:W-:Y:S02]  /*bb60*/  SEL R35, R7, R12, P0 ;  /* 0x0000000c07237207 */ /* 0x000fe40000000000 */
[----:B------:R-:W-:-:S02]  /*bb70*/  SEL R10, R27, R10, P0 ;  /* 0x0000000a1b0a7207 */ /* 0x000fc40000000000 */
[----:B------:R-:W-:-:S03]  /*bb80*/  ISETP.NE.U32.AND P1, PT, R35, RZ, PT ;  /* 0x000000ff2300720c */ /* 0x000fc60003f25070 */
[----:B------:R-:W-:Y:S01]  /*bb90*/  @!P0 IMAD.MOV R13, RZ, RZ, -R13 ;  /* 0x000000ffff0d8224 */ /* 0x000fe200078e0a0d */
[----:B------:R-:W-:-:S06]  /*bba0*/  SEL R8, R33, R35, !P1 ;  /* 0x0000002321087207 */ /* 0x000fcc0004800000 */
[----:B------:R-:W0:Y:S02]  /*bbb0*/  FLO.U32 R8, R8 ;  /* 0x0000000800087300 */ /* 0x000e2400000e0000 */
[C---:B0-----:R-:W-:Y:S02]  /*bbc0*/  IADD3 R12, PT, PT, -R8.reuse, 0x1f, RZ ;  /* 0x0000001f080c7810 */ /* 0x041fe40007ffe1ff */
[----:B------:R-:W-:-:S03]  /*bbd0*/  IADD3 R25, PT, PT, -R8, 0x3f, RZ ;  /* 0x0000003f08197810 */ /* 0x000fc60007ffe1ff */
[----:B------:R-:W-:-:S05]  /*bbe0*/  @P1 IMAD.MOV R25, RZ, RZ, R12 ;  /* 0x000000ffff191224 */ /* 0x000fca00078e020c */
[----:B------:R-:W-:-:S13]  /*bbf0*/  ISETP.NE.AND P1, PT, R25, RZ, PT ;  /* 0x000000ff1900720c */ /* 0x000fda0003f25270 */
[----:B------:R-:W-:Y:S05]  /*bc00*/  @!P1 BRA `(.L_x_359) ;  /* 0x0000000000289947 */ /* 0x000fea0003800000 */
        /* <DEDUP_REMOVED lines=10> */
.L_x_359:
[----:B------:R-:W-:Y:S05]  /*bcb0*/  BSYNC.RECONVERGENT B2 ;  /* 0x0000000000027941 */ /* 0x000fea0003800200 */
.L_x_358:
[----:B------:R-:W-:Y:S02]  /*bcc0*/  HFMA2 R13, -RZ, RZ, 0, 0 ;  /* 0x00000000ff0d7431 */ /* 0x000fe400000001ff */
[----:B------:R-:W-:-:S04]  /*bcd0*/  IMAD.WIDE.U32 R36, R33, 0x2168c235, RZ ;  /* 0x2168c23521247825 */ /* 0x000fc800078e00ff */
[----:B------:R-:W-:Y:S01]  /*bce0*/  IMAD.MOV.U32 R12, RZ, RZ, R37 ;  /* 0x000000ffff0c7224 */ /* 0x000fe200078e0025 */
[----:B------:R-:W-:Y:S01]  /*bcf0*/  IADD3 RZ, P1, PT, R36, R36, RZ ;  /* 0x0000002424ff7210 */ /* 0x000fe20007f3e0ff */
[----:B------:R-:W-:-:S04]  /*bd00*/  IMAD.HI.U32 R8, R35, -0x36f0255e, RZ ;  /* 0xc90fdaa223087827 */ /* 0x000fc800078e00ff */
[----:B------:R-:W-:-:S04]  /*bd10*/  IMAD.WIDE.U32 R12, R33, -0x36f0255e, R12 ;  /* 0xc90fdaa2210c7825 */ /* 0x000fc800078e000c */
[----:B------:R-:W-:-:S04]  /*bd20*/  IMAD.WIDE.U32 R12, P4, R35, 0x2168c235, R12 ;  /* 0x2168c235230c7825 */ /* 0x000fc8000788000c */
[----:B------:R-:W-:Y:S01]  /*bd30*/  IMAD R35, R35, -0x36f0255e, RZ ;  /* 0xc90fdaa223237824 */ /* 0x000fe200078e02ff */
[----:B------:R-:W-:Y:S01]  /*bd40*/  IADD3.X RZ, P1, PT, R12, R12, RZ, P1, !PT ;  /* 0x0000000c0cff7210 */ /* 0x000fe20000f3e4ff */
[----:B------:R-:W-:Y:S01]  /*bd50*/  IMAD.X R8, RZ, RZ, R8, P4 ;  /* 0x000000ffff087224 */ /* 0x000fe200020e0608 */
[----:B------:R-:W-:Y:S02]  /*bd60*/  SHF.R.U32.HI R12, RZ, 0x1e, R9 ;  /* 0x0000001eff0c7819 */ /* 0x000fe40000011609 */
[----:B------:R-:W-:Y:S02]  /*bd70*/  IADD3 R10, P4, PT, R35, R13, RZ ;  /* 0x0000000d230a7210 */ /* 0x000fe40007f9e0ff */
[----:B------:R-:W-:Y:S02]  /*bd80*/  LEA.HI R7, R7, R12, RZ, 0x1 ;  /* 0x0000000c07077211 */ /* 0x000fe400078f08ff */
        /* <DEDUP_REMOVED lines=9> */
[----:B------:R-:W-:Y:S02]  /*be20*/  IADD3.X R13, PT, PT, RZ, R13, RZ, P4, !PT ;  /* 0x0000000dff0d7210 */ /* 0x000fe400027fe4ff */
[----:B------:R-:W-:Y:S01]  /*be30*/  LOP3.LUT P1, R43, R43, 0x80000000, RZ, 0xc0, !PT ;  /* 0x800000002b2b7812 */ /* 0x000fe2000782c0ff */
[----:B------:R-:W-:Y:S01]  /*be40*/  IMAD.IADD R8, R8, 0x1, -R25 ;  /* 0x0000000108087824 */ /* 0x000fe200078e0a19 */
[----:B------:R-:W-:-:S02]  /*be50*/  SHF.R.U64 R10, R10, 0xa, R13 ;  /* 0x0000000a0a0a7819 */ /* 0x000fc4000000120d */
[----:B------:R-:W-:Y:S01]  /*be60*/  @!P0 LOP3.LUT R43, R43, 0x80000000, RZ, 0x3c, !PT ;  /* 0x800000002b2b8812 */ /* 0x000fe200078e3cff */
[----:B------:R-:W-:Y:S01]  /*be70*/  IMAD.SHL.U32 R8, R8, 0x100000, RZ ;  /* 0x0010000008087824 */ /* 0x000fe200078e00ff */
[----:B------:R-:W-:-:S04]  /*be80*/  IADD3 R10, P4, PT, R10, 0x1, RZ ;  /* 0x000000010a0a7810 */ /* 0x000fc80007f9e0ff */
[----:B------:R-:W-:-:S03]  /*be90*/  LEA.HI.X R13, R13, RZ, RZ, 0x16, P4 ;  /* 0x000000ff0d0d7211 */ /* 0x000fc600020fb4ff */
[----:B------:R-:W-:Y:S01]  /*bea0*/  @P1 IMAD.MOV R7, RZ, RZ, -R7 ;  /* 0x000000ffff071224 */ /* 0x000fe200078e0a07 */
[--C-:B------:R-:W-:Y:S02]  /*beb0*/  SHF.R.U64 R10, R10, 0x1, R13.reuse ;  /* 0x000000010a0a7819 */ /* 0x100fe4000000120d */
[----:B------:R-:W-:Y:S02]  /*bec0*/  SHF.R.U32.HI R9, RZ, 0x1, R13 ;  /* 0x00000001ff097819 */ /* 0x000fe4000001160d */
[----:B------:R-:W-:-:S04]  /*bed0*/  IADD3 R42, P4, P5, RZ, RZ, R10 ;  /* 0x000000ffff2a7210 */ /* 0x000fc80007d9e00a */
[----:B------:R-:W-:-:S04]  /*bee0*/  IADD3.X R8, PT, PT, R8, 0x3fe00000, R9, P4, P5 ;  /* 0x3fe0000008087810 */ /* 0x000fc800027ea409 */
[----:B------:R-:W-:-:S07]  /*bef0*/  LOP3.LUT R43, R8, R43, RZ, 0xfc, !PT ;  /* 0x0000002b082b7212 */ /* 0x000fce00078efcff */
.L_x_353:
[----:B------:R-:W-:Y:S01]  /*bf00*/  IMAD.MOV.U32 R39, RZ, RZ, 0x0 ;  /* 0x00000000ff277424 */ /* 0x000fe200078e00ff */
[----:B------:R-:W-:Y:S01]  /*bf10*/  MOV R8, R42 ;  /* 0x0000002a00087202 */ /* 0x000fe20000000f00 */
[----:B------:R-:W-:Y:S02]  /*bf20*/  IMAD.MOV.U32 R9, RZ, RZ, R43 ;  /* 0x000000ffff097224 */ /* 0x000fe400078e002b */
[----:B------:R-:W-:Y:S05]  /*bf30*/  RET.REL.NODEC R38 `(_Z12vegas_kerneliiiddPddS_S_S_S_iidddijii) ;  /* 0xffffff4026307950 */ /* 0x000fea0003c3ffff */
.L_x_360:
        /* <DEDUP_REMOVED lines=12> */
.L_x_374:


//--------------------- .nv.global.init           --------------------------
	.section	.nv.global.init,"aw",@progbits
	.align	16
.nv.global.init:
	.type		__cudart_sin_cos_coeffs,@object
	.size		__cudart_sin_cos_coeffs,(__cudart_i2opi_d - __cudart_sin_cos_coeffs)
__cudart_sin_cos_coeffs:
        /*0000*/ 	.byte	0x46, 0xd2, 0xb0, 0x2c, 0xf1, 0xe5, 0x5a, 0xbe, 0x92, 0xe3, 0xac, 0x69, 0xe3, 0x1d, 0xc7, 0x3e
        /*0010*/ 	.byte	0xa1, 0x62, 0xdb, 0x19, 0xa0, 0x01, 0x2a, 0xbf, 0x18, 0x08, 0x11, 0x11, 0x11, 0x11, 0x81, 0x3f
        /*0020*/ 	.byte	0x54, 0x55, 0x55, 0x55, 0x55, 0x55, 0xc5, 0xbf, 0x00, 0x00, 0x00, 0x00, 0x00, 0x00, 0x00, 0x00
        /*0030*/ 	.byte	0x00, 0x00, 0x00, 0x00, 0x00, 0x00, 0x00, 0x00, 0x64, 0x81, 0xfd, 0x20, 0x83, 0xff, 0xa8, 0xbd
        /*0040*/ 	.byte	0x28, 0x85, 0xef, 0xc1, 0xa7, 0xee, 0x21, 0x3e, 0xd9, 0xe6, 0x06, 0x8e, 0x4f, 0x7e, 0x92, 0xbe
        /*0050*/ 	.byte	0xe9, 0xbc, 0xdd, 0x19, 0xa0, 0x01, 0xfa, 0x3e, 0x47, 0x5d, 0xc1, 0x16, 0x6c, 0xc1, 0x56, 0xbf
        /*0060*/ 	.byte	0x51, 0x55, 0x55, 0x55, 0x55, 0x55, 0xa5, 0x3f, 0x00, 0x00, 0x00, 0x00, 0x00, 0x00, 0xe0, 0xbf
        /*0070*/ 	.byte	0x00, 0x00, 0x00, 0x00, 0x00, 0x00, 0xf0, 0x3f, 0x00, 0x00, 0x00, 0x00, 0x00, 0x00, 0x00, 0x00
	.type		__cudart_i2opi_d,@object
	.size		__cudart_i2opi_d,(mrg32k3aM1SubSeq - __cudart_i2opi_d)
__cudart_i2opi_d:
        /* <DEDUP_REMOVED lines=9> */
	.type		mrg32k3aM1SubSeq,@object
	.size		mrg32k3aM1SubSeq,(mrg32k3aM2SubSeq - mrg32k3aM1SubSeq)
mrg32k3aM1SubSeq:
        /* <DEDUP_REMOVED lines=126> */
	.type		mrg32k3aM2SubSeq,@object
	.size		mrg32k3aM2SubSeq,(mrg32k3aM1 - mrg32k3aM2SubSeq)
mrg32k3aM2SubSeq:
        /* <DEDUP_REMOVED lines=126> */
	.type		mrg32k3aM1,@object
	.size		mrg32k3aM1,(mrg32k3aM1Seq - mrg32k3aM1)
mrg32k3aM1:
        /* <DEDUP_REMOVED lines=144> */
	.type		mrg32k3aM1Seq,@object
	.size		mrg32k3aM1Seq,(mrg32k3aM2 - mrg32k3aM1Seq)
mrg32k3aM1Seq:
        /* <DEDUP_REMOVED lines=144> */
	.type		mrg32k3aM2,@object
	.size		mrg32k3aM2,(mrg32k3aM2Seq - mrg32k3aM2)
mrg32k3aM2:
        /* <DEDUP_REMOVED lines=144> */
	.type		mrg32k3aM2Seq,@object
	.size		mrg32k3aM2Seq,(precalc_xorwow_matrix - mrg32k3aM2Seq)
mrg32k3aM2Seq:
        /* <DEDUP_REMOVED lines=144> */
	.type		precalc_xorwow_matrix,@object
	.size		precalc_xorwow_matrix,(precalc_xorwow_offset_matrix - precalc_xorwow_matrix)
precalc_xorwow_matrix:
        /* <DEDUP_REMOVED lines=6400> */
	.type		precalc_xorwow_offset_matrix,@object
	.size		precalc_xorwow_offset_matrix,($str - precalc_xorwow_offset_matrix)
precalc_xorwow_offset_matrix:
        /* <DEDUP_REMOVED lines=6400> */
	.type		$str,@object
	.size		$str,(.L_9 - $str)
$str:
        /*354d0*/ 	.byte	0x62, 0x6c, 0x6f, 0x63, 0x6b, 0x20, 0x25, 0x69, 0x3a, 0x20, 0x25, 0x65, 0x20, 0x2b, 0x2d, 0x20
        /*354e0*/ 	.byte	0x25, 0x65, 0x0a, 0x00
.L_9:


//--------------------- .nv.shared._Z13vegas_kernelFiiiddPddS_S_S_S_iidddijii --------------------------
	.section	.nv.shared._Z13vegas_kernelFiiiddPddS_S_S_S_iidddijii,"aw",@nobits
	.sectionflags	@""
	.align	8
.nv.shared._Z13vegas_kernelFiiiddPddS_S_S_S_iidddijii:
	.zero		1280


//--------------------- .nv.shared.reserved.0     --------------------------
	.section	.nv.shared.reserved.0,"aw",@nobits
	.weak		__nv_reservedSMEM_offset_0_alias
	.size		__nv_reservedSMEM_offset_0_alias, 0, 64
	.other		__nv_reservedSMEM_offset_0_alias,@"STO_CUDA_RESERVED_SHARED STV_DEFAULT"
__nv_reservedSMEM_offset_0_alias:
	.zero		0
	.zero		64


//--------------------- .nv.shared._Z12vegas_kerneliiiddPddS_S_S_S_iidddijii --------------------------
	.section	.nv.shared._Z12vegas_kerneliiiddPddS_S_S_S_iidddijii,"aw",@nobits
	.sectionflags	@""
	.align	8
.nv.shared._Z12vegas_kerneliiiddPddS_S_S_S_iidddijii:
	.zero		1280


//--------------------- .nv.constant0._Z13vegas_kernelFiiiddPddS_S_S_S_iidddijii --------------------------
	.section	.nv.constant0._Z13vegas_kernelFiiiddPddS_S_S_S_iidddijii,"a",@progbits
	.sectionflags	@""
	.align	4
.nv.constant0._Z13vegas_kernelFiiiddPddS_S_S_S_iidddijii:
	.zero		1024


//--------------------- .nv.constant0._Z12vegas_kerneliiiddPddS_S_S_S_iidddijii --------------------------
	.section	.nv.constant0._Z12vegas_kerneliiiddPddS_S_S_S_iidddijii,"a",@progbits
	.sectionflags	@""
	.align	4
.nv.constant0._Z12vegas_kerneliiiddPddS_S_S_S_iidddijii:
	.zero		1024


//--------------------- SYMBOLS --------------------------

	.type		.nv.reservedSmem.offset0,@object
	.size		.nv.reservedSmem.offset0,0x4
	.type		.nv.reservedSmem.cap,@object
	.size		.nv.reservedSmem.cap,0x4
	.type		vprintf,@function
